	.target	sm_90a

	.elftype	@"ET_EXEC"


//--------------------- .note.nv.tkinfo           --------------------------
	.section	.note.nv.tkinfo,"",@"SHT_NOTE"
	.sectionflags	@"SHF_NOTE_NV_TKINFO"
	.tkinfo
        /*0018*/ 	.word	0x00000002
        /*0030*/ 	.string	""
        /*0030*/ 	.string	"ptxas"
        /*0030*/ 	.string	"Cuda compilation tools, release 13.0, V13.0.88"
        /*0030*/ 	.string	"Build cuda_13.0.r13.0/compiler.36424714_0"
        /*0030*/ 	.string	"-arch sm_90a -m 64 "



//--------------------- .note.nv.cuinfo           --------------------------
	.section	.note.nv.cuinfo,"",@"SHT_NOTE"
	.sectionflags	@"SHF_NOTE_NV_CUINFO"
        /*0018*/ 	.short	0x0002
        /*001a*/ 	.short	0x005a
        /*001c*/ 	.short	0x0082
	.zero		2


//--------------------- .nv.info                  --------------------------
	.section	.nv.info,"",@"SHT_CUDA_INFO"
	.align	4


	//----- nvinfo : EIATTR_REGCOUNT
	.align		4
        /*0000*/ 	.byte	0x04, 0x2f
        /*0002*/ 	.short	(.L_15 - .L_14)
	.align		4
.L_14:
        /*0004*/ 	.word	index@(_ZN7cutlass13device_kernelINS_4gemm6kernel13GemmUniversalIN4cute5tupleIJiiiiEEENS1_10collective13CollectiveMmaINS1_34MainloopSm90TmaGmmaWarpSpecializedILi9ENS5_IJNS4_1CILi1EEESB_SB_EEENS1_35KernelTmaWarpSpecializedCooperativeEEENS5_IJNSA_ILi512EEENSA_ILi240EEENSA_ILi16EEEEEENS_10bfloat16_tENS5_IJlSB_lEEESJ_SK_NS4_8TiledMMAINS4_8MMA_AtomIJNS4_4SM904GMMA27MMA_64x16x16_F32BF16BF16_SSILNSO_5MajorE0ELSQ_0ELNSO_7ScaleInE1ELSR_1EEEEEENS4_6LayoutINS5_IJNSA_ILi2EEESB_SB_EEENS5_IJSB_NSA_ILi0EEESX_EEEEENS5_IJNS4_10UnderscoreES10_S10_EEEEENS4_13SM90_TMA_LOADENS4_14ComposedLayoutINS4_7SwizzleILi1ELi4ELi3EEENS4_18smem_ptr_flag_bitsILi16EEENSU_INS5_IJNSA_ILi8EEESH_EEENS5_IJSH_SB_EEEEEEEvNS4_8identityES13_S1D_vS1E_EENS_8epilogue10collective6detail29Sm90TmaWarpSpecializedAdapterINS1H_15DefaultEpilogueISJ_SK_SK_NS1G_6thread17LinearCombinationISJ_Li1EffLNS1L_9ScaleType4KindE0ELNS_15FloatRoundStyleE2ESJ_EENS1_15EpilogueDefaultEEEEEvvEEEEvNT_6ParamsE)
        /*0008*/ 	.word	0x000000a8


	//----- nvinfo : EIATTR_FRAME_SIZE
	.align		4
.L_15:
        /*000c*/ 	.byte	0x04, 0x11
        /*000e*/ 	.short	(.L_17 - .L_16)
	.align		4
.L_16:
        /*0010*/ 	.word	index@(_ZN7cutlass13device_kernelINS_4gemm6kernel13GemmUniversalIN4cute5tupleIJiiiiEEENS1_10collective13CollectiveMmaINS1_34MainloopSm90TmaGmmaWarpSpecializedILi9ENS5_IJNS4_1CILi1EEESB_SB_EEENS1_35KernelTmaWarpSpecializedCooperativeEEENS5_IJNSA_ILi512EEENSA_ILi240EEENSA_ILi16EEEEEENS_10bfloat16_tENS5_IJlSB_lEEESJ_SK_NS4_8TiledMMAINS4_8MMA_AtomIJNS4_4SM904GMMA27MMA_64x16x16_F32BF16BF16_SSILNSO_5MajorE0ELSQ_0ELNSO_7ScaleInE1ELSR_1EEEEEENS4_6LayoutINS5_IJNSA_ILi2EEESB_SB_EEENS5_IJSB_NSA_ILi0EEESX_EEEEENS5_IJNS4_10UnderscoreES10_S10_EEEEENS4_13SM90_TMA_LOADENS4_14ComposedLayoutINS4_7SwizzleILi1ELi4ELi3EEENS4_18smem_ptr_flag_bitsILi16EEENSU_INS5_IJNSA_ILi8EEESH_EEENS5_IJSH_SB_EEEEEEEvNS4_8identityES13_S1D_vS1E_EENS_8epilogue10collective6detail29Sm90TmaWarpSpecializedAdapterINS1H_15DefaultEpilogueISJ_SK_SK_NS1G_6thread17LinearCombinationISJ_Li1EffLNS1L_9ScaleType4KindE0ELNS_15FloatRoundStyleE2ESJ_EENS1_15EpilogueDefaultEEEEEvvEEEEvNT_6ParamsE)
        /*0014*/ 	.word	0x000005f8


	//----- nvinfo : EIATTR_MIN_STACK_SIZE
	.align		4
.L_17:
        /*0018*/ 	.byte	0x04, 0x12
        /*001a*/ 	.short	(.L_19 - .L_18)
	.align		4
.L_18:
        /*001c*/ 	.word	index@(_ZN7cutlass13device_kernelINS_4gemm6kernel13GemmUniversalIN4cute5tupleIJiiiiEEENS1_10collective13CollectiveMmaINS1_34MainloopSm90TmaGmmaWarpSpecializedILi9ENS5_IJNS4_1CILi1EEESB_SB_EEENS1_35KernelTmaWarpSpecializedCooperativeEEENS5_IJNSA_ILi512EEENSA_ILi240EEENSA_ILi16EEEEEENS_10bfloat16_tENS5_IJlSB_lEEESJ_SK_NS4_8TiledMMAINS4_8MMA_AtomIJNS4_4SM904GMMA27MMA_64x16x16_F32BF16BF16_SSILNSO_5MajorE0ELSQ_0ELNSO_7ScaleInE1ELSR_1EEEEEENS4_6LayoutINS5_IJNSA_ILi2EEESB_SB_EEENS5_IJSB_NSA_ILi0EEESX_EEEEENS5_IJNS4_10UnderscoreES10_S10_EEEEENS4_13SM90_TMA_LOADENS4_14ComposedLayoutINS4_7SwizzleILi1ELi4ELi3EEENS4_18smem_ptr_flag_bitsILi16EEENSU_INS5_IJNSA_ILi8EEESH_EEENS5_IJSH_SB_EEEEEEEvNS4_8identityES13_S1D_vS1E_EENS_8epilogue10collective6detail29Sm90TmaWarpSpecializedAdapterINS1H_15DefaultEpilogueISJ_SK_SK_NS1G_6thread17LinearCombinationISJ_Li1EffLNS1L_9ScaleType4KindE0ELNS_15FloatRoundStyleE2ESJ_EENS1_15EpilogueDefaultEEEEEvvEEEEvNT_6ParamsE)
        /*0020*/ 	.word	0x000005f8
.L_19:


//--------------------- .nv.compat                --------------------------
	.section	.nv.compat,"",@"SHT_CUDA_COMPAT_INFO"
	.align	4
        /*0000*/ 	.byte	0x02, 0x09, 0x01, 0x00, 0x02, 0x02, 0x04, 0x00, 0x02, 0x05, 0x05, 0x00, 0x03, 0x07, 0x01, 0x01
        /*0010*/ 	.byte	0x02, 0x03, 0x01, 0x00, 0x02, 0x06, 0x01, 0x00, 0x04, 0x0b, 0x08, 0x00, 0x00, 0x00, 0x00, 0x00
        /*0020*/ 	.byte	0x00, 0x00, 0x00, 0x00


//--------------------- .nv.info._ZN7cutlass13device_kernelINS_4gemm6kernel13GemmUniversalIN4cute5tupleIJiiiiEEENS1_10collective13CollectiveMmaINS1_34MainloopSm90TmaGmmaWarpSpecializedILi9ENS5_IJNS4_1CILi1EEESB_SB_EEENS1_35KernelTmaWarpSpecializedCooperativeEEENS5_IJNSA_ILi512EEENSA_ILi240EEENSA_ILi16EEEEEENS_10bfloat16_tENS5_IJlSB_lEEESJ_SK_NS4_8TiledMMAINS4_8MMA_AtomIJNS4_4SM904GMMA27MMA_64x16x16_F32BF16BF16_SSILNSO_5MajorE0ELSQ_0ELNSO_7ScaleInE1ELSR_1EEEEEENS4_6LayoutINS5_IJNSA_ILi2EEESB_SB_EEENS5_IJSB_NSA_ILi0EEESX_EEEEENS5_IJNS4_10UnderscoreES10_S10_EEEEENS4_13SM90_TMA_LOADENS4_14ComposedLayoutINS4_7SwizzleILi1ELi4ELi3EEENS4_18smem_ptr_flag_bitsILi16EEENSU_INS5_IJNSA_ILi8EEESH_EEENS5_IJSH_SB_EEEEEEEvNS4_8identityES13_S1D_vS1E_EENS_8epilogue10collective6detail29Sm90TmaWarpSpecializedAdapterINS1H_15DefaultEpilogueISJ_SK_SK_NS1G_6thread17LinearCombinationISJ_Li1EffLNS1L_9ScaleType4KindE0ELNS_15FloatRoundStyleE2ESJ_EENS1_15EpilogueDefaultEEEEEvvEEEEvNT_6ParamsE --------------------------
	.section	.nv.info._ZN7cutlass13device_kernelINS_4gemm6kernel13GemmUniversalIN4cute5tupleIJiiiiEEENS1_10collective13CollectiveMmaINS1_34MainloopSm90TmaGmmaWarpSpecializedILi9ENS5_IJNS4_1CILi1EEESB_SB_EEENS1_35KernelTmaWarpSpecializedCooperativeEEENS5_IJNSA_ILi512EEENSA_ILi240EEENSA_ILi16EEEEEENS_10bfloat16_tENS5_IJlSB_lEEESJ_SK_NS4_8TiledMMAINS4_8MMA_AtomIJNS4_4SM904GMMA27MMA_64x16x16_F32BF16BF16_SSILNSO_5MajorE0ELSQ_0ELNSO_7ScaleInE1ELSR_1EEEEEENS4_6LayoutINS5_IJNSA_ILi2EEESB_SB_EEENS5_IJSB_NSA_ILi0EEESX_EEEEENS5_IJNS4_10UnderscoreES10_S10_EEEEENS4_13SM90_TMA_LOADENS4_14ComposedLayoutINS4_7SwizzleILi1ELi4ELi3EEENS4_18smem_ptr_flag_bitsILi16EEENSU_INS5_IJNSA_ILi8EEESH_EEENS5_IJSH_SB_EEEEEEEvNS4_8identityES13_S1D_vS1E_EENS_8epilogue10collective6detail29Sm90TmaWarpSpecializedAdapterINS1H_15DefaultEpilogueISJ_SK_SK_NS1G_6thread17LinearCombinationISJ_Li1EffLNS1L_9ScaleType4KindE0ELNS_15FloatRoundStyleE2ESJ_EENS1_15EpilogueDefaultEEEEEvvEEEEvNT_6ParamsE,"",@"SHT_CUDA_INFO"
	.sectionflags	@""
	.align	4


	//----- nvinfo : EIATTR_CUDA_API_VERSION
	.align		4
        /*0000*/ 	.byte	0x04, 0x37
        /*0002*/ 	.short	(.L_21 - .L_20)
.L_20:
        /*0004*/ 	.word	0x00000082


	//----- nvinfo : EIATTR_KPARAM_INFO
	.align		4
.L_21:
        /*0008*/ 	.byte	0x04, 0x17
        /*000a*/ 	.short	(.L_23 - .L_22)
.L_22:
        /*000c*/ 	.word	0x00000000
        /*0010*/ 	.short	0x0000
        /*0012*/ 	.short	0x0070
        /*0014*/ 	.byte	0x00, 0xf0, 0x01, 0x10


	//----- nvinfo : EIATTR_SPARSE_MMA_MASK
	.align		4
.L_23:
        /*0018*/ 	.byte	0x03, 0x50
        /*001a*/ 	.short	0x0000


	//----- nvinfo : EIATTR_MAXREG_COUNT
	.align		4
        /*001c*/ 	.byte	0x03, 0x1b
        /*001e*/ 	.short	0x00a8


	//----- nvinfo : EIATTR_NUM_BARRIERS
	.align		4
        /*0020*/ 	.byte	0x02, 0x4c
        /*0022*/ 	.byte	0x01
	.zero		1


	//----- nvinfo : EIATTR_EXTERNS
	.align		4
        /*0024*/ 	.byte	0x04, 0x0f
        /*0026*/ 	.short	(.L_25 - .L_24)


	//   ....[0]....
	.align		4
.L_24:
        /*0028*/ 	.word	index@(__assertfail)


	//----- nvinfo : EIATTR_ANNOTATIONS
	.align		4
.L_25:
        /*002c*/ 	.byte	0x04, 0x55
        /*002e*/ 	.short	(.L_27 - .L_26)


	//   ....[0]....
.L_26:
        /*0030*/ 	.word	0x00000001
        /*0034*/ 	.byte	0x50, 0x02, 0x00, 0x00, 0x01, 0x00, 0x00, 0x00, 0x80, 0x06, 0x00, 0x00, 0x01, 0x00, 0x00, 0x00
        /* <DEDUP_REMOVED lines=1935> */
        /*7934*/ 	.byte	0x30, 0x34, 0x03, 0x00


	//----- nvinfo : EIATTR_MERCURY_ISA_VERSION
	.align		4
.L_27:
        /*7938*/ 	.byte	0x03, 0x5f
        /*793a*/ 	.short	0x0101


	//----- nvinfo : EIATTR_INT_WARP_WIDE_INSTR_OFFSETS
	.align		4
        /*793c*/ 	.byte	0x04, 0x31
        /*793e*/ 	.short	(.L_29 - .L_28)


	//   ....[0]....
.L_28:
        /*7940*/ 	.word	0x00000550


	//   ....[1]....
        /*7944*/ 	.word	0x00000560


	//   ....[2]....
        /*7948*/ 	.word	0x00000690


	//----- nvinfo : EIATTR_COOP_GROUP_MASK_REGIDS
	.align		4
.L_29:
        /*794c*/ 	.byte	0x04, 0x29
        /*794e*/ 	.short	(.L_31 - .L_30)


	//   ....[0]....
.L_30:
        /*7950*/ 	.word	0xffffffff


	//   ....[1]....
        /*7954*/ 	.word	0xffffffff


	//   ....[2]....
        /*7958*/ 	.word	0xffffffff


	//   ....[3]....
        /*795c*/ 	.word	0xffffffff


	//   ....[4]....
        /*7960*/ 	.word	0xffffffff


	//----- nvinfo : EIATTR_COOP_GROUP_INSTR_OFFSETS
	.align		4
.L_31:
        /*7964*/ 	.byte	0x04, 0x28
        /*7966*/ 	.short	(.L_33 - .L_32)


	//   ....[0]....
.L_32:
        /*7968*/ 	.word	0x00000070


	//   ....[1]....
        /*796c*/ 	.word	0x00000080


	//   ....[2]....
        /*7970*/ 	.word	0x000001a0


	//   ....[3]....
        /*7974*/ 	.word	0x000004a0


	//   ....[4]....
        /*7978*/ 	.word	0x00001210


	//----- nvinfo : EIATTR_REG_RECONFIG
	.align		4
.L_33:
        /*797c*/ 	.byte	0x01, 0x54
	.zero		2


	//----- nvinfo : EIATTR_SYSCALL_OFFSETS
	.align		4
        /*7980*/ 	.byte	0x04, 0x46
        /*7982*/ 	.short	(.L_35 - .L_34)


	//   ....[0]....
.L_34:
        /*7984*/ 	.word	0x000013c0


	//----- nvinfo : EIATTR_MBARRIER_INSTR_OFFSETS
	.align		4
.L_35:
        /*7988*/ 	.byte	0x04, 0x39
        /*798a*/ 	.short	(.L_37 - .L_36)


	//   ....[0]....
.L_36:
        /*798c*/ 	.word	0x00000360
        /*7990*/ 	.word	0x000000ff
        /*7994*/ 	.word	0x00000000
        /*7998*/ 	.short	0x0100
        /*799a*/ 	.byte	0x09
	.zero		1


	//   ....[1]....
        /*799c*/ 	.word	0x00000370
        /*79a0*/ 	.word	0x000000ff
        /*79a4*/ 	.word	0x00000048
        /*79a8*/ 	.short	0x0100
        /*79aa*/ 	.byte	0x09
	.zero		1


	//   ....[2]....
        /*79ac*/ 	.word	0x00000380
        /*79b0*/ 	.word	0x000000ff
        /*79b4*/ 	.word	0x00000008
        /*79b8*/ 	.short	0x0100
        /*79ba*/ 	.byte	0x09
	.zero		1


	//   ....[3]....
        /*79bc*/ 	.word	0x00000390
        /*79c0*/ 	.word	0x000000ff
        /*79c4*/ 	.word	0x00000050
        /*79c8*/ 	.short	0x0100
        /*79ca*/ 	.byte	0x09
	.zero		1


	//   ....[4]....
        /*79cc*/ 	.word	0x000003a0
        /*79d0*/ 	.word	0x000000ff
        /*79d4*/ 	.word	0x00000010
        /*79d8*/ 	.short	0x0100
        /*79da*/ 	.byte	0x09
	.zero		1


	//   ....[5]....
        /*79dc*/ 	.word	0x000003b0
        /*79e0*/ 	.word	0x000000ff
        /*79e4*/ 	.word	0x00000058
        /*79e8*/ 	.short	0x0100
        /*79ea*/ 	.byte	0x09
	.zero		1


	//   ....[6]....
        /*79ec*/ 	.word	0x000003c0
        /*79f0*/ 	.word	0x000000ff
        /*79f4*/ 	.word	0x00000018
        /*79f8*/ 	.short	0x0100
        /*79fa*/ 	.byte	0x09
	.zero		1


	//   ....[7]....
        /*79fc*/ 	.word	0x000003d0
        /*7a00*/ 	.word	0x000000ff
        /*7a04*/ 	.word	0x00000060
        /*7a08*/ 	.short	0x0100
        /*7a0a*/ 	.byte	0x09
	.zero		1


	//   ....[8]....
        /*7a0c*/ 	.word	0x000003e0
        /*7a10*/ 	.word	0x000000ff
        /*7a14*/ 	.word	0x00000020
        /*7a18*/ 	.short	0x0100
        /*7a1a*/ 	.byte	0x09
	.zero		1


	//   ....[9]....
        /*7a1c*/ 	.word	0x000003f0
        /*7a20*/ 	.word	0x000000ff
        /*7a24*/ 	.word	0x00000068
        /*7a28*/ 	.short	0x0100
        /*7a2a*/ 	.byte	0x09
	.zero		1


	//   ....[10]....
        /*7a2c*/ 	.word	0x00000400
        /*7a30*/ 	.word	0x000000ff
        /*7a34*/ 	.word	0x00000028
        /*7a38*/ 	.short	0x0100
        /*7a3a*/ 	.byte	0x09
	.zero		1


	//   ....[11]....
        /*7a3c*/ 	.word	0x00000410
        /*7a40*/ 	.word	0x000000ff
        /*7a44*/ 	.word	0x00000070
        /*7a48*/ 	.short	0x0100
        /*7a4a*/ 	.byte	0x09
	.zero		1


	//   ....[12]....
        /*7a4c*/ 	.word	0x00000420
        /*7a50*/ 	.word	0x000000ff
        /*7a54*/ 	.word	0x00000030
        /*7a58*/ 	.short	0x0100
        /*7a5a*/ 	.byte	0x09
	.zero		1


	//   ....[13]....
        /*7a5c*/ 	.word	0x00000430
        /*7a60*/ 	.word	0x000000ff
        /*7a64*/ 	.word	0x00000078
        /*7a68*/ 	.short	0x0100
        /*7a6a*/ 	.byte	0x09
	.zero		1


	//   ....[14]....
        /*7a6c*/ 	.word	0x00000440
        /*7a70*/ 	.word	0x000000ff
        /*7a74*/ 	.word	0x00000038
        /*7a78*/ 	.short	0x0100
        /*7a7a*/ 	.byte	0x09
	.zero		1


	//   ....[15]....
        /*7a7c*/ 	.word	0x00000450
        /*7a80*/ 	.word	0x000000ff
        /*7a84*/ 	.word	0x00000080
        /*7a88*/ 	.short	0x0100
        /*7a8a*/ 	.byte	0x09
	.zero		1


	//   ....[16]....
        /*7a8c*/ 	.word	0x00000460
        /*7a90*/ 	.word	0x000000ff
        /*7a94*/ 	.word	0x00000040
        /*7a98*/ 	.short	0x0100
        /*7a9a*/ 	.byte	0x09
	.zero		1


	//   ....[17]....
        /*7a9c*/ 	.word	0x00000470
        /*7aa0*/ 	.word	0x000000ff
        /*7aa4*/ 	.word	0x00000088
        /*7aa8*/ 	.short	0x0100
        /*7aaa*/ 	.byte	0x09
	.zero		1


	//   ....[18]....
        /*7aac*/ 	.word	0x000006c0
        /*7ab0*/ 	.word	0x000000ff
        /*7ab4*/ 	.word	0x000000a0
        /*7ab8*/ 	.short	0x0100
        /*7aba*/ 	.byte	0x06
	.zero		1


	//   ....[19]....
        /*7abc*/ 	.word	0x000006d0
        /*7ac0*/ 	.word	0x000000ff
        /*7ac4*/ 	.word	0x000000a8
        /*7ac8*/ 	.short	0x0100
        /*7aca*/ 	.byte	0x06
	.zero		1


	//   ....[20]....
        /*7acc*/ 	.word	0x000014d0
        /*7ad0*/ 	.word	0x00000003
        /*7ad4*/ 	.word	0x00000000
        /*7ad8*/ 	.short	0x010a
        /*7ada*/ 	.byte	0x3f
	.zero		1


	//   ....[21]....
        /*7adc*/ 	.word	0x00001510
        /*7ae0*/ 	.word	0x00000003
        /*7ae4*/ 	.word	0x00000000
        /*7ae8*/ 	.short	0x010a
        /*7aea*/ 	.byte	0x3f
	.zero		1


	//   ....[22]....
        /*7aec*/ 	.word	0x00003760
        /*7af0*/ 	.word	0x000000ff
        /*7af4*/ 	.word	0x00000000
        /*7af8*/ 	.short	0x010a
        /*7afa*/ 	.byte	0x04
	.zero		1


	//   ....[23]....
        /*7afc*/ 	.word	0x000037a0
        /*7b00*/ 	.word	0x000000ff
        /*7b04*/ 	.word	0x00000000
        /*7b08*/ 	.short	0x010a
        /*7b0a*/ 	.byte	0x04
	.zero		1


	//   ....[24]....
        /*7b0c*/ 	.word	0x00006550
        /*7b10*/ 	.word	0x000000ff
        /*7b14*/ 	.word	0x00000000
        /*7b18*/ 	.short	0x0101
        /*7b1a*/ 	.byte	0x04
	.zero		1


	//   ....[25]....
        /*7b1c*/ 	.word	0x000067d0
        /*7b20*/ 	.word	0x00000000
        /*7b24*/ 	.word	0x00000000
        /*7b28*/ 	.short	0x0101
        /*7b2a*/ 	.byte	0x3f
	.zero		1


	//   ....[26]....
        /*7b2c*/ 	.word	0x000329b0
        /*7b30*/ 	.word	0x0000000b
        /*7b34*/ 	.word	0x00000048
        /*7b38*/ 	.short	0x010a
        /*7b3a*/ 	.byte	0x3f
	.zero		1


	//   ....[27]....
        /*7b3c*/ 	.word	0x00032d10
        /*7b40*/ 	.word	0x00000002
        /*7b44*/ 	.word	0x000000a8
        /*7b48*/ 	.short	0x0101
        /*7b4a*/ 	.byte	0x3f
	.zero		1


	//   ....[28]....
        /*7b4c*/ 	.word	0x00033500
        /*7b50*/ 	.word	0x00000004
        /*7b54*/ 	.word	0x00000000
        /*7b58*/ 	.short	0x010a
        /*7b5a*/ 	.byte	0x3f
	.zero		1


	//   ....[29]....
        /*7b5c*/ 	.word	0x00033590
        /*7b60*/ 	.word	0x00000003
        /*7b64*/ 	.word	0x00000000
        /*7b68*/ 	.short	0x010a
        /*7b6a*/ 	.byte	0x3f
	.zero		1


	//   ....[30]....
        /*7b6c*/ 	.word	0x00033620
        /*7b70*/ 	.word	0x00000003
        /*7b74*/ 	.word	0x00000000
        /*7b78*/ 	.short	0x010a
        /*7b7a*/ 	.byte	0x3f
	.zero		1


	//   ....[31]....
        /*7b7c*/ 	.word	0x000336b0
        /*7b80*/ 	.word	0x00000003
        /*7b84*/ 	.word	0x00000000
        /*7b88*/ 	.short	0x010a
        /*7b8a*/ 	.byte	0x3f
	.zero		1


	//   ....[32]....
        /*7b8c*/ 	.word	0x00033740
        /*7b90*/ 	.word	0x00000003
        /*7b94*/ 	.word	0x00000000
        /*7b98*/ 	.short	0x010a
        /*7b9a*/ 	.byte	0x3f
	.zero		1


	//   ....[33]....
        /*7b9c*/ 	.word	0x000337d0
        /*7ba0*/ 	.word	0x00000003
        /*7ba4*/ 	.word	0x00000000
        /*7ba8*/ 	.short	0x010a
        /*7baa*/ 	.byte	0x3f
	.zero		1


	//   ....[34]....
        /*7bac*/ 	.word	0x00033860
        /*7bb0*/ 	.word	0x00000003
        /*7bb4*/ 	.word	0x00000000
        /*7bb8*/ 	.short	0x010a
        /*7bba*/ 	.byte	0x3f
	.zero		1


	//   ....[35]....
        /*7bbc*/ 	.word	0x000338f0
        /*7bc0*/ 	.word	0x00000003
        /*7bc4*/ 	.word	0x00000000
        /*7bc8*/ 	.short	0x010a
        /*7bca*/ 	.byte	0x3f
	.zero		1


	//   ....[36]....
        /*7bcc*/ 	.word	0x00033980
        /*7bd0*/ 	.word	0x00000003
        /*7bd4*/ 	.word	0x00000000
        /*7bd8*/ 	.short	0x010a
        /*7bda*/ 	.byte	0x3f
	.zero		1


	//   ....[37]....
        /*7bdc*/ 	.word	0x000339e0
        /*7be0*/ 	.word	0x00000003
        /*7be4*/ 	.word	0x00000000
        /*7be8*/ 	.short	0x010a
        /*7bea*/ 	.byte	0x3f
	.zero		1


	//   ....[38]....
        /*7bec*/ 	.word	0x00033a40
        /*7bf0*/ 	.word	0x00000007
        /*7bf4*/ 	.word	0x00000000
        /*7bf8*/ 	.short	0x010a
        /*7bfa*/ 	.byte	0x3f
	.zero		1


	//   ....[39]....
        /*7bfc*/ 	.word	0x00033b10
        /*7c00*/ 	.word	0x0000000b
        /*7c04*/ 	.word	0x00000048
        /*7c08*/ 	.short	0x010a
        /*7c0a*/ 	.byte	0x3f
	.zero		1


	//   ....[40]....
        /*7c0c*/ 	.word	0x00033be0
        /*7c10*/ 	.word	0x00000004
        /*7c14*/ 	.word	0x00000000
        /*7c18*/ 	.short	0x010a
        /*7c1a*/ 	.byte	0x3f
	.zero		1


	//   ....[41]....
        /*7c1c*/ 	.word	0x00033c30
        /*7c20*/ 	.word	0x00000003
        /*7c24*/ 	.word	0x00000000
        /*7c28*/ 	.short	0x010a
        /*7c2a*/ 	.byte	0x3f
	.zero		1


	//   ....[42]....
        /*7c2c*/ 	.word	0x00033c80
        /*7c30*/ 	.word	0x00000003
        /*7c34*/ 	.word	0x00000000
        /*7c38*/ 	.short	0x010a
        /*7c3a*/ 	.byte	0x3f
	.zero		1


	//   ....[43]....
        /*7c3c*/ 	.word	0x00033cd0
        /*7c40*/ 	.word	0x00000003
        /*7c44*/ 	.word	0x00000000
        /*7c48*/ 	.short	0x010a
        /*7c4a*/ 	.byte	0x3f
	.zero		1


	//   ....[44]....
        /*7c4c*/ 	.word	0x00033d20
        /*7c50*/ 	.word	0x00000003
        /*7c54*/ 	.word	0x00000000
        /*7c58*/ 	.short	0x010a
        /*7c5a*/ 	.byte	0x3f
	.zero		1


	//   ....[45]....
        /*7c5c*/ 	.word	0x00033d70
        /*7c60*/ 	.word	0x00000003
        /*7c64*/ 	.word	0x00000000
        /*7c68*/ 	.short	0x010a
        /*7c6a*/ 	.byte	0x3f
	.zero		1


	//   ....[46]....
        /*7c6c*/ 	.word	0x00033dc0
        /*7c70*/ 	.word	0x00000003
        /*7c74*/ 	.word	0x00000000
        /*7c78*/ 	.short	0x010a
        /*7c7a*/ 	.byte	0x3f
	.zero		1


	//   ....[47]....
        /*7c7c*/ 	.word	0x00033e10
        /*7c80*/ 	.word	0x00000003
        /*7c84*/ 	.word	0x00000000
        /*7c88*/ 	.short	0x010a
        /*7c8a*/ 	.byte	0x3f
	.zero		1


	//----- nvinfo : EIATTR_NUM_MBARRIERS
	.align		4
.L_37:
        /*7c8c*/ 	.byte	0x03, 0x38
        /*7c8e*/ 	.short	0x0014


	//----- nvinfo : EIATTR_EXIT_INSTR_OFFSETS
	.align		4
        /*7c90*/ 	.byte	0x04, 0x1c
        /*7c92*/ 	.short	(.L_39 - .L_38)


	//   ....[0]....
.L_38:
        /*7c94*/ 	.word	0x00000730


	//   ....[1]....
        /*7c98*/ 	.word	0x000010c0


	//   ....[2]....
        /*7c9c*/ 	.word	0x00031fb0


	//   ....[3]....
        /*7ca0*/ 	.word	0x00032620


	//   ....[4]....
        /*7ca4*/ 	.word	0x000339d0


	//----- nvinfo : EIATTR_MAX_THREADS
	.align		4
.L_39:
        /*7ca8*/ 	.byte	0x04, 0x05
        /*7caa*/ 	.short	(.L_41 - .L_40)
.L_40:
        /*7cac*/ 	.word	0x00000180
        /*7cb0*/ 	.word	0x00000001
        /*7cb4*/ 	.word	0x00000001


	//----- nvinfo : EIATTR_CRS_STACK_SIZE
	.align		4
.L_41:
        /*7cb8*/ 	.byte	0x04, 0x1e
        /*7cba*/ 	.short	(.L_43 - .L_42)
.L_42:
        /*7cbc*/ 	.word	0x00000000


	//----- nvinfo : EIATTR_CBANK_PARAM_SIZE
	.align		4
.L_43:
        /*7cc0*/ 	.byte	0x03, 0x19
        /*7cc2*/ 	.short	0x0470


	//----- nvinfo : EIATTR_PARAM_CBANK
	.align		4
        /*7cc4*/ 	.byte	0x04, 0x0a
        /*7cc6*/ 	.short	(.L_45 - .L_44)
	.align		4
.L_44:
        /*7cc8*/ 	.word	index@(.nv.constant0._ZN7cutlass13device_kernelINS_4gemm6kernel13GemmUniversalIN4cute5tupleIJiiiiEEENS1_10collective13CollectiveMmaINS1_34MainloopSm90TmaGmmaWarpSpecializedILi9ENS5_IJNS4_1CILi1EEESB_SB_EEENS1_35KernelTmaWarpSpecializedCooperativeEEENS5_IJNSA_ILi512EEENSA_ILi240EEENSA_ILi16EEEEEENS_10bfloat16_tENS5_IJlSB_lEEESJ_SK_NS4_8TiledMMAINS4_8MMA_AtomIJNS4_4SM904GMMA27MMA_64x16x16_F32BF16BF16_SSILNSO_5MajorE0ELSQ_0ELNSO_7ScaleInE1ELSR_1EEEEEENS4_6LayoutINS5_IJNSA_ILi2EEESB_SB_EEENS5_IJSB_NSA_ILi0EEESX_EEEEENS5_IJNS4_10UnderscoreES10_S10_EEEEENS4_13SM90_TMA_LOADENS4_14ComposedLayoutINS4_7SwizzleILi1ELi4ELi3EEENS4_18smem_ptr_flag_bitsILi16EEENSU_INS5_IJNSA_ILi8EEESH_EEENS5_IJSH_SB_EEEEEEEvNS4_8identityES13_S1D_vS1E_EENS_8epilogue10collective6detail29Sm90TmaWarpSpecializedAdapterINS1H_15DefaultEpilogueISJ_SK_SK_NS1G_6thread17LinearCombinationISJ_Li1EffLNS1L_9ScaleType4KindE0ELNS_15FloatRoundStyleE2ESJ_EENS1_15EpilogueDefaultEEEEEvvEEEEvNT_6ParamsE)
        /*7ccc*/ 	.short	0x0210
        /*7cce*/ 	.short	0x0470


	//----- nvinfo : EIATTR_SW_WAR
	.align		4
.L_45:
        /*7cd0*/ 	.byte	0x04, 0x36
        /*7cd2*/ 	.short	(.L_47 - .L_46)
.L_46:
        /*7cd4*/ 	.word	0x00000008
.L_47:


//--------------------- .nv.callgraph             --------------------------
	.section	.nv.callgraph,"",@"SHT_CUDA_CALLGRAPH"
	.align	4
	.sectionentsize	8
	.align		4
        /*0000*/ 	.word	0x00000000
	.align		4
        /*0004*/ 	.word	0xffffffff
	.align		4
        /*0008*/ 	.word	index@(_ZN7cutlass13device_kernelINS_4gemm6kernel13GemmUniversalIN4cute5tupleIJiiiiEEENS1_10collective13CollectiveMmaINS1_34MainloopSm90TmaGmmaWarpSpecializedILi9ENS5_IJNS4_1CILi1EEESB_SB_EEENS1_35KernelTmaWarpSpecializedCooperativeEEENS5_IJNSA_ILi512EEENSA_ILi240EEENSA_ILi16EEEEEENS_10bfloat16_tENS5_IJlSB_lEEESJ_SK_NS4_8TiledMMAINS4_8MMA_AtomIJNS4_4SM904GMMA27MMA_64x16x16_F32BF16BF16_SSILNSO_5MajorE0ELSQ_0ELNSO_7ScaleInE1ELSR_1EEEEEENS4_6LayoutINS5_IJNSA_ILi2EEESB_SB_EEENS5_IJSB_NSA_ILi0EEESX_EEEEENS5_IJNS4_10UnderscoreES10_S10_EEEEENS4_13SM90_TMA_LOADENS4_14ComposedLayoutINS4_7SwizzleILi1ELi4ELi3EEENS4_18smem_ptr_flag_bitsILi16EEENSU_INS5_IJNSA_ILi8EEESH_EEENS5_IJSH_SB_EEEEEEEvNS4_8identityES13_S1D_vS1E_EENS_8epilogue10collective6detail29Sm90TmaWarpSpecializedAdapterINS1H_15DefaultEpilogueISJ_SK_SK_NS1G_6thread17LinearCombinationISJ_Li1EffLNS1L_9ScaleType4KindE0ELNS_15FloatRoundStyleE2ESJ_EENS1_15EpilogueDefaultEEEEEvvEEEEvNT_6ParamsE)
	.align		4
        /*000c*/ 	.word	index@(__assertfail)
	.align		4
        /*0010*/ 	.word	0x00000000
	.align		4
        /*0014*/ 	.word	0xfffffffe
	.align		4
        /*0018*/ 	.word	0x00000000
	.align		4
        /*001c*/ 	.word	0xfffffffd
	.align		4
        /*0020*/ 	.word	0x00000000
	.align		4
        /*0024*/ 	.word	0xfffffffc


//--------------------- .nv.constant4             --------------------------
	.section	.nv.constant4,"a",@progbits
	.align	8
	.align		8
.nv.constant4:
        /*0000*/ 	.dword	__assertfail
	.align		8
        /*0008*/ 	.dword	__unnamed_1
	.align		8
        /*0010*/ 	.dword	_ZN40_INTERNAL_a200c2b3_4_k_cu_8ca5b9a6_143364cuda3std3__45__cpo5beginE
	.align		8
        /*0018*/ 	.dword	_ZN40_INTERNAL_a200c2b3_4_k_cu_8ca5b9a6_143364cuda3std3__45__cpo3endE
	.align		8
        /*0020*/ 	.dword	_ZN40_INTERNAL_a200c2b3_4_k_cu_8ca5b9a6_143364cuda3std3__45__cpo6cbeginE
	.align		8
        /*0028*/ 	.dword	_ZN40_INTERNAL_a200c2b3_4_k_cu_8ca5b9a6_143364cuda3std3__45__cpo4cendE
	.align		8
        /*0030*/ 	.dword	_ZN40_INTERNAL_a200c2b3_4_k_cu_8ca5b9a6_143364cuda3std3__442_GLOBAL__N__a200c2b3_4_k_cu_8ca5b9a6_143366ignoreE
	.align		8
        /*0038*/ 	.dword	_ZN40_INTERNAL_a200c2b3_4_k_cu_8ca5b9a6_143364cuda3std3__419piecewise_constructE
	.align		8
        /*0040*/ 	.dword	_ZN40_INTERNAL_a200c2b3_4_k_cu_8ca5b9a6_143364cuda3std3__48in_placeE
	.align		8
        /*0048*/ 	.dword	_ZN40_INTERNAL_a200c2b3_4_k_cu_8ca5b9a6_143364cuda3std6ranges3__45__cpo4swapE
	.align		8
        /*0050*/ 	.dword	_ZN40_INTERNAL_a200c2b3_4_k_cu_8ca5b9a6_143364cuda3std6ranges3__45__cpo9iter_moveE
	.align		8
        /*0058*/ 	.dword	_ZN40_INTERNAL_a200c2b3_4_k_cu_8ca5b9a6_143364cute7productE
	.align		8
        /*0060*/ 	.dword	_ZN40_INTERNAL_a200c2b3_4_k_cu_8ca5b9a6_143364cute1_E
	.align		8
        /*0068*/ 	.dword	$str$22
	.align		8
        /*0070*/ 	.dword	$str$23


//--------------------- .text._ZN7cutlass13device_kernelINS_4gemm6kernel13GemmUniversalIN4cute5tupleIJiiiiEEENS1_10collective13CollectiveMmaINS1_34MainloopSm90TmaGmmaWarpSpecializedILi9ENS5_IJNS4_1CILi1EEESB_SB_EEENS1_35KernelTmaWarpSpecializedCooperativeEEENS5_IJNSA_ILi512EEENSA_ILi240EEENSA_ILi16EEEEEENS_10bfloat16_tENS5_IJlSB_lEEESJ_SK_NS4_8TiledMMAINS4_8MMA_AtomIJNS4_4SM904GMMA27MMA_64x16x16_F32BF16BF16_SSILNSO_5MajorE0ELSQ_0ELNSO_7ScaleInE1ELSR_1EEEEEENS4_6LayoutINS5_IJNSA_ILi2EEESB_SB_EEENS5_IJSB_NSA_ILi0EEESX_EEEEENS5_IJNS4_10UnderscoreES10_S10_EEEEENS4_13SM90_TMA_LOADENS4_14ComposedLayoutINS4_7SwizzleILi1ELi4ELi3EEENS4_18smem_ptr_flag_bitsILi16EEENSU_INS5_IJNSA_ILi8EEESH_EEENS5_IJSH_SB_EEEEEEEvNS4_8identityES13_S1D_vS1E_EENS_8epilogue10collective6detail29Sm90TmaWarpSpecializedAdapterINS1H_15DefaultEpilogueISJ_SK_SK_NS1G_6thread17LinearCombinationISJ_Li1EffLNS1L_9ScaleType4KindE0ELNS_15FloatRoundStyleE2ESJ_EENS1_15EpilogueDefaultEEEEEvvEEEEvNT_6ParamsE --------------------------
	.section	.text._ZN7cutlass13device_kernelINS_4gemm6kernel13GemmUniversalIN4cute5tupleIJiiiiEEENS1_10collective13CollectiveMmaINS1_34MainloopSm90TmaGmmaWarpSpecializedILi9ENS5_IJNS4_1CILi1EEESB_SB_EEENS1_35KernelTmaWarpSpecializedCooperativeEEENS5_IJNSA_ILi512EEENSA_ILi240EEENSA_ILi16EEEEEENS_10bfloat16_tENS5_IJlSB_lEEESJ_SK_NS4_8TiledMMAINS4_8MMA_AtomIJNS4_4SM904GMMA27MMA_64x16x16_F32BF16BF16_SSILNSO_5MajorE0ELSQ_0ELNSO_7ScaleInE1ELSR_1EEEEEENS4_6LayoutINS5_IJNSA_ILi2EEESB_SB_EEENS5_IJSB_NSA_ILi0EEESX_EEEEENS5_IJNS4_10UnderscoreES10_S10_EEEEENS4_13SM90_TMA_LOADENS4_14ComposedLayoutINS4_7SwizzleILi1ELi4ELi3EEENS4_18smem_ptr_flag_bitsILi16EEENSU_INS5_IJNSA_ILi8EEESH_EEENS5_IJSH_SB_EEEEEEEvNS4_8identityES13_S1D_vS1E_EENS_8epilogue10collective6detail29Sm90TmaWarpSpecializedAdapterINS1H_15DefaultEpilogueISJ_SK_SK_NS1G_6thread17LinearCombinationISJ_Li1EffLNS1L_9ScaleType4KindE0ELNS_15FloatRoundStyleE2ESJ_EENS1_15EpilogueDefaultEEEEEvvEEEEvNT_6ParamsE,"ax",@progbits
	.align	128
.text._ZN7cutlass13device_kernelINS_4gemm6kernel13GemmUniversalIN4cute5tupleIJiiiiEEENS1_10collective13CollectiveMmaINS1_34MainloopSm90TmaGmmaWarpSpecializedILi9ENS5_IJNS4_1CILi1EEESB_SB_EEENS1_35KernelTmaWarpSpecializedCooperativeEEENS5_IJNSA_ILi512EEENSA_ILi240EEENSA_ILi16EEEEEENS_10bfloat16_tENS5_IJlSB_lEEESJ_SK_NS4_8TiledMMAINS4_8MMA_AtomIJNS4_4SM904GMMA27MMA_64x16x16_F32BF16BF16_SSILNSO_5MajorE0ELSQ_0ELNSO_7ScaleInE1ELSR_1EEEEEENS4_6LayoutINS5_IJNSA_ILi2EEESB_SB_EEENS5_IJSB_NSA_ILi0EEESX_EEEEENS5_IJNS4_10UnderscoreES10_S10_EEEEENS4_13SM90_TMA_LOADENS4_14ComposedLayoutINS4_7SwizzleILi1ELi4ELi3EEENS4_18smem_ptr_flag_bitsILi16EEENSU_INS5_IJNSA_ILi8EEESH_EEENS5_IJSH_SB_EEEEEEEvNS4_8identityES13_S1D_vS1E_EENS_8epilogue10collective6detail29Sm90TmaWarpSpecializedAdapterINS1H_15DefaultEpilogueISJ_SK_SK_NS1G_6thread17LinearCombinationISJ_Li1EffLNS1L_9ScaleType4KindE0ELNS_15FloatRoundStyleE2ESJ_EENS1_15EpilogueDefaultEEEEEvvEEEEvNT_6ParamsE:
        .type           _ZN7cutlass13device_kernelINS_4gemm6kernel13GemmUniversalIN4cute5tupleIJiiiiEEENS1_10collective13CollectiveMmaINS1_34MainloopSm90TmaGmmaWarpSpecializedILi9ENS5_IJNS4_1CILi1EEESB_SB_EEENS1_35KernelTmaWarpSpecializedCooperativeEEENS5_IJNSA_ILi512EEENSA_ILi240EEENSA_ILi16EEEEEENS_10bfloat16_tENS5_IJlSB_lEEESJ_SK_NS4_8TiledMMAINS4_8MMA_AtomIJNS4_4SM904GMMA27MMA_64x16x16_F32BF16BF16_SSILNSO_5MajorE0ELSQ_0ELNSO_7ScaleInE1ELSR_1EEEEEENS4_6LayoutINS5_IJNSA_ILi2EEESB_SB_EEENS5_IJSB_NSA_ILi0EEESX_EEEEENS5_IJNS4_10UnderscoreES10_S10_EEEEENS4_13SM90_TMA_LOADENS4_14ComposedLayoutINS4_7SwizzleILi1ELi4ELi3EEENS4_18smem_ptr_flag_bitsILi16EEENSU_INS5_IJNSA_ILi8EEESH_EEENS5_IJSH_SB_EEEEEEEvNS4_8identityES13_S1D_vS1E_EENS_8epilogue10collective6detail29Sm90TmaWarpSpecializedAdapterINS1H_15DefaultEpilogueISJ_SK_SK_NS1G_6thread17LinearCombinationISJ_Li1EffLNS1L_9ScaleType4KindE0ELNS_15FloatRoundStyleE2ESJ_EENS1_15EpilogueDefaultEEEEEvvEEEEvNT_6ParamsE,@function
        .size           _ZN7cutlass13device_kernelINS_4gemm6kernel13GemmUniversalIN4cute5tupleIJiiiiEEENS1_10collective13CollectiveMmaINS1_34MainloopSm90TmaGmmaWarpSpecializedILi9ENS5_IJNS4_1CILi1EEESB_SB_EEENS1_35KernelTmaWarpSpecializedCooperativeEEENS5_IJNSA_ILi512EEENSA_ILi240EEENSA_ILi16EEEEEENS_10bfloat16_tENS5_IJlSB_lEEESJ_SK_NS4_8TiledMMAINS4_8MMA_AtomIJNS4_4SM904GMMA27MMA_64x16x16_F32BF16BF16_SSILNSO_5MajorE0ELSQ_0ELNSO_7ScaleInE1ELSR_1EEEEEENS4_6LayoutINS5_IJNSA_ILi2EEESB_SB_EEENS5_IJSB_NSA_ILi0EEESX_EEEEENS5_IJNS4_10UnderscoreES10_S10_EEEEENS4_13SM90_TMA_LOADENS4_14ComposedLayoutINS4_7SwizzleILi1ELi4ELi3EEENS4_18smem_ptr_flag_bitsILi16EEENSU_INS5_IJNSA_ILi8EEESH_EEENS5_IJSH_SB_EEEEEEEvNS4_8identityES13_S1D_vS1E_EENS_8epilogue10collective6detail29Sm90TmaWarpSpecializedAdapterINS1H_15DefaultEpilogueISJ_SK_SK_NS1G_6thread17LinearCombinationISJ_Li1EffLNS1L_9ScaleType4KindE0ELNS_15FloatRoundStyleE2ESJ_EENS1_15EpilogueDefaultEEEEEvvEEEEvNT_6ParamsE,(.L_x_1025 - _ZN7cutlass13device_kernelINS_4gemm6kernel13GemmUniversalIN4cute5tupleIJiiiiEEENS1_10collective13CollectiveMmaINS1_34MainloopSm90TmaGmmaWarpSpecializedILi9ENS5_IJNS4_1CILi1EEESB_SB_EEENS1_35KernelTmaWarpSpecializedCooperativeEEENS5_IJNSA_ILi512EEENSA_ILi240EEENSA_ILi16EEEEEENS_10bfloat16_tENS5_IJlSB_lEEESJ_SK_NS4_8TiledMMAINS4_8MMA_AtomIJNS4_4SM904GMMA27MMA_64x16x16_F32BF16BF16_SSILNSO_5MajorE0ELSQ_0ELNSO_7ScaleInE1ELSR_1EEEEEENS4_6LayoutINS5_IJNSA_ILi2EEESB_SB_EEENS5_IJSB_NSA_ILi0EEESX_EEEEENS5_IJNS4_10UnderscoreES10_S10_EEEEENS4_13SM90_TMA_LOADENS4_14ComposedLayoutINS4_7SwizzleILi1ELi4ELi3EEENS4_18smem_ptr_flag_bitsILi16EEENSU_INS5_IJNSA_ILi8EEESH_EEENS5_IJSH_SB_EEEEEEEvNS4_8identityES13_S1D_vS1E_EENS_8epilogue10collective6detail29Sm90TmaWarpSpecializedAdapterINS1H_15DefaultEpilogueISJ_SK_SK_NS1G_6thread17LinearCombinationISJ_Li1EffLNS1L_9ScaleType4KindE0ELNS_15FloatRoundStyleE2ESJ_EENS1_15EpilogueDefaultEEEEEvvEEEEvNT_6ParamsE)
        .other          _ZN7cutlass13device_kernelINS_4gemm6kernel13GemmUniversalIN4cute5tupleIJiiiiEEENS1_10collective13CollectiveMmaINS1_34MainloopSm90TmaGmmaWarpSpecializedILi9ENS5_IJNS4_1CILi1EEESB_SB_EEENS1_35KernelTmaWarpSpecializedCooperativeEEENS5_IJNSA_ILi512EEENSA_ILi240EEENSA_ILi16EEEEEENS_10bfloat16_tENS5_IJlSB_lEEESJ_SK_NS4_8TiledMMAINS4_8MMA_AtomIJNS4_4SM904GMMA27MMA_64x16x16_F32BF16BF16_SSILNSO_5MajorE0ELSQ_0ELNSO_7ScaleInE1ELSR_1EEEEEENS4_6LayoutINS5_IJNSA_ILi2EEESB_SB_EEENS5_IJSB_NSA_ILi0EEESX_EEEEENS5_IJNS4_10UnderscoreES10_S10_EEEEENS4_13SM90_TMA_LOADENS4_14ComposedLayoutINS4_7SwizzleILi1ELi4ELi3EEENS4_18smem_ptr_flag_bitsILi16EEENSU_INS5_IJNSA_ILi8EEESH_EEENS5_IJSH_SB_EEEEEEEvNS4_8identityES13_S1D_vS1E_EENS_8epilogue10collective6detail29Sm90TmaWarpSpecializedAdapterINS1H_15DefaultEpilogueISJ_SK_SK_NS1G_6thread17LinearCombinationISJ_Li1EffLNS1L_9ScaleType4KindE0ELNS_15FloatRoundStyleE2ESJ_EENS1_15EpilogueDefaultEEEEEvvEEEEvNT_6ParamsE,@"STO_CUDA_ENTRY STV_DEFAULT"
_ZN7cutlass13device_kernelINS_4gemm6kernel13GemmUniversalIN4cute5tupleIJiiiiEEENS1_10collective13CollectiveMmaINS1_34MainloopSm90TmaGmmaWarpSpecializedILi9ENS5_IJNS4_1CILi1EEESB_SB_EEENS1_35KernelTmaWarpSpecializedCooperativeEEENS5_IJNSA_ILi512EEENSA_ILi240EEENSA_ILi16EEEEEENS_10bfloat16_tENS5_IJlSB_lEEESJ_SK_NS4_8TiledMMAINS4_8MMA_AtomIJNS4_4SM904GMMA27MMA_64x16x16_F32BF16BF16_SSILNSO_5MajorE0ELSQ_0ELNSO_7ScaleInE1ELSR_1EEEEEENS4_6LayoutINS5_IJNSA_ILi2EEESB_SB_EEENS5_IJSB_NSA_ILi0EEESX_EEEEENS5_IJNS4_10UnderscoreES10_S10_EEEEENS4_13SM90_TMA_LOADENS4_14ComposedLayoutINS4_7SwizzleILi1ELi4ELi3EEENS4_18smem_ptr_flag_bitsILi16EEENSU_INS5_IJNSA_ILi8EEESH_EEENS5_IJSH_SB_EEEEEEEvNS4_8identityES13_S1D_vS1E_EENS_8epilogue10collective6detail29Sm90TmaWarpSpecializedAdapterINS1H_15DefaultEpilogueISJ_SK_SK_NS1G_6thread17LinearCombinationISJ_Li1EffLNS1L_9ScaleType4KindE0ELNS_15FloatRoundStyleE2ESJ_EENS1_15EpilogueDefaultEEEEEvvEEEEvNT_6ParamsE:
[----:B------:R-:W0:Y:S02]  /*0000*/  LDC R1, c[0x0][0x28] ;  /* 0x00000a00ff017b82 */ /* 0x000e240000000800 */
[----:B0-----:R-:W-:Y:S01]  /*0010*/  VIADD R1, R1, 0xfffffa08 ;  /* 0xfffffa0801017836 */ /* 0x001fe20000000000 */
[----:B------:R-:W0:Y:S01]  /*0020*/  S2R R2, SR_TID.X ;  /* 0x0000000000027919 */ /* 0x000e220000002100 */
[----:B------:R-:W-:Y:S01]  /*0030*/  ELECT P0, URZ, PT ;  /* 0x00000000003f782f */ /* 0x000fe20003800000 */
[----:B------:R-:W-:Y:S01]  /*0040*/  BSSY B0, `(.L_x_0) ;  /* 0x0000015000007945 */ /* 0x000fe20003800000 */
[--C-:B0-----:R-:W-:Y:S02]  /*0050*/  SHF.R.U32.HI R0, RZ, 0x5, R2.reuse ;  /* 0x00000005ff007819 */ /* 0x101fe40000011602 */
[----:B------:R-:W-:-:S03]  /*0060*/  SHF.R.U32.HI R2, RZ, 0x7, R2 ;  /* 0x00000007ff027819 */ /* 0x000fc60000011602 */
[----:B------:R-:W0:Y:S04]  /*0070*/  SHFL.IDX PT, R3, R0, RZ, 0x1f ;  /* 0x00001fff00037589 */ /* 0x000e2800000e0000 */
[----:B------:R-:W1:Y:S01]  /*0080*/  SHFL.IDX PT, R2, R2, RZ, 0x1f ;  /* 0x00001fff02027589 */ /* 0x000e6200000e0000 */
[----:B0-----:R-:W-:Y:S02]  /*0090*/  R2UR UR4, R3 ;  /* 0x00000000030472ca */ /* 0x001fe400000e0000 */
[----:B-1----:R-:W-:-:S11]  /*00a0*/  R2UR UR6, R2 ;  /* 0x00000000020672ca */ /* 0x002fd600000e0000 */
[----:B------:R-:W-:Y:S02]  /*00b0*/  USHF.R.S32.HI UR5, URZ, 0x1f, UR4 ;  /* 0x0000001f3f057899 */ /* 0x000fe40008011404 */
[----:B------:R-:W-:Y:S02]  /*00c0*/  ISETP.NE.OR P0, PT, RZ, UR4, !P0 ;  /* 0x00000004ff007c0c */ /* 0x000fe4000c705670 */
[----:B------:R-:W-:-:S04]  /*00d0*/  ULEA.HI UR5, UR5, UR4, URZ, 0x2 ;  /* 0x0000000405057291 */ /* 0x000fc8000f8f103f */
[----:B------:R-:W-:-:S04]  /*00e0*/  ULOP3.LUT UR5, UR5, 0xfffffffc, URZ, 0xc0, !UPT ;  /* 0xfffffffc05057892 */ /* 0x000fc8000f8ec03f */
[----:B------:R-:W-:-:S03]  /*00f0*/  UIADD3 UR8, UR4, -UR5, URZ ;  /* 0x8000000504087290 */ /* 0x000fc6000fffe03f */
[----:B------:R-:W-:Y:S09]  /*0100*/  @P0 BRA `(.L_x_1) ;  /* 0x0000000000200947 */ /* 0x000ff20003800000 */
[----:B------:R-:W-:Y:S02]  /*0110*/  ULDC.64 UR4, c[0x0][0x198] ;  /* 0x0000660000047ab9 */ /* 0x000fe40000000a00 */
[----:B------:R-:W-:Y:S02]  /*0120*/  UIADD3 UR10, UP0, UR4, 0xf0, URZ ;  /* 0x000000f0040a7890 */ /* 0x000fe4000ff1e03f */
[----:B------:R-:W-:Y:S02]  /*0130*/  UIADD3 UR4, UP1, UR4, 0x1f0, URZ ;  /* 0x000001f004047890 */ /* 0x000fe4000ff3e03f */
[----:B------:R-:W-:Y:S02]  /*0140*/  UIADD3.X UR11, URZ, UR5, URZ, UP0, !UPT ;  /* 0x000000053f0b7290 */ /* 0x000fe400087fe43f */
[----:B------:R-:W-:-:S07]  /*0150*/  UIADD3.X UR5, URZ, UR5, URZ, UP1, !UPT ;  /* 0x000000053f057290 */ /* 0x000fce0008ffe43f */
[----:B------:R0:W-:Y:S02]  /*0160*/  UTMACCTL.PF [UR10] ;  /* 0x000000000a0079b9 */ /* 0x0001e40008040000 */
[----:B------:R0:W-:Y:S02]  /*0170*/  UTMACCTL.PF [UR4] ;  /* 0x00000000040079b9 */ /* 0x0001e40008040000 */
[----:B0-----:R-:W-:Y:S01]  /*0180*/  NOP ;  /* 0x0000000000007918 */ /* 0x001fe20000000000 */
.L_x_1:
[----:B------:R-:W-:Y:S05]  /*0190*/  BSYNC B0 ;  /* 0x0000000000007941 */ /* 0x000fea0003800000 */
.L_x_0:
[----:B------:R-:W0:Y:S01]  /*01a0*/  SHFL.IDX PT, R2, R0, RZ, 0x1f ;  /* 0x00001fff00027589 */ /* 0x000e2200000e0000 */
[----:B------:R-:W-:Y:S01]  /*01b0*/  UISETP.NE.AND UP0, UPT, UR8, 0x3, UPT ;  /* 0x000000030800788c */ /* 0x000fe2000bf05270 */
[----:B------:R-:W-:Y:S01]  /*01c0*/  ISETP.NE.AND P1, PT, RZ, UR6, PT ;  /* 0x00000006ff007c0c */ /* 0x000fe2000bf25270 */
[----:B------:R-:W-:Y:S02]  /*01d0*/  UIADD3 UR10, UR6, -0x1, URZ ;  /* 0xffffffff060a7890 */ /* 0x000fe4000fffe03f */
[----:B------:R-:W-:Y:S02]  /*01e0*/  UISETP.EQ.OR UP0, UPT, UR8, URZ, !UP0 ;  /* 0x0000003f0800728c */ /* 0x000fe4000c702670 */
[----:B------:R-:W-:Y:S02]  /*01f0*/  UISETP.GE.U32.AND UP1, UPT, UR10, 0x2, UPT ;  /* 0x000000020a00788c */ /* 0x000fe4000bf26070 */
[----:B------:R-:W-:-:S04]  /*0200*/  UISETP.EQ.AND UP0, UPT, UR6, URZ, UP0 ;  /* 0x0000003f0600728c */ /* 0x000fc80008702270 */
[----:B------:R-:W-:-:S04]  /*0210*/  USEL UR4, URZ, 0x1, !UP0 ;  /* 0x000000013f047887 */ /* 0x000fc8000c000000 */
[----:B------:R-:W-:Y:S01]  /*0220*/  USEL UR4, UR4, 0x2, UP1 ;  /* 0x0000000204047887 */ /* 0x000fe20008800000 */
[----:B0-----:R-:W-:-:S05]  /*0230*/  ISETP.NE.AND P0, PT, R2, RZ, PT ;  /* 0x000000ff0200720c */ /* 0x001fca0003f05270 */
[----:B------:R-:W-:-:S05]  /*0240*/  IMAD.U32 R2, RZ, RZ, UR4 ;  /* 0x00000004ff027e24 */ /* 0x000fca000f8e00ff */
[----:B------:R0:W-:Y:S03]  /*0250*/  STL [R1+0x458], R2 ;  /* 0x0004580201007387 */ /* 0x0001e60000100800 */
[----:B------:R-:W-:Y:S05]  /*0260*/  @P0 BRA `(.L_x_2) ;  /* 0x00000000008c0947 */ /* 0x000fea0003800000 */
[----:B------:R-:W-:Y:S01]  /*0270*/  ELECT P0, URZ, PT ;  /* 0x00000000003f782f */ /* 0x000fe20003800000 */
[----:B------:R-:W-:-:S12]  /*0280*/  BSSY B0, `(.L_x_2) ;  /* 0x0000021000007945 */ /* 0x000fd80003800000 */
[----:B------:R-:W-:Y:S05]  /*0290*/  @!P0 BRA `(.L_x_3) ;  /* 0x00000000007c8947 */ /* 0x000fea0003800000 */
[----:B------:R-:W1:Y:S01]  /*02a0*/  S2UR UR9, SR_CgaCtaId ;  /* 0x00000000000979c3 */ /* 0x000e620000008800 */
[----:B------:R-:W-:Y:S01]  /*02b0*/  UMOV UR4, 0x400 ;  /* 0x0000040000047882 */ /* 0x000fe20000000000 */
[----:B------:R-:W-:Y:S01]  /*02c0*/  UMOV UR5, 0x1 ;  /* 0x0000000100057882 */ /* 0x000fe20000000000 */
[----:B------:R-:W-:Y:S02]  /*02d0*/  UMOV UR6, 0x100 ;  /* 0x0000010000067882 */ /* 0x000fe40000000000 */
[----:B------:R-:W-:-:S04]  /*02e0*/  UIADD3 UR6, -UR6, 0x100000, URZ ;  /* 0x0010000006067890 */ /* 0x000fc8000fffe13f */
[----:B------:R-:W-:Y:S02]  /*02f0*/  USHF.L.U32 UR7, UR6, 0xb, URZ ;  /* 0x0000000b06077899 */ /* 0x000fe4000800063f */
[----:B------:R-:W-:Y:S02]  /*0300*/  USHF.L.U32 UR6, UR6, 0x1, URZ ;  /* 0x0000000106067899 */ /* 0x000fe4000800063f */
[----:B-1----:R-:W-:Y:S02]  /*0310*/  ULEA UR9, UR9, UR4, 0x18 ;  /* 0x0000000409097291 */ /* 0x002fe4000f8ec03f */
[----:B------:R-:W-:-:S04]  /*0320*/  UIADD3 UR4, -UR5, 0x100000, URZ ;  /* 0x0010000005047890 */ /* 0x000fc8000fffe13f */
[----:B------:R-:W-:Y:S02]  /*0330*/  USHF.L.U32 UR5, UR4, 0xb, URZ ;  /* 0x0000000b04057899 */ /* 0x000fe4000800063f */
[----:B------:R-:W-:Y:S01]  /*0340*/  USHF.L.U32 UR4, UR4, 0x1, URZ ;  /* 0x0000000104047899 */ /* 0x000fe2000800063f */
[----:B------:R-:W1:Y:S11]  /*0350*/  FENCE.VIEW.ASYNC.S ;  /* 0x00000000000073c6 */ /* 0x000e760000000000 */
[----:B-1----:R1:W2:Y:S01]  /*0360*/  SYNCS.EXCH.64 URZ, [UR9], UR4 ;  /* 0x00000004093f75b2 */ /* 0x0022a20008000100 */
[----:B------:R1:W3:Y:S01]  /*0370*/  SYNCS.EXCH.64 URZ, [UR9+0x48], UR6 ;  /* 0x00004806093f75b2 */ /* 0x0002e20008000100 */
[----:B------:R1:W4:Y:S01]  /*0380*/  SYNCS.EXCH.64 URZ, [UR9+0x8], UR4 ;  /* 0x00000804093f75b2 */ /* 0x0003220008000100 */
[----:B------:R1:W0:Y:S01]  /*0390*/  SYNCS.EXCH.64 URZ, [UR9+0x50], UR6 ;  /* 0x00005006093f75b2 */ /* 0x0002220008000100 */
        /* <DEDUP_REMOVED lines=13> */
[----:B------:R1:W0:Y:S02]  /*0470*/  SYNCS.EXCH.64 URZ, [UR9+0x88], UR6 ;  /* 0x00008806093f75b2 */ /* 0x0002240008000100 */
[----:B-1----:R-:W-:Y:S01]  /*0480*/  NOP ;  /* 0x0000000000007918 */ /* 0x002fe20000000000 */
.L_x_3:
[----:B------:R-:W-:Y:S05]  /*0490*/  BSYNC B0 ;  /* 0x0000000000007941 */ /* 0x000fea0003800000 */
.L_x_2:
[----:B------:R-:W1:Y:S01]  /*04a0*/  SHFL.IDX PT, R0, R0, RZ, 0x1f ;  /* 0x00001fff00007589 */ /* 0x000e6200000e0000 */
[----:B0-----:R-:W0:Y:S01]  /*04b0*/  LDC R2, c[0x0][0x65c] ;  /* 0x00019700ff027b82 */ /* 0x001e220000000800 */
[----:B------:R-:W-:Y:S01]  /*04c0*/  ELECT P0, URZ, PT ;  /* 0x00000000003f782f */ /* 0x000fe20003800000 */
[----:B------:R-:W-:Y:S01]  /*04d0*/  IMAD.MOV.U32 R5, RZ, RZ, RZ ;  /* 0x000000ffff057224 */ /* 0x000fe200078e00ff */
[----:B------:R-:W5:Y:S01]  /*04e0*/  S2R R4, SR_CTAID.X ;  /* 0x0000000000047919 */ /* 0x000f620000002500 */
[----:B------:R-:W-:Y:S01]  /*04f0*/  UMOV UR4, 0x20 ;  /* 0x0000002000047882 */ /* 0x000fe20000000000 */
[----:B------:R-:W-:Y:S01]  /*0500*/  NOP ;  /* 0x0000000000007918 */ /* 0x000fe20000000000 */
[----:B------:R-:W-:Y:S01]  /*0510*/  NOP ;  /* 0x0000000000007918 */ /* 0x000fe20000000000 */
[----:B-1----:R-:W-:Y:S02]  /*0520*/  ISETP.NE.OR P0, PT, R0, RZ, !P0 ;  /* 0x000000ff0000720c */ /* 0x002fe40004705670 */
[----:B0-----:R-:W-:Y:S01]  /*0530*/  ISETP.NE.AND P2, PT, R2, 0x1, PT ;  /* 0x000000010200780c */ /* 0x001fe20003f45270 */
[----:B------:R-:W0:Y:S10]  /*0540*/  S2R R0, SR_CTAID.Y ;  /* 0x0000000000007919 */ /* 0x000e340000002600 */
[----:B------:R-:W-:Y:S01]  /*0550*/  VOTEU.ALL UP0, P0 ;  /* 0x00000000003f7886 */ /* 0x000fe20000000000 */
[----:B------:R-:W-:Y:S01]  /*0560*/  VOTEU.ALL UP1, P0 ;  /* 0x00000000003f7886 */ /* 0x000fe20000020000 */
[----:B------:R-:W5:Y:S01]  /*0570*/  @P2 LDC R7, c[0x0][0x10] ;  /* 0x00000400ff072b82 */ /* 0x000f620000000800 */
[----:B------:R-:W-:-:S02]  /*0580*/  @P2 IMAD.MOV.U32 R3, RZ, RZ, RZ ;  /* 0x000000ffff032224 */ /* 0x000fc400078e00ff */
[----:B------:R-:W-:Y:S01]  /*0590*/  @P2 IMAD.MOV.U32 R11, RZ, RZ, RZ ;  /* 0x000000ffff0b2224 */ /* 0x000fe200078e00ff */
[----:B------:R-:W-:Y:S01]  /*05a0*/  @!UP0 UMOV UR6, 0x400 ;  /* 0x0000040000068882 */ /* 0x000fe20000000000 */
[----:B------:R-:W-:-:S04]  /*05b0*/  @!UP0 UIADD3 UR4, -UR4, 0x100000, URZ ;  /* 0x0010000004048890 */ /* 0x000fc8000fffe13f */
[----:B------:R-:W-:Y:S02]  /*05c0*/  @!UP0 USHF.L.U32 UR5, UR4, 0xb, URZ ;  /* 0x0000000b04058899 */ /* 0x000fe4000800063f */
[----:B------:R-:W-:Y:S01]  /*05d0*/  @!UP0 USHF.L.U32 UR4, UR4, 0x1, URZ ;  /* 0x0000000104048899 */ /* 0x000fe2000800063f */
[----:B------:R-:W1:Y:S08]  /*05e0*/  @!P2 LDC R9, c[0x0][0xc] ;  /* 0x00000300ff09ab82 */ /* 0x000e700000000800 */
[----:B------:R-:W2:Y:S01]  /*05f0*/  @!UP0 S2UR UR7, SR_CgaCtaId ;  /* 0x00000000000789c3 */ /* 0x000ea20000008800 */
[----:B0-----:R-:W-:-:S04]  /*0600*/  @P2 IMAD.MOV.U32 R2, RZ, RZ, R0 ;  /* 0x000000ffff022224 */ /* 0x001fc800078e0000 */
[----:B-----5:R-:W-:-:S04]  /*0610*/  @P2 IMAD.WIDE.U32 R6, R4, R7, R2 ;  /* 0x0000000704062225 */ /* 0x020fc800078e0002 */
[----:B------:R-:W-:Y:S02]  /*0620*/  @P2 IMAD.MOV.U32 R16, RZ, RZ, R6 ;  /* 0x000000ffff102224 */ /* 0x000fe400078e0006 */
[----:B------:R-:W-:Y:S02]  /*0630*/  @P2 IMAD.IADD R17, R7, 0x1, R11 ;  /* 0x0000000107112824 */ /* 0x000fe400078e020b */
[----:B-1----:R-:W-:-:S04]  /*0640*/  @!P2 IMAD.WIDE.U32 R2, R9, R0, R4 ;  /* 0x000000000902a225 */ /* 0x002fc800078e0004 */
[----:B------:R-:W-:Y:S02]  /*0650*/  @!P2 IMAD.MOV.U32 R16, RZ, RZ, R2 ;  /* 0x000000ffff10a224 */ /* 0x000fe400078e0002 */
[----:B------:R-:W-:Y:S01]  /*0660*/  @!P2 IMAD.MOV.U32 R17, RZ, RZ, R3 ;  /* 0x000000ffff11a224 */ /* 0x000fe200078e0003 */
[----:B--2---:R-:W-:Y:S02]  /*0670*/  @!UP0 ULEA UR6, UR7, UR6, 0x18 ;  /* 0x0000000607068291 */ /* 0x004fe4000f8ec03f */
[----:B------:R0:W-:Y:S01]  /*0680*/  STL [R1+0x484], R16 ;  /* 0x0004841001007387 */ /* 0x0001e20000100800 */
[----:B------:R-:W-:-:S03]  /*0690*/  VOTEU.ALL UP0, P0 ;  /* 0x00000000003f7886 */ /* 0x000fc60000000000 */
[----:B------:R0:W-:Y:S04]  /*06a0*/  STL [R1+0x46c], R17 ;  /* 0x00046c1101007387 */ /* 0x0001e80000100800 */
[----:B------:R-:W1:Y:S02]  /*06b0*/  FENCE.VIEW.ASYNC.S ;  /* 0x00000000000073c6 */ /* 0x000e640000000000 */
[----:B-1----:R0:W3:Y:S01]  /*06c0*/  @!UP0 SYNCS.EXCH.64 URZ, [UR6+0xa0], UR4 ;  /* 0x0000a004063f85b2 */ /* 0x0020e20008000100 */
[----:B------:R0:W3:Y:S01]  /*06d0*/  @!UP1 SYNCS.EXCH.64 URZ, [UR6+0xa8], UR4 ;  /* 0x0000a804063f95b2 */ /* 0x0000e20008000100 */
[----:B------:R-:W-:Y:S01]  /*06e0*/  NOP ;  /* 0x0000000000007918 */ /* 0x000fe20000000000 */
[----:B---34-:R-:W-:Y:S06]  /*06f0*/  BAR.SYNC.DEFER_BLOCKING 0x0 ;  /* 0x0000000000007b1d */ /* 0x018fec0000010000 */
[----:B0-----:R-:W-:Y:S05]  /*0700*/  @!P1 BRA `(.L_x_4) ;  /* 0x00000318002c9947 */ /* 0x001fea0003800000 */
[----:B------:R-:W-:-:S06]  /*0710*/  UISETP.GT.U32.AND UP0, UPT, UR10, 0x1, UPT ;  /* 0x000000010a00788c */ /* 0x000fcc000bf04070 */
[----:B------:R-:W-:-:S13]  /*0720*/  PLOP3.LUT P0, PT, PT, PT, UP0, 0x80, 0x0 ;  /* 0x000000000000781c */ /* 0x000fda0003f0f008 */
[----:B------:R-:W-:Y:S05]  /*0730*/  @P0 EXIT ;  /* 0x000000000000094d */ /* 0x000fea0003800000 */
[----:B------:R-:W-:Y:S01]  /*0740*/  ULDC.64 UR4, c[0x0][0x650] ;  /* 0x0001940000047ab9 */ /* 0x000fe20000000a00 */
[----:B------:R-:W-:Y:S02]  /*0750*/  PRMT R6, RZ, 0x7610, R6 ;  /* 0x00007610ff067816 */ /* 0x000fe40000000006 */
[----:B------:R-:W-:Y:S01]  /*0760*/  ISETP.GE.U32.AND P0, PT, R16, UR4, PT ;  /* 0x0000000410007c0c */ /* 0x000fe2000bf06070 */
[----:B------:R-:W-:Y:S02]  /*0770*/  UMOV UR4, 0xffffffff ;  /* 0xffffffff00047882 */ /* 0x000fe40000000000 */
[----:B------:R-:W-:Y:S01]  /*0780*/  IMAD.U32 R2, RZ, RZ, UR4 ;  /* 0x00000004ff027e24 */ /* 0x000fe2000f8e00ff */
[----:B------:R-:W-:Y:S01]  /*0790*/  ISETP.GE.U32.AND.EX P0, PT, R17, UR5, PT, P0 ;  /* 0x0000000511007c0c */ /* 0x000fe2000bf06100 */
[----:B------:R-:W-:Y:S01]  /*07a0*/  UMOV UR5, 0xffffffff ;  /* 0xffffffff00057882 */ /* 0x000fe20000000000 */
[----:B------:R-:W-:Y:S02]  /*07b0*/  IMAD.U32 R19, RZ, RZ, UR4 ;  /* 0x00000004ff137e24 */ /* 0x000fe4000f8e00ff */
[----:B------:R0:W-:Y:S01]  /*07c0*/  STL [R1+0x45c], R2 ;  /* 0x00045c0201007387 */ /* 0x0001e20000100800 */
[----:B------:R-:W-:-:S08]  /*07d0*/  IMAD.U32 R18, RZ, RZ, UR5 ;  /* 0x00000005ff127e24 */ /* 0x000fd0000f8e00ff */
[----:B------:R-:W-:Y:S05]  /*07e0*/  @P0 BRA `(.L_x_5) ;  /* 0x00000004007c0947 */ /* 0x000fea0003800000 */
[----:B------:R-:W1:Y:S01]  /*07f0*/  LDC.64 R12, c[0x0][0x628] ;  /* 0x00018a00ff0c7b82 */ /* 0x000e620000000a00 */
[----:B0-----:R-:W-:Y:S02]  /*0800*/  IMAD.MOV.U32 R2, RZ, RZ, R16 ;  /* 0x000000ffff027224 */ /* 0x001fe400078e0010 */
[----:B------:R-:W-:-:S05]  /*0810*/  IMAD.MOV.U32 R3, RZ, RZ, R17 ;  /* 0x000000ffff037224 */ /* 0x000fca00078e0011 */
[----:B------:R-:W0:Y:S08]  /*0820*/  LDC R10, c[0x0][0x630] ;  /* 0x00018c00ff0a7b82 */ /* 0x000e300000000800 */
[----:B------:R-:W2:Y:S01]  /*0830*/  LDC.64 R14, c[0x0][0x620] ;  /* 0x00018800ff0e7b82 */ /* 0x000ea20000000a00 */
[----:B-1----:R-:W-:-:S04]  /*0840*/  ISETP.NE.U32.AND P0, PT, R12, RZ, PT ;  /* 0x000000ff0c00720c */ /* 0x002fc80003f05070 */
[----:B------:R-:W-:-:S13]  /*0850*/  ISETP.NE.AND.EX P0, PT, R13, RZ, PT, P0 ;  /* 0x000000ff0d00720c */ /* 0x000fda0003f05300 */
[----:B0-2---:R-:W-:Y:S05]  /*0860*/  @!P0 BRA `(.L_x_6) ;  /* 0x0000000000288947 */ /* 0x005fea0003800000 */
[----:B------:R-:W0:Y:S02]  /*0870*/  LDC R9, c[0x0][0x634] ;  /* 0x00018d00ff097b82 */ /* 0x000e240000000800 */
[----:B0-----:R-:W-:-:S05]  /*0880*/  IADD3 R9, P0, R16, R9, RZ ;  /* 0x0000000910097210 */ /* 0x001fca0007f1e0ff */
[----:B------:R-:W-:-:S04]  /*0890*/  IMAD.X R11, RZ, RZ, R17, P0 ;  /* 0x000000ffff0b7224 */ /* 0x000fc800000e0611 */
[----:B------:R-:W-:-:S04]  /*08a0*/  IMAD.WIDE.U32 R2, R11, R12, RZ ;  /* 0x0000000c0b027225 */ /* 0x000fc800078e00ff */
[----:B------:R-:W-:-:S04]  /*08b0*/  IMAD.WIDE.U32 R6, P0, R9, R13, R2 ;  /* 0x0000000d09067225 */ /* 0x000fc80007800002 */
[----:B------:R-:W-:-:S04]  /*08c0*/  IMAD.WIDE.U32 R2, R9, R12, RZ ;  /* 0x0000000c09027225 */ /* 0x000fc800078e00ff */
[----:B------:R-:W-:Y:S01]  /*08d0*/  IMAD.X R9, RZ, RZ, RZ, P0 ;  /* 0x000000ffff097224 */ /* 0x000fe200000e06ff */
[----:B------:R-:W-:Y:S01]  /*08e0*/  IADD3 RZ, P0, R3, R6, RZ ;  /* 0x0000000603ff7210 */ /* 0x000fe20007f1e0ff */
[----:B------:R-:W-:-:S04]  /*08f0*/  IMAD.MOV.U32 R8, RZ, RZ, R7 ;  /* 0x000000ffff087224 */ /* 0x000fc800078e0007 */
[----:B------:R-:W-:-:S08]  /*0900*/  IMAD.WIDE.U32.X R2, R11, R13, R8, P0 ;  /* 0x0000000d0b027225 */ /* 0x000fd000000e0408 */
.L_x_6:
[-CC-:B------:R-:W-:Y:S01]  /*0910*/  SHF.R.U64 R22, R2, R10.reuse, R3.reuse ;  /* 0x0000000a02167219 */ /* 0x180fe20000001203 */
[----:B------:R-:W0:Y:S01]  /*0920*/  LDC.64 R18, c[0x0][0x640] ;  /* 0x00019000ff127b82 */ /* 0x000e220000000a00 */
[----:B------:R-:W-:Y:S01]  /*0930*/  SHF.R.U32.HI R2, RZ, R10, R3 ;  /* 0x0000000aff027219 */ /* 0x000fe20000011603 */
[----:B------:R-:W-:Y:S01]  /*0940*/  ULDC UR4, c[0x0][0x150] ;  /* 0x0000540000047ab9 */ /* 0x000fe20000000800 */
[----:B------:R-:W-:Y:S01]  /*0950*/  IADD3 R9, P0, RZ, -R22, RZ ;  /* 0x80000016ff097210 */ /* 0x000fe20007f1e0ff */
[----:B------:R-:W-:Y:S01]  /*0960*/  IMAD.MOV.U32 R3, RZ, RZ, R17 ;  /* 0x000000ffff037224 */ /* 0x000fe200078e0011 */
[----:B------:R-:W-:-:S03]  /*0970*/  I2FP.F32.U32 R5, R4 ;  /* 0x0000000400057245 */ /* 0x000fc60000201000 */
[----:B------:R-:W1:Y:S01]  /*0980*/  LDC R8, c[0x0][0x618] ;  /* 0x00018600ff087b82 */ /* 0x000e620000000800 */
[----:B------:R-:W-:Y:S02]  /*0990*/  IMAD.X R11, RZ, RZ, ~R2, P0 ;  /* 0x000000ffff0b7224 */ /* 0x000fe400000e0e02 */
[----:B------:R-:W-:Y:S01]  /*09a0*/  FMUL R5, R5, UR4 ;  /* 0x0000000405057c20 */ /* 0x000fe20008400000 */
[----:B------:R-:W-:Y:S01]  /*09b0*/  IMAD.MOV.U32 R2, RZ, RZ, R16 ;  /* 0x000000ffff027224 */ /* 0x000fe200078e0010 */
[----:B------:R-:W-:Y:S01]  /*09c0*/  ULDC UR4, c[0x0][0x154] ;  /* 0x0000550000047ab9 */ /* 0x000fe20000000800 */
[-C--:B------:R-:W-:Y:S02]  /*09d0*/  IMAD R6, R11, R14.reuse, RZ ;  /* 0x0000000e0b067224 */ /* 0x080fe400078e02ff */
[C---:B------:R-:W-:Y:S01]  /*09e0*/  IMAD.WIDE.U32 R2, R9.reuse, R14, R2 ;  /* 0x0000000e09027225 */ /* 0x040fe200078e0002 */
[----:B------:R-:W2:Y:S01]  /*09f0*/  LDC R7, c[0x0][0x144] ;  /* 0x00005100ff077b82 */ /* 0x000ea20000000800 */
[----:B------:R-:W3:Y:S02]  /*0a00*/  F2I.U32.TRUNC.NTZ R5, R5 ;  /* 0x0000000500057305 */ /* 0x000ee4000020f000 */
[----:B------:R-:W-:-:S04]  /*0a10*/  IMAD R9, R9, R15, R6 ;  /* 0x0000000f09097224 */ /* 0x000fc800078e0206 */
[----:B------:R-:W-:Y:S01]  /*0a20*/  IMAD.IADD R3, R3, 0x1, R9 ;  /* 0x0000000103037824 */ /* 0x000fe200078e0209 */
[----:B------:R-:W4:Y:S01]  /*0a30*/  LDC R10, c[0x0][0x608] ;  /* 0x00018200ff0a7b82 */ /* 0x000f220000000800 */
[----:B0-----:R-:W-:-:S04]  /*0a40*/  ISETP.NE.U32.AND P0, PT, R18, RZ, PT ;  /* 0x000000ff1200720c */ /* 0x001fc80003f05070 */
[----:B------:R-:W-:-:S03]  /*0a50*/  ISETP.NE.AND.EX P0, PT, R19, RZ, PT, P0 ;  /* 0x000000ff1300720c */ /* 0x000fc60003f05300 */
[----:B------:R-:W0:Y:S01]  /*0a60*/  LDC R15, c[0x0][0x658] ;  /* 0x00019600ff0f7b82 */ /* 0x000e220000000800 */
[----:B-1----:R-:W-:Y:S01]  /*0a70*/  SHF.R.U64 R12, R2, R8, R3 ;  /* 0x00000008020c7219 */ /* 0x002fe20000001203 */
[----:B---3--:R-:W-:Y:S01]  /*0a80*/  IMAD.MOV R6, RZ, RZ, -R5 ;  /* 0x000000ffff067224 */ /* 0x008fe200078e0a05 */
[----:B------:R-:W-:Y:S02]  /*0a90*/  I2FP.F32.U32 R2, R0 ;  /* 0x0000000000027245 */ /* 0x000fe40000201000 */
[----:B------:R-:W-:-:S03]  /*0aa0*/  SHF.R.U32.HI R5, RZ, R8, R3 ;  /* 0x00000008ff057219 */ /* 0x000fc60000011603 */
[----:B------:R-:W1:Y:S01]  /*0ab0*/  LDC R13, c[0x0][0x148] ;  /* 0x00005200ff0d7b82 */ /* 0x000e620000000800 */
[----:B--2---:R-:W-:Y:S02]  /*0ac0*/  IMAD R8, R7, R6, R4 ;  /* 0x0000000607087224 */ /* 0x004fe400078e0204 */
[----:B------:R-:W-:Y:S01]  /*0ad0*/  FMUL R3, R2, UR4 ;  /* 0x0000000402037c20 */ /* 0x000fe20008400000 */
[----:B------:R-:W-:Y:S02]  /*0ae0*/  IMAD.MOV.U32 R2, RZ, RZ, -0x1 ;  /* 0xffffffffff027424 */ /* 0x000fe400078e00ff */
[----:B------:R-:W-:Y:S01]  /*0af0*/  IMAD.MOV.U32 R6, RZ, RZ, 0x1 ;  /* 0x00000001ff067424 */ /* 0x000fe200078e00ff */
[----:B------:R2:W3:Y:S01]  /*0b00*/  F2I.U32.TRUNC.NTZ R11, R3 ;  /* 0x00000003000b7305 */ /* 0x0004e2000020f000 */
[----:B------:R-:W1:Y:S01]  /*0b10*/  LDC R17, c[0x0][0x600] ;  /* 0x00018000ff117b82 */ /* 0x000e620000000800 */
[-CC-:B----4-:R-:W-:Y:S02]  /*0b20*/  SHF.R.U64 R23, R12, R10.reuse, R5.reuse ;  /* 0x0000000a0c177219 */ /* 0x190fe40000001205 */
[----:B------:R-:W-:-:S05]  /*0b30*/  SHF.R.U32.HI R4, RZ, R10, R5 ;  /* 0x0000000aff047219 */ /* 0x000fca0000011605 */
[----:B------:R-:W4:Y:S01]  /*0b40*/  LDC R14, c[0x0][0x648] ;  /* 0x00019200ff0e7b82 */ /* 0x000f220000000800 */
[-CC-:B0-----:R-:W-:Y:S02]  /*0b50*/  SHF.R.U64 R20, R23, R15.reuse, R4.reuse ;  /* 0x0000000f17147219 */ /* 0x181fe40000001204 */
[-C--:B------:R-:W-:Y:S02]  /*0b60*/  SHF.L.U32 R2, R2, R15.reuse, RZ ;  /* 0x0000000f02027219 */ /* 0x080fe400000006ff */
[-C--:B------:R-:W-:Y:S02]  /*0b70*/  SHF.R.U32.HI R4, RZ, R15.reuse, R4 ;  /* 0x0000000fff047219 */ /* 0x080fe40000011604 */
[----:B------:R-:W-:Y:S01]  /*0b80*/  LOP3.LUT R10, RZ, R2, RZ, 0x33, !PT ;  /* 0x00000002ff0a7212 */ /* 0x000fe200078e33ff */
[----:B------:R-:W0:Y:S01]  /*0b90*/  LDC R21, c[0x0][0x638] ;  /* 0x00018e00ff157b82 */ /* 0x000e220000000800 */
[----:B------:R-:W-:Y:S01]  /*0ba0*/  SHF.L.U32 R9, R6, R15, RZ ;  /* 0x0000000f06097219 */ /* 0x000fe200000006ff */
[----:B------:R-:W-:-:S02]  /*0bb0*/  IMAD.MOV.U32 R2, RZ, RZ, R20 ;  /* 0x000000ffff027224 */ /* 0x000fc400078e0014 */
[----:B--2---:R-:W-:-:S04]  /*0bc0*/  IMAD.MOV.U32 R3, RZ, RZ, R4 ;  /* 0x000000ffff037224 */ /* 0x004fc800078e0004 */
[----:B------:R-:W2:Y:S01]  /*0bd0*/  LDC R16, c[0x0][0x610] ;  /* 0x00018400ff107b82 */ /* 0x000ea20000000800 */
[----:B---3--:R-:W-:Y:S05]  /*0be0*/  @!P0 BRA `(.L_x_7) ;  /* 0x0000000000288947 */ /* 0x008fea0003800000 */
[----:B------:R-:W3:Y:S02]  /*0bf0*/  LDC R7, c[0x0][0x64c] ;  /* 0x00019300ff077b82 */ /* 0x000ee40000000800 */
[----:B---3--:R-:W-:-:S05]  /*0c00*/  IADD3 R7, P0, R20, R7, RZ ;  /* 0x0000000714077210 */ /* 0x008fca0007f1e0ff */
        /* <DEDUP_REMOVED lines=8> */
.L_x_7:
[----:B----4-:R-:W-:Y:S01]  /*0c90*/  SHF.R.U64 R2, R2, R14, R3 ;  /* 0x0000000e02027219 */ /* 0x010fe20000001203 */
[----:B-1----:R-:W-:Y:S01]  /*0ca0*/  VIADD R3, R17, 0xffffffff ;  /* 0xffffffff11037836 */ /* 0x002fe20000000000 */
[----:B------:R-:W-:Y:S01]  /*0cb0*/  LOP3.LUT R10, R23, R10, RZ, 0xc0, !PT ;  /* 0x0000000a170a7212 */ /* 0x000fe200078ec0ff */
[----:B------:R-:W-:Y:S01]  /*0cc0*/  IMAD.MOV R11, RZ, RZ, -R11 ;  /* 0x000000ffff0b7224 */ /* 0x000fe200078e0a0b */
[----:B------:R-:W-:Y:S01]  /*0cd0*/  R2UR UR6, R22 ;  /* 0x00000000160672ca */ /* 0x000fe200000e0000 */
[----:B------:R-:W-:Y:S01]  /*0ce0*/  IMAD.MOV R4, RZ, RZ, -R2 ;  /* 0x000000ffff047224 */ /* 0x000fe200078e0a02 */
[----:B------:R-:W-:Y:S01]  /*0cf0*/  LOP3.LUT R3, R12, R3, RZ, 0xc0, !PT ;  /* 0x000000030c037212 */ /* 0x000fe200078ec0ff */
[----:B------:R-:W-:Y:S02]  /*0d00*/  @P2 IMAD R8, R13, R11, R0 ;  /* 0x0000000b0d082224 */ /* 0x000fe400078e0200 */
[----:B------:R-:W-:Y:S02]  /*0d10*/  IMAD R9, R9, R2, R10 ;  /* 0x0000000209097224 */ /* 0x000fe400078e020a */
[----:B0-----:R-:W-:-:S02]  /*0d20*/  IMAD R0, R4, R21, R20 ;  /* 0x0000001504007224 */ /* 0x001fc400078e0214 */
[----:B--2---:R-:W-:Y:S02]  /*0d30*/  IMAD R8, R9, R16, R8 ;  /* 0x0000001009087224 */ /* 0x004fe400078e0208 */
[----:B------:R-:W-:Y:S02]  /*0d40*/  IMAD R3, R0, R17, R3 ;  /* 0x0000001100037224 */ /* 0x000fe400078e0203 */
[----:B------:R-:W-:-:S03]  /*0d50*/  IMAD.MOV.U32 R6, RZ, RZ, 0x1 ;  /* 0x00000001ff067424 */ /* 0x000fc600078e00ff */
[----:B------:R-:W-:Y:S02]  /*0d60*/  SEL R0, R3, R8, !P2 ;  /* 0x0000000803007207 */ /* 0x000fe40005000000 */
[----:B------:R-:W-:Y:S02]  /*0d70*/  SEL R8, R8, R3, !P2 ;  /* 0x0000000308087207 */ /* 0x000fe40005000000 */
[----:B------:R-:W-:Y:S01]  /*0d80*/  R2UR UR5, R0 ;  /* 0x00000000000572ca */ /* 0x000fe200000e0000 */
[----:B------:R-:W-:Y:S01]  /*0d90*/  IMAD.U32 R0, RZ, RZ, UR6 ;  /* 0x00000006ff007e24 */ /* 0x000fe2000f8e00ff */
[----:B------:R-:W-:-:S04]  /*0da0*/  R2UR UR4, R8 ;  /* 0x00000000080472ca */ /* 0x000fc800000e0000 */
[----:B------:R1:W-:Y:S07]  /*0db0*/  STL [R1+0x45c], R0 ;  /* 0x00045c0001007387 */ /* 0x0003ee0000100800 */
[----:B------:R-:W-:Y:S02]  /*0dc0*/  IMAD.U32 R18, RZ, RZ, UR5 ;  /* 0x00000005ff127e24 */ /* 0x000fe4000f8e00ff */
[----:B------:R-:W-:-:S07]  /*0dd0*/  IMAD.U32 R19, RZ, RZ, UR4 ;  /* 0x00000004ff137e24 */ /* 0x000fce000f8e00ff */
.L_x_5:
[----:B------:R-:W-:-:S08]  /*0de0*/  NOP ;  /* 0x0000000000007918 */ /* 0x000fd00000000000 */
[----:B------:R-:W2:Y:S02]  /*0df0*/  USETMAXREG.TRY_ALLOC.CTAPOOL UP0, 0xf0 ;  /* 0x000000f0000079c8 */ /* 0x000ea40008000600 */
[----:B--2---:R-:W-:-:S13]  /*0e00*/  PLOP3.LUT P0, PT, PT, PT, UP0, 0x80, 0x0 ;  /* 0x000000000000781c */ /* 0x004fda0003f0f008 */
[----:B------:R-:W-:Y:S05]  /*0e10*/  @!P0 BRA `(.L_x_5) ;  /* 0xfffffffc00f08947 */ /* 0x000fea000383ffff */
[----:B------:R-:W-:Y:S01]  /*0e20*/  ULDC.64 UR4, c[0x0][0x598] ;  /* 0x0001660000047ab9 */ /* 0x000fe20000000a00 */
[----:B------:R-:W-:Y:S01]  /*0e30*/  ULDC.64 UR60, c[0x0][0x208] ;  /* 0x00008200003c7ab9 */ /* 0x000fe20000000a00 */
[----:B------:R-:W-:-:S04]  /*0e40*/  ISETP.NE.U32.AND P0, PT, RZ, UR4, PT ;  /* 0x00000004ff007c0c */ /* 0x000fc8000bf05070 */
[----:B------:R-:W-:-:S13]  /*0e50*/  ISETP.NE.AND.EX P0, PT, RZ, UR5, PT, P0 ;  /* 0x00000005ff007c0c */ /* 0x000fda000bf05300 */
[----:B------:R-:W-:Y:S05]  /*0e60*/  @!P0 BRA `(.L_x_8) ;  /* 0x00000000001c8947 */ /* 0x000fea0003800000 */
[----:B0-----:R-:W0:Y:S02]  /*0e70*/  LDC.64 R2, c[0x0][0x598] ;  /* 0x00016600ff027b82 */ /* 0x001e240000000a00 */
[----:B0-----:R-:W2:Y:S02]  /*0e80*/  LDG.E.64 R2, desc[UR60][R2.64] ;  /* 0x0000003c02027981 */ /* 0x001ea4000c1e1b00 */
[----:B--2---:R-:W-:-:S04]  /*0e90*/  ISETP.NE.U32.AND P0, PT, R2, RZ, PT ;  /* 0x000000ff0200720c */ /* 0x004fc80003f05070 */
[----:B------:R-:W-:-:S13]  /*0ea0*/  ISETP.NE.AND.EX P0, PT, R3, RZ, PT, P0 ;  /* 0x000000ff0300720c */ /* 0x000fda0003f05300 */
[----:B------:R-:W-:Y:S05]  /*0eb0*/  @!P0 BRA `(.L_x_8) ;  /* 0x0000000000088947 */ /* 0x000fea0003800000 */
[----:B------:R0:W5:Y:S01]  /*0ec0*/  LD.E R2, desc[UR60][R2.64] ;  /* 0x0000003c02027980 */ /* 0x000162000c101900 */
[----:B------:R-:W-:Y:S05]  /*0ed0*/  BRA `(.L_x_9) ;  /* 0x0000000000247947 */ /* 0x000fea0003800000 */
.L_x_8:
[----:B------:R-:W-:Y:S02]  /*0ee0*/  ULDC.64 UR4, c[0x0][0x588] ;  /* 0x0001620000047ab9 */ /* 0x000fe40000000a00 */
[----:B------:R-:W-:-:S04]  /*0ef0*/  ISETP.NE.U32.AND P0, PT, RZ, UR4, PT ;  /* 0x00000004ff007c0c */ /* 0x000fc8000bf05070 */
[----:B------:R-:W-:-:S13]  /*0f00*/  ISETP.NE.AND.EX P0, PT, RZ, UR5, PT, P0 ;  /* 0x00000005ff007c0c */ /* 0x000fda000bf05300 */
[----:B------:R-:W-:Y:S05]  /*0f10*/  @!P0 BRA `(.L_x_10) ;  /* 0x00000000000c8947 */ /* 0x000fea0003800000 */
[----:B0-----:R-:W0:Y:S02]  /*0f20*/  LDC.64 R2, c[0x0][0x588] ;  /* 0x00016200ff027b82 */ /* 0x001e240000000a00 */
[----:B0-----:R2:W5:Y:S01]  /*0f30*/  LDG.E R2, desc[UR60][R2.64] ;  /* 0x0000003c02027981 */ /* 0x001562000c1e1900 */
[----:B------:R-:W-:Y:S05]  /*0f40*/  BRA `(.L_x_9) ;  /* 0x0000000000087947 */ /* 0x000fea0003800000 */
.L_x_10:
[----:B------:R-:W-:Y:S02]  /*0f50*/  ULDC UR4, c[0x0][0x580] ;  /* 0x0001600000047ab9 */ /* 0x000fe40000000800 */
[----:B0-----:R-:W-:-:S07]  /*0f60*/  IMAD.U32 R2, RZ, RZ, UR4 ;  /* 0x00000004ff027e24 */ /* 0x001fce000f8e00ff */
.L_x_9:
[----:B------:R-:W-:Y:S02]  /*0f70*/  ULDC.64 UR4, c[0x0][0x5a0] ;  /* 0x0001680000047ab9 */ /* 0x000fe40000000a00 */
[----:B------:R-:W-:-:S04]  /*0f80*/  ISETP.NE.U32.AND P0, PT, RZ, UR4, PT ;  /* 0x00000004ff007c0c */ /* 0x000fc8000bf05070 */
[----:B------:R-:W-:-:S13]  /*0f90*/  ISETP.NE.AND.EX P0, PT, RZ, UR5, PT, P0 ;  /* 0x00000005ff007c0c */ /* 0x000fda000bf05300 */
[----:B------:R-:W-:Y:S05]  /*0fa0*/  @!P0 BRA `(.L_x_11) ;  /* 0x00000000001c8947 */ /* 0x000fea0003800000 */
[----:B------:R-:W3:Y:S02]  /*0fb0*/  LDC.64 R4, c[0x0][0x5a0] ;  /* 0x00016800ff047b82 */ /* 0x000ee40000000a00 */
[----:B---3--:R-:W3:Y:S02]  /*0fc0*/  LDG.E.64 R4, desc[UR60][R4.64] ;  /* 0x0000003c04047981 */ /* 0x008ee4000c1e1b00 */
[----:B---3--:R-:W-:-:S04]  /*0fd0*/  ISETP.NE.U32.AND P0, PT, R4, RZ, PT ;  /* 0x000000ff0400720c */ /* 0x008fc80003f05070 */
[----:B------:R-:W-:-:S13]  /*0fe0*/  ISETP.NE.AND.EX P0, PT, R5, RZ, PT, P0 ;  /* 0x000000ff0500720c */ /* 0x000fda0003f05300 */
[----:B------:R-:W-:Y:S05]  /*0ff0*/  @!P0 BRA `(.L_x_11) ;  /* 0x0000000000088947 */ /* 0x000fea0003800000 */
[----:B------:R3:W5:Y:S01]  /*1000*/  LD.E R16, desc[UR60][R4.64] ;  /* 0x0000003c04107980 */ /* 0x000762000c101900 */
[----:B------:R-:W-:Y:S05]  /*1010*/  BRA `(.L_x_12) ;  /* 0x0000000000247947 */ /* 0x000fea0003800000 */
.L_x_11:
[----:B------:R-:W-:Y:S02]  /*1020*/  ULDC.64 UR4, c[0x0][0x590] ;  /* 0x0001640000047ab9 */ /* 0x000fe40000000a00 */
[----:B------:R-:W-:-:S04]  /*1030*/  ISETP.NE.U32.AND P0, PT, RZ, UR4, PT ;  /* 0x00000004ff007c0c */ /* 0x000fc8000bf05070 */
[----:B------:R-:W-:-:S13]  /*1040*/  ISETP.NE.AND.EX P0, PT, RZ, UR5, PT, P0 ;  /* 0x00000005ff007c0c */ /* 0x000fda000bf05300 */
[----:B------:R-:W-:Y:S05]  /*1050*/  @!P0 BRA `(.L_x_13) ;  /* 0x00000000000c8947 */ /* 0x000fea0003800000 */
[----:B------:R-:W3:Y:S02]  /*1060*/  LDC.64 R16, c[0x0][0x590] ;  /* 0x00016400ff107b82 */ /* 0x000ee40000000a00 */
[----:B---3--:R4:W5:Y:S01]  /*1070*/  LDG.E R16, desc[UR60][R16.64] ;  /* 0x0000003c10107981 */ /* 0x008962000c1e1900 */
[----:B------:R-:W-:Y:S05]  /*1080*/  BRA `(.L_x_12) ;  /* 0x0000000000087947 */ /* 0x000fea0003800000 */
.L_x_13:
[----:B------:R-:W-:Y:S02]  /*1090*/  ULDC UR4, c[0x0][0x584] ;  /* 0x0001610000047ab9 */ /* 0x000fe40000000800 */
[----:B------:R-:W-:-:S07]  /*10a0*/  IMAD.U32 R16, RZ, RZ, UR4 ;  /* 0x00000004ff107e24 */ /* 0x000fce000f8e00ff */
.L_x_12:
[----:B------:R-:W-:-:S13]  /*10b0*/  LOP3.LUT P0, RZ, R6, 0xff, RZ, 0xc0, !PT ;  /* 0x000000ff06ff7812 */ /* 0x000fda000780c0ff */
[----:B------:R-:W-:Y:S05]  /*10c0*/  @!P0 EXIT ;  /* 0x000000000000894d */ /* 0x000fea0003800000 */
[----:B------:R-:W-:Y:S02]  /*10d0*/  ULDC UR4, c[0x0][0x28c] ;  /* 0x0000a30000047ab9 */ /* 0x000fe40000000800 */
[----:B------:R-:W-:-:S04]  /*10e0*/  UIADD3 UR4, UR4, 0xf, URZ ;  /* 0x0000000f04047890 */ /* 0x000fc8000fffe03f */
[----:B------:R-:W-:-:S04]  /*10f0*/  USHF.R.S32.HI UR5, URZ, 0x1f, UR4 ;  /* 0x0000001f3f057899 */ /* 0x000fc80008011404 */
[----:B------:R-:W-:-:S03]  /*1100*/  ULEA.HI UR5, UR5, UR4, URZ, 0x4 ;  /* 0x0000000405057291 */ /* 0x000fc6000f8f203f */
[----:B------:R-:W-:Y:S01]  /*1110*/  UMOV UR4, URZ ;  /* 0x0000003f00047c82 */ /* 0x000fe20008000000 */
[----:B------:R-:W-:Y:S01]  /*1120*/  USHF.R.S32.HI UR6, URZ, 0x4, UR5 ;  /* 0x000000043f067899 */ /* 0x000fe20008011405 */
[----:B0-2---:R-:W-:Y:S02]  /*1130*/  IMAD.U32 R3, RZ, RZ, UR4 ;  /* 0x00000004ff037e24 */ /* 0x005fe4000f8e00ff */
[----:B------:R-:W-:Y:S02]  /*1140*/  UMOV UR5, URZ ;  /* 0x0000003f00057c82 */ /* 0x000fe40008000000 */
[----:B-1----:R-:W-:Y:S02]  /*1150*/  IMAD.U32 R0, RZ, RZ, UR5 ;  /* 0x00000005ff007e24 */ /* 0x002fe4000f8e00ff */
[----:B---3--:R-:W-:-:S05]  /*1160*/  IMAD.U32 R4, RZ, RZ, UR6 ;  /* 0x00000006ff047e24 */ /* 0x008fca000f8e00ff */
[----:B------:R0:W-:Y:S04]  /*1170*/  STL [R1+0x490], R4 ;  /* 0x0004900401007387 */ /* 0x0001e80000100800 */
[----:B------:R0:W-:Y:S04]  /*1180*/  STL [R1+0x48c], R0 ;  /* 0x00048c0001007387 */ /* 0x0001e80000100800 */
[----:B------:R0:W-:Y:S02]  /*1190*/  STL [R1+0x488], R3 ;  /* 0x0004880301007387 */ /* 0x0001e40000100800 */
.L_x_979:
[----:B0-----:R-:W0:Y:S01]  /*11a0*/  S2R R0, SR_TID.X ;  /* 0x0000000000007919 */ /* 0x001e220000002100 */
[----:B-1----:R-:W1:Y:S01]  /*11b0*/  S2UR UR7, SR_CgaCtaId ;  /* 0x00000000000779c3 */ /* 0x002e620000008800 */
[----:B------:R-:W-:Y:S02]  /*11c0*/  UMOV UR6, 0x400 ;  /* 0x0000040000067882 */ /* 0x000fe40000000000 */
[----:B-1----:R-:W-:-:S06]  /*11d0*/  ULEA UR8, UR7, UR6, 0x18 ;  /* 0x0000000607087291 */ /* 0x002fcc000f8ec03f */
[----:B----45:R-:W-:Y:S01]  /*11e0*/  IMAD.U32 R17, RZ, RZ, UR8 ;  /* 0x00000008ff117e24 */ /* 0x030fe2000f8e00ff */
[----:B0-----:R-:W-:-:S04]  /*11f0*/  LOP3.LUT R0, R0, 0x80, RZ, 0xc0, !PT ;  /* 0x0000008000007812 */ /* 0x001fc800078ec0ff */
[----:B------:R-:W-:-:S06]  /*1200*/  SHF.R.U32.HI R0, RZ, 0x7, R0 ;  /* 0x00000007ff007819 */ /* 0x000fcc0000011600 */
[----:B------:R-:W0:Y:S02]  /*1210*/  SHFL.IDX PT, R0, R0, RZ, 0x1f ;  /* 0x00001fff00007589 */ /* 0x000e2400000e0000 */
[----:B0-----:R-:W-:-:S13]  /*1220*/  R2UR UR4, R0 ;  /* 0x00000000000472ca */ /* 0x001fda00000e0000 */
[----:B------:R-:W-:-:S04]  /*1230*/  ULEA.HI UR5, UR4, UR4, URZ, 0x1 ;  /* 0x0000000404057291 */ /* 0x000fc8000f8f083f */
[----:B------:R-:W-:-:S04]  /*1240*/  ULOP3.LUT UR5, UR5, 0x1ffffe, URZ, 0xc0, !UPT ;  /* 0x001ffffe05057892 */ /* 0x000fc8000f8ec03f */
[----:B------:R-:W-:-:S03]  /*1250*/  UIADD3 UR5, UR4, -UR5, URZ ;  /* 0x8000000504057290 */ /* 0x000fc6000fffe03f */
[----:B------:R-:W-:Y:S01]  /*1260*/  ULDC UR4, c[0x0][0x28c] ;  /* 0x0000a30000047ab9 */ /* 0x000fe20000000800 */
[----:B------:R-:W-:Y:S01]  /*1270*/  ULEA UR5, UR5, UR8, 0xb ;  /* 0x0000000805057291 */ /* 0x000fe2000f8e583f */
[----:B------:R-:W-:-:S03]  /*1280*/  ISETP.LT.AND P0, PT, RZ, UR4, PT ;  /* 0x00000004ff007c0c */ /* 0x000fc6000bf01270 */
[----:B------:R-:W-:-:S04]  /*1290*/  UIADD3 UR5, UR5, 0x180, URZ ;  /* 0x0000018005057890 */ /* 0x000fc8000fffe03f */
[----:B------:R-:W-:-:S04]  /*12a0*/  USHF.R.U32.HI UR5, URZ, 0x4, UR5 ;  /* 0x000000043f057899 */ /* 0x000fc80008011605 */
[----:B------:R-:W-:Y:S02]  /*12b0*/  ULOP3.LUT UR36, UR5, 0x3fff, URZ, 0xc0, !UPT ;  /* 0x00003fff05247892 */ /* 0x000fe4000f8ec03f */
[----:B---3--:R-:W-:Y:S10]  /*12c0*/  @P0 BRA `(.L_x_14) ;  /* 0x0000000000400947 */ /* 0x008ff40003800000 */
[----:B------:R-:W-:Y:S01]  /*12d0*/  MOV R0, 0x0 ;  /* 0x0000000000007802 */ /* 0x000fe20000000f00 */
[----:B------:R-:W-:Y:S01]  /*12e0*/  ULDC.64 UR4, c[0x4][0x68] ;  /* 0x01001a0000047ab9 */ /* 0x000fe20000000a00 */
[----:B------:R-:W-:Y:S01]  /*12f0*/  ULDC.64 UR6, c[0x4][0x8] ;  /* 0x0100020000067ab9 */ /* 0x000fe20000000a00 */
[----:B------:R-:W-:Y:S01]  /*1300*/  IMAD.U32 R4, RZ, RZ, UR4 ;  /* 0x00000004ff047e24 */ /* 0x000fe2000f8e00ff */
[----:B------:R0:W1:Y:S01]  /*1310*/  LDC.64 R14, c[0x4][R0] ;  /* 0x01000000000e7b82 */ /* 0x0000620000000a00 */
[----:B------:R-:W-:Y:S01]  /*1320*/  IMAD.U32 R5, RZ, RZ, UR5 ;  /* 0x00000005ff057e24 */ /* 0x000fe2000f8e00ff */
[----:B------:R-:W-:Y:S01]  /*1330*/  ULDC.64 UR4, c[0x4][0x70] ;  /* 0x01001c0000047ab9 */ /* 0x000fe20000000a00 */
[----:B------:R-:W-:Y:S02]  /*1340*/  IMAD.U32 R10, RZ, RZ, UR6 ;  /* 0x00000006ff0a7e24 */ /* 0x000fe4000f8e00ff */
[----:B------:R-:W-:Y:S02]  /*1350*/  IMAD.U32 R6, RZ, RZ, UR4 ;  /* 0x00000004ff067e24 */ /* 0x000fe4000f8e00ff */
[----:B------:R-:W-:-:S02]  /*1360*/  IMAD.U32 R7, RZ, RZ, UR5 ;  /* 0x00000005ff077e24 */ /* 0x000fc4000f8e00ff */
[----:B------:R-:W-:Y:S02]  /*1370*/  IMAD.U32 R11, RZ, RZ, UR7 ;  /* 0x00000007ff0b7e24 */ /* 0x000fe4000f8e00ff */
[----:B------:R-:W-:Y:S02]  /*1380*/  IMAD.MOV.U32 R8, RZ, RZ, 0x1e1 ;  /* 0x000001e1ff087424 */ /* 0x000fe400078e00ff */
[----:B------:R-:W-:Y:S02]  /*1390*/  IMAD.MOV.U32 R12, RZ, RZ, 0x1 ;  /* 0x00000001ff0c7424 */ /* 0x000fe400078e00ff */
[----:B0-----:R-:W-:-:S07]  /*13a0*/  IMAD.MOV.U32 R13, RZ, RZ, RZ ;  /* 0x000000ffff0d7224 */ /* 0x001fce00078e00ff */
[----:B------:R-:W-:-:S07]  /*13b0*/  LEPC R20, `(.L_x_14) ;  /* 0x000000001014794e */ /* 0x000fce0000000000 */
[----:B-1---5:R-:W-:Y:S05]  /*13c0*/  CALL.ABS.NOINC R14 ;  /* 0x000000000e007343 */ /* 0x022fea0003c00000 */
.L_x_14:
[----:B------:R-:W2:Y:S02]  /*13d0*/  LDL R20, [R1+0x458] ;  /* 0x0004580001147983 */ /* 0x000ea40000100800 */
[----:B--2---:R-:W-:-:S13]  /*13e0*/  R2UR UR4, R20 ;  /* 0x00000000140472ca */ /* 0x004fda00000e0000 */
[----:B------:R-:W-:-:S06]  /*13f0*/  ULOP3.LUT UR4, UR4, 0x1, URZ, 0xfc, !UPT ;  /* 0x0000000104047892 */ /* 0x000fcc000f8efc3f */
[----:B------:R-:W-:-:S05]  /*1400*/  IMAD.U32 R0, RZ, RZ, UR4 ;  /* 0x00000004ff007e24 */ /* 0x000fca000f8e00ff */
[----:B------:R-:W-:-:S13]  /*1410*/  ISETP.NE.AND P0, PT, R0, 0x3, PT ;  /* 0x000000030000780c */ /* 0x000fda0003f05270 */
[----:B------:R-:W-:Y:S05]  /*1420*/  @!P0 BRA `(.L_x_15) ;  /* 0x0000000000048947 */ /* 0x000fea0003800000 */
[----:B------:R-:W-:Y:S01]  /*1430*/  BPT.TRAP 0x1 ;  /* 0x000000040000795c */ /* 0x000fe20000300000 */
.L_x_15:
[----:B------:R-:W2:Y:S04]  /*1440*/  LDL R3, [R1+0x488] ;  /* 0x0004880001037983 */ /* 0x000ea80000100800 */
[----:B------:R-:W3:Y:S01]  /*1450*/  LDL R0, [R1+0x48c] ;  /* 0x00048c0001007983 */ /* 0x000ee20000100800 */
[----:B------:R-:W-:Y:S02]  /*1460*/  R2UR UR4, R17 ;  /* 0x00000000110472ca */ /* 0x000fe400000e0000 */
[----:B--2---:R-:W-:Y:S02]  /*1470*/  R2UR UR6, R3 ;  /* 0x00000000030672ca */ /* 0x004fe400000e0000 */
[----:B---3--:R-:W-:-:S11]  /*1480*/  R2UR UR5, R0 ;  /* 0x00000000000572ca */ /* 0x008fd600000e0000 */
[----:B------:R-:W-:Y:S02]  /*1490*/  IMAD.U32 R3, RZ, RZ, UR6 ;  /* 0x00000006ff037e24 */ /* 0x000fe4000f8e00ff */
[----:B------:R-:W-:-:S03]  /*14a0*/  IMAD.U32 R0, RZ, RZ, UR5 ;  /* 0x00000005ff007e24 */ /* 0x000fc6000f8e00ff */
[----:B------:R-:W-:Y:S02]  /*14b0*/  LEA R3, R3, UR4, 0x3 ;  /* 0x0000000403037c11 */ /* 0x000fe4000f8e18ff */
[----:B------:R-:W-:-:S04]  /*14c0*/  SHF.L.U32 R0, R0, 0x1f, RZ ;  /* 0x0000001f00007819 */ /* 0x000fc800000006ff */
[----:B------:R0:W1:Y:S01]  /*14d0*/  SYNCS.PHASECHK.TRANS64.TRYWAIT P1, [R3+URZ], R0 ;  /* 0x00000000030075a7 */ /* 0x000062000802017f */
[----:B------:R-:W-:Y:S05]  /*14e0*/  @!P0 BRA `(.L_x_16) ;  /* 0x0000000000048947 */ /* 0x000fea0003800000 */
[----:B------:R-:W-:Y:S01]  /*14f0*/  BPT.TRAP 0x1 ;  /* 0x000000040000795c */ /* 0x000fe20000300000 */
.L_x_16:
[----:B-1----:R-:W-:Y:S05]  /*1500*/  @P1 BRA `(.L_x_17) ;  /* 0x0000000000081947 */ /* 0x002fea0003800000 */
[----:B------:R-:W1:Y:S02]  /*1510*/  SYNCS.PHASECHK.TRANS64.TRYWAIT P1, [R3+URZ], R0 ;  /* 0x00000000030075a7 */ /* 0x000e64000802017f */
[----:B-1----:R-:W-:Y:S05]  /*1520*/  @!P1 BRA `(.L_x_18) ;  /* 0x00000324002c9947 */ /* 0x002fea0003800000 */
.L_x_17:
[----:B------:R-:W2:Y:S02]  /*1530*/  LDL R4, [R1+0x490] ;  /* 0x0004900001047983 */ /* 0x000ea40000100800 */
[----:B--2---:R-:W-:-:S13]  /*1540*/  R2UR UR5, R4 ;  /* 0x00000000040572ca */ /* 0x004fda00000e0000 */
[----:B------:R-:W-:-:S04]  /*1550*/  UISETP.LT.AND UP0, UPT, UR5, 0x1, UPT ;  /* 0x000000010500788c */ /* 0x000fc8000bf01270 */
[----:B------:R-:W-:-:S06]  /*1560*/  USEL UR4, UR5, 0x1, UP0 ;  /* 0x0000000105047887 */ /* 0x000fcc0008000000 */
[----:B------:R-:W-:-:S05]  /*1570*/  IMAD.U32 R10, RZ, RZ, UR4 ;  /* 0x00000004ff0a7e24 */ /* 0x000fca000f8e00ff */
[----:B------:R-:W-:Y:S01]  /*1580*/  IADD3 R10, -R10, UR5, RZ ;  /* 0x000000050a0a7c10 */ /* 0x000fe2000fffe1ff */
[----:B------:R-:W-:Y:S05]  /*1590*/  WARPSYNC.ALL ;  /* 0x0000000000007948 */ /* 0x000fea0003800000 */
[----:B------:R-:W-:Y:S01]  /*15a0*/  ISETP.GE.AND P1, PT, R10, 0x1, PT ;  /* 0x000000010a00780c */ /* 0x000fe20003f26270 */
[----:B------:R-:W2:Y:S01]  /*15b0*/  LDL R4, [R1+0x488] ;  /* 0x0004880001047983 */ /* 0x000ea20000100800 */
[----:B------:R-:W-:Y:S01]  /*15c0*/  R2UR UR4, R17 ;  /* 0x00000000110472ca */ /* 0x000fe200000e0000 */
[----:B------:R-:W-:Y:S01]  /*15d0*/  ULOP3.LUT UR5, UR36, 0x10000, URZ, 0xfc, !UPT ;  /* 0x0001000024057892 */ /* 0x000fe2000f8efc3f */
[----:B------:R-:W-:Y:S01]  /*15e0*/  WARPGROUP.ARRIVE ;  /* 0x00000000000079c5 */ /* 0x000fe20000000000 */
[----:B------:R-:W-:Y:S01]  /*15f0*/  UMOV UR9, 0xc0000010 ;  /* 0xc000001000097882 */ /* 0x000fe20000000000 */
[----:B------:R-:W-:Y:S01]  /*1600*/  UMOV UR11, 0xc0000010 ;  /* 0xc0000010000b7882 */ /* 0x000fe20000000000 */
[----:B------:R-:W-:Y:S01]  /*1610*/  UMOV UR53, UR9 ;  /* 0x0000000900357c82 */ /* 0x000fe20008000000 */
[----:B------:R-:W-:Y:S01]  /*1620*/  UMOV UR55, 0xc0000010 ;  /* 0xc000001000377882 */ /* 0x000fe20000000000 */
[----:B------:R-:W-:Y:S01]  /*1630*/  UMOV UR49, UR9 ;  /* 0x0000000900317c82 */ /* 0x000fe20008000000 */
[----:B------:R-:W-:Y:S01]  /*1640*/  UMOV UR51, 0xc0000010 ;  /* 0xc000001000337882 */ /* 0x000fe20000000000 */
[----:B------:R-:W-:Y:S01]  /*1650*/  UMOV UR17, UR9 ;  /* 0x0000000900117c82 */ /* 0x000fe20008000000 */
[----:B------:R-:W-:Y:S01]  /*1660*/  UMOV UR19, 0xc0000010 ;  /* 0xc000001000137882 */ /* 0x000fe20000000000 */
[----:B------:R-:W-:Y:S01]  /*1670*/  IMAD.U32 R8, RZ, RZ, UR5 ;  /* 0x00000005ff087e24 */ /* 0x000fe2000f8e00ff */
[----:B------:R-:W-:Y:S01]  /*1680*/  UMOV UR21, UR9 ;  /* 0x0000000900157c82 */ /* 0x000fe20008000000 */
[----:B------:R-:W-:Y:S01]  /*1690*/  UIADD3 UR4, UR4, 0x24180, URZ ;  /* 0x0002418004047890 */ /* 0x000fe2000fffe03f */
[----:B------:R-:W-:Y:S01]  /*16a0*/  UMOV UR23, 0xc0000010 ;  /* 0xc000001000177882 */ /* 0x000fe20000000000 */
[----:B------:R-:W-:-:S02]  /*16b0*/  UMOV UR29, UR9 ;  /* 0x00000009001d7c82 */ /* 0x000fc40008000000 */
[----:B------:R-:W-:Y:S01]  /*16c0*/  USHF.R.U32.HI UR4, URZ, 0x4, UR4 ;  /* 0x000000043f047899 */ /* 0x000fe20008011604 */
[----:B------:R-:W-:Y:S01]  /*16d0*/  UMOV UR31, 0xc0000010 ;  /* 0xc0000010001f7882 */ /* 0x000fe20000000000 */
[----:B------:R-:W-:Y:S02]  /*16e0*/  UMOV UR25, UR9 ;  /* 0x0000000900197c82 */ /* 0x000fe40008000000 */
[----:B------:R-:W-:Y:S01]  /*16f0*/  ULOP3.LUT UR4, UR4, 0x3fff, URZ, 0xc0, !UPT ;  /* 0x00003fff04047892 */ /* 0x000fe2000f8ec03f */
[----:B------:R-:W-:Y:S01]  /*1700*/  UMOV UR27, 0xc0000010 ;  /* 0xc0000010001b7882 */ /* 0x000fe20000000000 */
[----:B------:R-:W-:Y:S02]  /*1710*/  UMOV UR13, UR9 ;  /* 0x00000009000d7c82 */ /* 0x000fe40008000000 */
[----:B------:R-:W-:Y:S01]  /*1720*/  ULOP3.LUT UR7, UR4, 0x10000, URZ, 0xfc, !UPT ;  /* 0x0001000004077892 */ /* 0x000fe2000f8efc3f */
[----:B------:R-:W-:Y:S01]  /*1730*/  UMOV UR15, 0xc0000010 ;  /* 0xc0000010000f7882 */ /* 0x000fe20000000000 */
[----:B------:R-:W-:Y:S01]  /*1740*/  UMOV UR33, UR9 ;  /* 0x0000000900217c82 */ /* 0x000fe20008000000 */
[----:B------:R-:W-:Y:S01]  /*1750*/  UMOV UR35, 0xc0000010 ;  /* 0xc000001000237882 */ /* 0x000fe20000000000 */
[----:B------:R-:W-:-:S02]  /*1760*/  UMOV UR37, UR9 ;  /* 0x0000000900257c82 */ /* 0x000fc40008000000 */
[----:B------:R-:W-:Y:S01]  /*1770*/  IMAD.U32 R9, RZ, RZ, UR7 ;  /* 0x00000007ff097e24 */ /* 0x000fe2000f8e00ff */
[----:B------:R-:W-:Y:S01]  /*1780*/  UMOV UR39, 0xc0000010 ;  /* 0xc000001000277882 */ /* 0x000fe20000000000 */
[----:B------:R-:W-:Y:S01]  /*1790*/  UMOV UR41, UR9 ;  /* 0x0000000900297c82 */ /* 0x000fe20008000000 */
[----:B------:R-:W-:Y:S01]  /*17a0*/  UMOV UR43, 0xc0000010 ;  /* 0xc0000010002b7882 */ /* 0x000fe20000000000 */
[----:B------:R-:W-:Y:S01]  /*17b0*/  UMOV UR45, UR9 ;  /* 0x00000009002d7c82 */ /* 0x000fe20008000000 */
[----:B------:R-:W-:Y:S01]  /*17c0*/  UMOV UR47, 0xc0000010 ;  /* 0xc0000010002f7882 */ /* 0x000fe20000000000 */
[----:B------:R-:W-:Y:S01]  /*17d0*/  UMOV UR59, UR51 ;  /* 0x00000033003b7c82 */ /* 0x000fe20008000000 */
[----:B------:R-:W-:Y:S01]  /*17e0*/  UMOV UR57, UR55 ;  /* 0x0000003700397c82 */ /* 0x000fe20008000000 */
[----:B--2---:R-:W-:-:S13]  /*17f0*/  R2UR UR6, R4 ;  /* 0x00000000040672ca */ /* 0x004fda00000e0000 */
[----:B------:R-:W-:Y:S02]  /*1800*/  ULEA UR14, UR6, UR5, 0xa ;  /* 0x00000005060e7291 */ /* 0x000fe4000f8e503f */
[----:B------:R-:W-:Y:S01]  /*1810*/  UIMAD UR10, UR6, 0x1e0, UR7 ;  /* 0x000001e0060a78a4 */ /* 0x000fe2000f8e0207 */
[----:B------:R-:W-:-:S03]  /*1820*/  UMOV UR5, UR9 ;  /* 0x0000000900057c82 */ /* 0x000fc60008000000 */
[----:B------:R-:W-:Y:S01]  /*1830*/  UIADD3 UR6, UR10, 0x20, URZ ;  /* 0x000000200a067890 */ /* 0x000fe2000fffe03f */
[----:B------:R-:W-:Y:S01]  /*1840*/  UMOV UR8, UR14 ;  /* 0x0000000e00087c82 */ /* 0x000fe20008000000 */
[----:B------:R-:W-:-:S03]  /*1850*/  UIADD3 UR7, UR10, 0x40, URZ ;  /* 0x000000400a077890 */ /* 0x000fc6000fffe03f */
[----:B------:R-:W-:Y:S01]  /*1860*/  HGMMA.64x16x16.F32.BF16 R24, gdesc[UR8], RZ, !UPT, gsb0 ;  /* 0x00200000081879f0 */ /* 0x000fe2000c0018ff */
[----:B------:R-:W-:Y:S01]  /*1870*/  UMOV UR52, UR8 ;  /* 0x0000000800347c82 */ /* 0x000fe20008000000 */
[----:B------:R-:W-:Y:S01]  /*1880*/  UMOV UR54, UR6 ;  /* 0x0000000600367c82 */ /* 0x000fe20008000000 */
[----:B------:R-:W-:Y:S01]  /*1890*/  UMOV UR48, UR8 ;  /* 0x0000000800307c82 */ /* 0x000fe20008000000 */
[----:B------:R-:W-:Y:S01]  /*18a0*/  UIADD3 UR18, UR10, 0x60, URZ ;  /* 0x000000600a127890 */ /* 0x000fe2000fffe03f */
[----:B------:R-:W-:Y:S01]  /*18b0*/  UMOV UR50, UR7 ;  /* 0x0000000700327c82 */ /* 0x000fe20008000000 */
[----:B------:R-:W-:Y:S01]  /*18c0*/  UMOV UR16, UR8 ;  /* 0x0000000800107c82 */ /* 0x000fe20008000000 */
[----:B------:R-:W-:Y:S01]  /*18d0*/  UIADD3 UR6, UR10, 0x80, URZ ;  /* 0x000000800a067890 */ /* 0x000fe2000fffe03f */
[----:B------:R-:W-:Y:S01]  /*18e0*/  UMOV UR4, UR8 ;  /* 0x0000000800047c82 */ /* 0x000fe20008000000 */
[----:B------:R-:W-:Y:S01]  /*18f0*/  UMOV UR7, 0xc0000010 ;  /* 0xc000001000077882 */ /* 0x000fe20000000000 */
[----:B------:R-:W-:Y:S01]  /*1900*/  UIADD3 UR22, UR10, 0xa0, URZ ;  /* 0x000000a00a167890 */ /* 0x000fe2000fffe03f */
[----:B------:R-:W-:Y:S01]  /*1910*/  UMOV UR20, UR8 ;  /* 0x0000000800147c82 */ /* 0x000fe20008000000 */
[----:B------:R-:W-:Y:S01]  /*1920*/  UIADD3 UR30, UR10, 0xc0, URZ ;  /* 0x000000c00a1e7890 */ /* 0x000fe2000fffe03f */
[----:B------:R-:W-:Y:S01]  /*1930*/  UMOV UR28, UR8 ;  /* 0x00000008001c7c82 */ /* 0x000fe20008000000 */
[----:B------:R-:W-:Y:S01]  /*1940*/  UIADD3 UR26, UR10, 0xe0, URZ ;  /* 0x000000e00a1a7890 */ /* 0x000fe2000fffe03f */
[----:B------:R-:W-:Y:S01]  /*1950*/  UMOV UR24, UR8 ;  /* 0x0000000800187c82 */ /* 0x000fe20008000000 */
[----:B------:R-:W-:Y:S01]  /*1960*/  UMOV UR12, UR8 ;  /* 0x00000008000c7c82 */ /* 0x000fe20008000000 */
[----:B------:R-:W-:Y:S01]  /*1970*/  UIADD3 UR34, UR10, 0x120, URZ ;  /* 0x000001200a227890 */ /* 0x000fe2000fffe03f */
[----:B------:R-:W-:Y:S01]  /*1980*/  UMOV UR32, UR8 ;  /* 0x0000000800207c82 */ /* 0x000fe20008000000 */
[----:B------:R-:W-:Y:S01]  /*1990*/  UIADD3 UR38, UR10, 0x140, URZ ;  /* 0x000001400a267890 */ /* 0x000fe2000fffe03f */
[----:B------:R-:W-:Y:S01]  /*19a0*/  UMOV UR36, UR8 ;  /* 0x0000000800247c82 */ /* 0x000fe20008000000 */
[----:B------:R-:W-:Y:S01]  /*19b0*/  UIADD3 UR42, UR10, 0x160, URZ ;  /* 0x000001600a2a7890 */ /* 0x000fe2000fffe03f */
[----:B------:R-:W-:Y:S01]  /*19c0*/  UMOV UR40, UR8 ;  /* 0x0000000800287c82 */ /* 0x000fe20008000000 */
[----:B------:R-:W-:Y:S01]  /*19d0*/  UIADD3 UR46, UR10, 0x180, URZ ;  /* 0x000001800a2e7890 */ /* 0x000fe2000fffe03f */
[----:B------:R-:W-:Y:S01]  /*19e0*/  UMOV UR44, UR8 ;  /* 0x00000008002c7c82 */ /* 0x000fe20008000000 */
[----:B------:R-:W-:Y:S01]  /*19f0*/  UMOV UR58, UR50 ;  /* 0x00000032003a7c82 */ /* 0x000fe20008000000 */
[----:B------:R-:W-:Y:S01]  /*1a00*/  UMOV UR56, UR54 ;  /* 0x0000003600387c82 */ /* 0x000fe20008000000 */
[----:B------:R-:W-:-:S02]  /*1a10*/  WARPGROUP.DEPBAR.LE gsb0, 0x0 ;  /* 0x00008000000079c5 */ /* 0x000fc40000010000 */
[----:B------:R-:W-:Y:S04]  /*1a20*/  STL.64 [R1+0x420], R24 ;  /* 0x0004201801007387 */ /* 0x000fe80000100a00 */
[----:B------:R-:W-:Y:S04]  /*1a30*/  STL.64 [R1+0x428], R26 ;  /* 0x0004281a01007387 */ /* 0x000fe80000100a00 */
[----:B------:R-:W-:Y:S04]  /*1a40*/  STL.64 [R1+0x430], R28 ;  /* 0x0004301c01007387 */ /* 0x000fe80000100a00 */
[----:B------:R2:W-:Y:S02]  /*1a50*/  STL.64 [R1+0x438], R30 ;  /* 0x0004381e01007387 */ /* 0x0005e40000100a00 */
[----:B--2---:R-:W-:-:S06]  /*1a60*/  WARPGROUP.ARRIVE ;  /* 0x00000000000079c5 */ /* 0x004fcc0000000000 */
[----:B------:R-:W-:Y:S01]  /*1a70*/  HGMMA.64x16x16.F32.BF16 R24, gdesc[UR52], RZ, !UPT, gsb0 ;  /* 0x00200000341879f0 */ /* 0x000fe2000c0018ff */
[----:B------:R-:W-:Y:S01]  /*1a80*/  UIADD3 UR54, UR10, 0x1c0, URZ ;  /* 0x000001c00a367890 */ /* 0x000fe2000fffe03f */
[----:B------:R-:W-:Y:S01]  /*1a90*/  UMOV UR52, UR8 ;  /* 0x0000000800347c82 */ /* 0x000fe20008000000 */
[----:B------:R-:W-:Y:S01]  /*1aa0*/  UMOV UR53, UR9 ;  /* 0x0000000900357c82 */ /* 0x000fe20008000000 */
[----:B------:R-:W-:Y:S01]  /*1ab0*/  UMOV UR55, 0xc0000010 ;  /* 0xc000001000377882 */ /* 0x000fe20000000000 */
[----:B------:R-:W-:Y:S02]  /*1ac0*/  WARPGROUP.DEPBAR.LE gsb0, 0x0 ;  /* 0x00008000000079c5 */ /* 0x000fe40000010000 */
        /* <DEDUP_REMOVED lines=17> */
[----:B------:R-:W-:Y:S01]  /*1be0*/  UMOV UR17, UR14 ;  /* 0x0000000e00117c82 */ /* 0x000fe20008000000 */
[----:B------:R-:W-:Y:S01]  /*1bf0*/  UIADD3 UR14, UR10, 0x100, URZ ;  /* 0x000001000a0e7890 */ /* 0x000fe2000fffe03f */
[----:B------:R-:W-:Y:S02]  /*1c00*/  WARPGROUP.DEPBAR.LE gsb0, 0x0 ;  /* 0x00008000000079c5 */ /* 0x000fe40000010000 */
[----:B------:R-:W-:Y:S04]  /*1c10*/  STL.64 [R1+0x2a0], R24 ;  /* 0x0002a01801007387 */ /* 0x000fe80000100a00 */
[----:B------:R-:W-:Y:S04]  /*1c20*/  STL.64 [R1+0x2a8], R26 ;  /* 0x0002a81a01007387 */ /* 0x000fe80000100a00 */
[----:B------:R-:W-:Y:S04]  /*1c30*/  STL.64 [R1+0x2b0], R28 ;  /* 0x0002b01c01007387 */ /* 0x000fe80000100a00 */
[----:B------:R2:W-:Y:S02]  /*1c40*/  STL.64 [R1+0x2b8], R30 ;  /* 0x0002b81e01007387 */ /* 0x0005e40000100a00 */
[----:B--2---:R-:W-:-:S06]  /*1c50*/  WARPGROUP.ARRIVE ;  /* 0x00000000000079c5 */ /* 0x004fcc0000000000 */
[----:B------:R-:W-:Y:S01]  /*1c60*/  HGMMA.64x16x16.F32.BF16 R24, gdesc[UR4], RZ, !UPT, gsb0 ;  /* 0x00200000041879f0 */ /* 0x000fe2000c0018ff */
[----:B------:R-:W-:Y:S02]  /*1c70*/  UIADD3 UR4, UR17, 0x100, URZ ;  /* 0x0000010011047890 */ /* 0x000fe4000fffe03f */
[----:B------:R-:W-:Y:S02]  /*1c80*/  WARPGROUP.DEPBAR.LE gsb0, 0x0 ;  /* 0x00008000000079c5 */ /* 0x000fe40000010000 */
[----:B------:R-:W-:Y:S04]  /*1c90*/  STL.64 [R1+0x220], R24 ;  /* 0x0002201801007387 */ /* 0x000fe80000100a00 */
[----:B------:R-:W-:Y:S04]  /*1ca0*/  STL.64 [R1+0x228], R26 ;  /* 0x0002281a01007387 */ /* 0x000fe80000100a00 */
[----:B------:R-:W-:Y:S04]  /*1cb0*/  STL.64 [R1+0x230], R28 ;  /* 0x0002301c01007387 */ /* 0x000fe80000100a00 */
[----:B------:R2:W-:Y:S02]  /*1cc0*/  STL.64 [R1+0x238], R30 ;  /* 0x0002381e01007387 */ /* 0x0005e40000100a00 */
[----:B--2---:R-:W-:-:S06]  /*1cd0*/  WARPGROUP.ARRIVE ;  /* 0x00000000000079c5 */ /* 0x004fcc0000000000 */
[----:B------:R-:W-:Y:S03]  /*1ce0*/  HGMMA.64x16x16.F32.BF16 R24, gdesc[UR20], RZ, !UPT, gsb0 ;  /* 0x00200000141879f0 */ /* 0x000fe6000c0018ff */
        /* <DEDUP_REMOVED lines=22> */
[----:B------:R-:W-:Y:S01]  /*1e50*/  WARPGROUP.ARRIVE ;  /* 0x00000000000079c5 */ /* 0x000fe20000000000 */
[----:B------:R-:W-:Y:S04]  /*1e60*/  STL.64 [R1+0x20], R24 ;  /* 0x0000201801007387 */ /* 0x000fe80000100a00 */
[----:B------:R-:W-:Y:S01]  /*1e70*/  STL.64 [R1+0x28], R26 ;  /* 0x0000281a01007387 */ /* 0x000fe20000100a00 */
[----:B------:R-:W-:Y:S03]  /*1e80*/  HGMMA.64x16x16.F32.BF16 R208, gdesc[UR32], RZ, !UPT, gsb0 ;  /* 0x0020000020d079f0 */ /* 0x000fe6000c0018ff */
[----:B------:R-:W-:Y:S04]  /*1e90*/  STL.64 [R1+0x30], R28 ;  /* 0x0000301c01007387 */ /* 0x000fe80000100a00 */
[----:B------:R2:W-:Y:S01]  /*1ea0*/  STL.64 [R1+0x38], R30 ;  /* 0x0000381e01007387 */ /* 0x0005e20000100a00 */
[----:B------:R-:W-:-:S02]  /*1eb0*/  WARPGROUP.DEPBAR.LE gsb0, 0x0 ;  /* 0x00008000000079c5 */ /* 0x000fc40000010000 */
[----:B------:R-:W-:Y:S01]  /*1ec0*/  WARPGROUP.ARRIVE ;  /* 0x00000000000079c5 */ /* 0x000fe20000000000 */
[----:B------:R-:W-:Y:S04]  /*1ed0*/  STL.64 [R1+0x4b0], R214 ;  /* 0x0004b0d601007387 */ /* 0x000fe80000100a00 */
[----:B------:R-:W-:Y:S01]  /*1ee0*/  STL.64 [R1+0x4a8], R212 ;  /* 0x0004a8d401007387 */ /* 0x000fe20000100a00 */
[----:B------:R-:W-:Y:S03]  /*1ef0*/  HGMMA.64x16x16.F32.BF16 R176, gdesc[UR36], RZ, !UPT, gsb0 ;  /* 0x0020000024b079f0 */ /* 0x000fe6000c0018ff */
[----:B------:R-:W-:Y:S04]  /*1f00*/  STL.64 [R1+0x4a0], R210 ;  /* 0x0004a0d201007387 */ /* 0x000fe80000100a00 */
[----:B------:R-:W-:Y:S01]  /*1f10*/  STL.64 [R1+0x498], R208 ;  /* 0x000498d001007387 */ /* 0x000fe20000100a00 */
[----:B------:R-:W-:-:S02]  /*1f20*/  WARPGROUP.DEPBAR.LE gsb0, 0x0 ;  /* 0x00008000000079c5 */ /* 0x000fc40000010000 */
[----:B------:R-:W-:-:S06]  /*1f30*/  WARPGROUP.ARRIVE ;  /* 0x00000000000079c5 */ /* 0x000fcc0000000000 */
[----:B------:R-:W-:Y:S03]  /*1f40*/  HGMMA.64x16x16.F32.BF16 R144, gdesc[UR40], RZ, !UPT, gsb0 ;  /* 0x00200000289079f0 */ /* 0x000fe6000c0018ff */
[----:B------:R-:W-:Y:S02]  /*1f50*/  WARPGROUP.DEPBAR.LE gsb0, 0x0 ;  /* 0x00008000000079c5 */ /* 0x000fe40000010000 */
[----:B------:R-:W-:-:S06]  /*1f60*/  WARPGROUP.ARRIVE ;  /* 0x00000000000079c5 */ /* 0x000fcc0000000000 */
[----:B------:R-:W-:Y:S03]  /*1f70*/  HGMMA.64x16x16.F32.BF16 R112, gdesc[UR44], RZ, !UPT, gsb0 ;  /* 0x002000002c7079f0 */ /* 0x000fe6000c0018ff */
[----:B------:R-:W-:Y:S02]  /*1f80*/  WARPGROUP.DEPBAR.LE gsb0, 0x0 ;  /* 0x00008000000079c5 */ /* 0x000fe40000010000 */
[----:B------:R-:W-:-:S06]  /*1f90*/  WARPGROUP.ARRIVE ;  /* 0x00000000000079c5 */ /* 0x000fcc0000000000 */
[----:B------:R-:W-:Y:S03]  /*1fa0*/  HGMMA.64x16x16.F32.BF16 R80, gdesc[UR48], RZ, !UPT, gsb0 ;  /* 0x00200000305079f0 */ /* 0x000fe6000c0018ff */
[----:B------:R-:W-:Y:S02]  /*1fb0*/  WARPGROUP.DEPBAR.LE gsb0, 0x0 ;  /* 0x00008000000079c5 */ /* 0x000fe40000010000 */
[----:B------:R-:W-:-:S06]  /*1fc0*/  WARPGROUP.ARRIVE ;  /* 0x00000000000079c5 */ /* 0x000fcc0000000000 */
[----:B------:R-:W-:Y:S01]  /*1fd0*/  HGMMA.64x16x16.F32.BF16 R48, gdesc[UR52], RZ, !UPT, gsb0 ;  /* 0x00200000343079f0 */ /* 0x000fe2000c0018ff */
[----:B------:R-:W-:Y:S01]  /*1fe0*/  UMOV UR52, UR4 ;  /* 0x0000000400347c82 */ /* 0x000fe20008000000 */
[----:B------:R-:W-:Y:S01]  /*1ff0*/  UMOV UR53, 0xc0000010 ;  /* 0xc000001000357882 */ /* 0x000fe20000000000 */
[----:B------:R-:W-:Y:S01]  /*2000*/  UMOV UR48, UR52 ;  /* 0x0000003400307c82 */ /* 0x000fe20008000000 */
        /* <DEDUP_REMOVED lines=22> */
[----:B------:R-:W-:-:S02]  /*2170*/  WARPGROUP.DEPBAR.LE gsb0, 0x0 ;  /* 0x00008000000079c5 */ /* 0x000fc40000010000 */
[----:B------:R-:W-:-:S06]  /*2180*/  WARPGROUP.ARRIVE ;  /* 0x00000000000079c5 */ /* 0x000fcc0000000000 */
[----:B------:R-:W-:Y:S03]  /*2190*/  HGMMA.64x16x16.F32.BF16 R40, gdesc[UR52], RZ, !UPT, gsb0 ;  /* 0x00200000342879f0 */ /* 0x000fe6000c0018ff */
[----:B------:R-:W-:Y:S02]  /*21a0*/  WARPGROUP.DEPBAR.LE gsb0, 0x0 ;  /* 0x00008000000079c5 */ /* 0x000fe40000010000 */
[----:B------:R-:W-:-:S06]  /*21b0*/  WARPGROUP.ARRIVE ;  /* 0x00000000000079c5 */ /* 0x000fcc0000000000 */
[----:B------:R-:W-:Y:S01]  /*21c0*/  HGMMA.64x16x16.F32.BF16 R72, gdesc[UR48], RZ, !UPT, gsb0 ;  /* 0x00200000304879f0 */ /* 0x000fe2000c0018ff */
[----:B------:R-:W-:Y:S01]  /*21d0*/  UMOV UR49, UR17 ;  /* 0x0000001100317c82 */ /* 0x000fe20008000000 */
[----:B------:R-:W-:Y:S01]  /*21e0*/  UMOV UR17, UR53 ;  /* 0x0000003500117c82 */ /* 0x000fe20008000000 */
[----:B------:R-:W-:Y:S02]  /*21f0*/  WARPGROUP.DEPBAR.LE gsb0, 0x0 ;  /* 0x00008000000079c5 */ /* 0x000fe40000010000 */
[----:B------:R-:W-:-:S06]  /*2200*/  WARPGROUP.ARRIVE ;  /* 0x00000000000079c5 */ /* 0x000fcc0000000000 */
[----:B------:R-:W-:Y:S01]  /*2210*/  HGMMA.64x16x16.F32.BF16 R104, gdesc[UR44], RZ, !UPT, gsb0 ;  /* 0x002000002c6879f0 */ /* 0x000fe2000c0018ff */
[----:B------:R-:W-:Y:S01]  /*2220*/  UMOV UR44, UR58 ;  /* 0x0000003a002c7c82 */ /* 0x000fe20008000000 */
[----:B------:R-:W-:Y:S01]  /*2230*/  UMOV UR45, UR59 ;  /* 0x0000003b002d7c82 */ /* 0x000fe20008000000 */
        /* <DEDUP_REMOVED lines=11> */
[----:B------:R-:W-:Y:S03]  /*22f0*/  HGMMA.64x16x16.F32.BF16 R168, gdesc[UR36], RZ, !UPT, gsb0 ;  /* 0x0020000024a879f0 */ /* 0x000fe6000c0018ff */
[----:B------:R-:W-:Y:S02]  /*2300*/  WARPGROUP.DEPBAR.LE gsb0, 0x0 ;  /* 0x00008000000079c5 */ /* 0x000fe40000010000 */
[----:B------:R-:W-:-:S06]  /*2310*/  WARPGROUP.ARRIVE ;  /* 0x00000000000079c5 */ /* 0x000fcc0000000000 */
[----:B------:R-:W-:Y:S03]  /*2320*/  HGMMA.64x16x16.F32.BF16 R200, gdesc[UR32], RZ, !UPT, gsb0 ;  /* 0x0020000020c879f0 */ /* 0x000fe6000c0018ff */
[----:B------:R-:W-:Y:S02]  /*2330*/  WARPGROUP.DEPBAR.LE gsb0, 0x0 ;  /* 0x00008000000079c5 */ /* 0x000fe40000010000 */
[----:B--2---:R-:W-:-:S06]  /*2340*/  WARPGROUP.ARRIVE ;  /* 0x00000000000079c5 */ /* 0x004fcc0000000000 */
[----:B------:R-:W-:Y:S03]  /*2350*/  HGMMA.64x16x16.F32.BF16 R24, gdesc[UR12], RZ, !UPT, gsb0 ;  /* 0x002000000c1879f0 */ /* 0x000fe6000c0018ff */
[----:B------:R-:W-:Y:S02]  /*2360*/  WARPGROUP.DEPBAR.LE gsb0, 0x0 ;  /* 0x00008000000079c5 */ /* 0x000fe40000010000 */
[----:B------:R-:W-:Y:S04]  /*2370*/  STL.64 [R1], R24 ;  /* 0x0000001801007387 */ /* 0x000fe80000100a00 */
        /* <DEDUP_REMOVED lines=42> */
[----:B------:R-:W-:Y:S01]  /*2620*/  UMOV UR57, UR53 ;  /* 0x0000003500397c82 */ /* 0x000fe20008000000 */
[----:B------:R-:W-:Y:S01]  /*2630*/  UMOV UR58, UR40 ;  /* 0x00000028003a7c82 */ /* 0x000fe20008000000 */
[----:B------:R-:W-:Y:S01]  /*2640*/  UMOV UR59, UR41 ;  /* 0x00000029003b7c82 */ /* 0x000fe20008000000 */
[----:B------:R-:W-:Y:S01]  /*2650*/  UMOV UR52, UR40 ;  /* 0x0000002800347c82 */ /* 0x000fe20008000000 */
[----:B------:R-:W-:Y:S01]  /*2660*/  UMOV UR53, UR41 ;  /* 0x0000002900357c82 */ /* 0x000fe20008000000 */
        /* <DEDUP_REMOVED lines=86> */
[----:B------:R-:W-:-:S03]  /*2bd0*/  UIADD3 UR4, UR57, 0x300, URZ ;  /* 0x0000030039047890 */ /* 0x000fc6000fffe03f */
        /* <DEDUP_REMOVED lines=75> */
[----:B--2---:R-:W-:-:S06]  /*3090*/  WARPGROUP.ARRIVE ;  /* 0x00000000000079c5 */ /* 0x004fcc0000000000 */
        /* <DEDUP_REMOVED lines=83> */
[----:B------:R2:W-:Y:S04]  /*35d0*/  STL.64 [R1+0x3d8], R214 ;  /* 0x0003d8d601007387 */ /* 0x0005e80000100a00 */
[----:B--2---:R2:W5:Y:S04]  /*35e0*/  LDL.LU.64 R214, [R1+0x4b0] ;  /* 0x0004b00001d67983 */ /* 0x0045680000300a00 */
[----:B------:R2:W5:Y:S04]  /*35f0*/  LDL.LU.64 R212, [R1+0x4a8] ;  /* 0x0004a80001d47983 */ /* 0x0005680000300a00 */
[----:B------:R2:W5:Y:S04]  /*3600*/  LDL.LU.64 R210, [R1+0x4a0] ;  /* 0x0004a00001d27983 */ /* 0x0005680000300a00 */
[----:B------:R2:W5:Y:S01]  /*3610*/  LDL.LU.64 R208, [R1+0x498] ;  /* 0x0004980001d07983 */ /* 0x0005620000300a00 */
[----:B------:R-:W-:Y:S05]  /*3620*/  @!P1 BRA `(.L_x_19) ;  /* 0x00000030001c9947 */ /* 0x000fea0003800000 */
[----:B01----:R-:W3:Y:S01]  /*3630*/  LDL R0, [R1+0x48c] ;  /* 0x00048c0001007983 */ /* 0x003ee20000100800 */
[----:B------:R-:W-:Y:S01]  /*3640*/  R2UR UR6, R4 ;  /* 0x00000000040672ca */ /* 0x000fe200000e0000 */
[----:B------:R-:W-:-:S12]  /*3650*/  IMAD.MOV.U32 R3, RZ, RZ, R10 ;  /* 0x000000ffff037224 */ /* 0x000fd800078e000a */
[----:B------:R-:W-:-:S04]  /*3660*/  UIADD3 UR4, UR6, 0x1, URZ ;  /* 0x0000000106047890 */ /* 0x000fc8000fffe03f */
[----:B------:R-:W-:-:S04]  /*3670*/  UISETP.NE.AND UP0, UPT, UR4, 0x9, UPT ;  /* 0x000000090400788c */ /* 0x000fc8000bf05270 */
[----:B------:R-:W-:Y:S02]  /*3680*/  USEL UR5, URZ, 0x1, UP0 ;  /* 0x000000013f057887 */ /* 0x000fe40008000000 */
[----:B------:R-:W-:Y:S01]  /*3690*/  USEL UR4, UR4, URZ, UP0 ;  /* 0x0000003f04047287 */ /* 0x000fe20008000000 */
[----:B---3--:R-:W-:-:S05]  /*36a0*/  R2UR UR7, R0 ;  /* 0x00000000000772ca */ /* 0x008fca00000e0000 */
[----:B------:R-:W-:Y:S01]  /*36b0*/  IMAD.U32 R0, RZ, RZ, UR4 ;  /* 0x00000004ff007e24 */ /* 0x000fe2000f8e00ff */
[----:B------:R-:W-:Y:S02]  /*36c0*/  UMOV UR4, UR6 ;  /* 0x0000000600047c82 */ /* 0x000fe40008000000 */
[----:B------:R-:W-:-:S05]  /*36d0*/  IMAD.U32 R5, RZ, RZ, UR4 ;  /* 0x00000004ff057e24 */ /* 0x000fca000f8e00ff */
[----:B------:R-:W-:-:S06]  /*36e0*/  ULOP3.LUT UR5, UR7, UR5, URZ, 0x3c, !UPT ;  /* 0x0000000507057292 */ /* 0x000fcc000f8e3c3f */
[----:B------:R-:W-:-:S07]  /*36f0*/  IMAD.U32 R4, RZ, RZ, UR5 ;  /* 0x00000005ff047e24 */ /* 0x000fce000f8e00ff */
.L_x_26:
[----:B0----5:R-:W-:Y:S05]  /*3700*/  @!P0 BRA `(.L_x_20) ;  /* 0x0000000000048947 */ /* 0x021fea0003800000 */
[----:B------:R-:W-:Y:S01]  /*3710*/  BPT.TRAP 0x1 ;  /* 0x000000040000795c */ /* 0x000fe20000300000 */
.L_x_20:
[----:B------:R-:W-:Y:S02]  /*3720*/  R2UR UR5, R17 ;  /* 0x00000000110572ca */ /* 0x000fe400000e0000 */
[----:B------:R-:W-:Y:S02]  /*3730*/  R2UR UR4, R0 ;  /* 0x00000000000472ca */ /* 0x000fe400000e0000 */
[----:B------:R-:W-:-:S11]  /*3740*/  SHF.L.U32 R6, R4, 0x1f, RZ ;  /* 0x0000001f04067819 */ /* 0x000fd600000006ff */
[----:B------:R-:W-:-:S09]  /*3750*/  ULEA UR4, UR4, UR5, 0x3 ;  /* 0x0000000504047291 */ /* 0x000fd2000f8e183f */
[----:B------:R0:W1:Y:S01]  /*3760*/  SYNCS.PHASECHK.TRANS64.TRYWAIT P1, [UR4], R6 ;  /* 0x00000006ff0075a7 */ /* 0x0000620008020144 */
[----:B------:R-:W-:Y:S05]  /*3770*/  @!P0 BRA `(.L_x_21) ;  /* 0x0000000000048947 */ /* 0x000fea0003800000 */
[----:B------:R-:W-:Y:S01]  /*3780*/  BPT.TRAP 0x1 ;  /* 0x000000040000795c */ /* 0x000fe20000300000 */
.L_x_21:
[----:B-1----:R-:W-:Y:S05]  /*3790*/  @P1 BRA `(.L_x_22) ;  /* 0x0000000000081947 */ /* 0x002fea0003800000 */
[----:B------:R-:W1:Y:S02]  /*37a0*/  SYNCS.PHASECHK.TRANS64.TRYWAIT P1, [UR4], R6 ;  /* 0x00000006ff0075a7 */ /* 0x000e640008020144 */
[----:B-1----:R-:W-:Y:S05]  /*37b0*/  @!P1 BRA `(.L_x_23) ;  /* 0x00000300009c9947 */ /* 0x002fea0003800000 */
.L_x_22:
[----:B------:R-:W-:Y:S04]  /*37c0*/  STL.64 [R1+0x5f0], R94 ;  /* 0x0005f05e01007387 */ /* 0x000fe80000100a00 */
[----:B------:R-:W-:Y:S04]  /*37d0*/  STL.64 [R1+0x5e8], R92 ;  /* 0x0005e85c01007387 */ /* 0x000fe80000100a00 */
[----:B------:R-:W-:Y:S04]  /*37e0*/  STL.64 [R1+0x5e0], R90 ;  /* 0x0005e05a01007387 */ /* 0x000fe80000100a00 */
[----:B------:R3:W-:Y:S04]  /*37f0*/  STL.64 [R1+0x5d8], R88 ;  /* 0x0005d85801007387 */ /* 0x0007e80000100a00 */
[----:B---3--:R-:W3:Y:S04]  /*3800*/  LDL.LU.64 R88, [R1+0x2a0] ;  /* 0x0002a00001587983 */ /* 0x008ee80000300a00 */
[----:B------:R-:W3:Y:S04]  /*3810*/  LDL.LU.64 R90, [R1+0x2a8] ;  /* 0x0002a800015a7983 */ /* 0x000ee80000300a00 */
[----:B------:R-:W3:Y:S04]  /*3820*/  LDL.LU.64 R92, [R1+0x2b0] ;  /* 0x0002b000015c7983 */ /* 0x000ee80000300a00 */
[----:B------:R-:W3:Y:S04]  /*3830*/  LDL.LU.64 R94, [R1+0x2b8] ;  /* 0x0002b800015e7983 */ /* 0x000ee80000300a00 */
[----:B------:R-:W-:Y:S04]  /*3840*/  STL.64 [R1+0x5d0], R126 ;  /* 0x0005d07e01007387 */ /* 0x000fe80000100a00 */
[----:B------:R-:W-:Y:S04]  /*3850*/  STL.64 [R1+0x5c8], R124 ;  /* 0x0005c87c01007387 */ /* 0x000fe80000100a00 */
[----:B------:R-:W-:Y:S04]  /*3860*/  STL.64 [R1+0x5c0], R122 ;  /* 0x0005c07a01007387 */ /* 0x000fe80000100a00 */
[----:B------:R4:W-:Y:S04]  /*3870*/  STL.64 [R1+0x5b8], R120 ;  /* 0x0005b87801007387 */ /* 0x0009e80000100a00 */
[----:B----4-:R-:W4:Y:S04]  /*3880*/  LDL.LU.64 R120, [R1+0x320] ;  /* 0x0003200001787983 */ /* 0x010f280000300a00 */
[----:B------:R-:W4:Y:S04]  /*3890*/  LDL.LU.64 R122, [R1+0x328] ;  /* 0x00032800017a7983 */ /* 0x000f280000300a00 */
[----:B------:R-:W4:Y:S04]  /*38a0*/  LDL.LU.64 R124, [R1+0x330] ;  /* 0x00033000017c7983 */ /* 0x000f280000300a00 */
[----:B------:R-:W4:Y:S04]  /*38b0*/  LDL.LU.64 R126, [R1+0x338] ;  /* 0x00033800017e7983 */ /* 0x000f280000300a00 */
[----:B------:R-:W-:Y:S04]  /*38c0*/  STL.64 [R1+0x5b0], R158 ;  /* 0x0005b09e01007387 */ /* 0x000fe80000100a00 */
[----:B------:R-:W-:Y:S04]  /*38d0*/  STL.64 [R1+0x5a8], R156 ;  /* 0x0005a89c01007387 */ /* 0x000fe80000100a00 */
[----:B------:R-:W-:Y:S04]  /*38e0*/  STL.64 [R1+0x5a0], R154 ;  /* 0x0005a09a01007387 */ /* 0x000fe80000100a00 */
[----:B------:R0:W-:Y:S04]  /*38f0*/  STL.64 [R1+0x598], R152 ;  /* 0x0005989801007387 */ /* 0x0001e80000100a00 */
[----:B0-----:R-:W2:Y:S04]  /*3900*/  LDL.LU.64 R152, [R1+0x3a0] ;  /* 0x0003a00001987983 */ /* 0x001ea80000300a00 */
[----:B------:R-:W2:Y:S04]  /*3910*/  LDL.LU.64 R154, [R1+0x3a8] ;  /* 0x0003a800019a7983 */ /* 0x000ea80000300a00 */
[----:B------:R-:W2:Y:S04]  /*3920*/  LDL.LU.64 R156, [R1+0x3b0] ;  /* 0x0003b000019c7983 */ /* 0x000ea80000300a00 */
[----:B------:R-:W2:Y:S04]  /*3930*/  LDL.LU.64 R158, [R1+0x3b8] ;  /* 0x0003b800019e7983 */ /* 0x000ea80000300a00 */
[----:B------:R-:W-:Y:S04]  /*3940*/  STL.64 [R1+0x590], R190 ;  /* 0x000590be01007387 */ /* 0x000fe80000100a00 */
[----:B------:R-:W-:Y:S04]  /*3950*/  STL.64 [R1+0x588], R188 ;  /* 0x000588bc01007387 */ /* 0x000fe80000100a00 */
[----:B------:R-:W-:Y:S04]  /*3960*/  STL.64 [R1+0x580], R186 ;  /* 0x000580ba01007387 */ /* 0x000fe80000100a00 */
[----:B------:R0:W-:Y:S04]  /*3970*/  STL.64 [R1+0x578], R184 ;  /* 0x000578b801007387 */ /* 0x0001e80000100a00 */
[----:B0-----:R-:W3:Y:S04]  /*3980*/  LDL.LU.64 R184, [R1+0x420] ;  /* 0x0004200001b87983 */ /* 0x001ee80000300a00 */
[----:B------:R-:W3:Y:S04]  /*3990*/  LDL.LU.64 R186, [R1+0x428] ;  /* 0x0004280001ba7983 */ /* 0x000ee80000300a00 */
[----:B------:R-:W3:Y:S04]  /*39a0*/  LDL.LU.64 R188, [R1+0x430] ;  /* 0x0004300001bc7983 */ /* 0x000ee80000300a00 */
[----:B------:R-:W3:Y:S01]  /*39b0*/  LDL.LU.64 R190, [R1+0x438] ;  /* 0x0004380001be7983 */ /* 0x000ee20000300a00 */
[----:B------:R-:W-:Y:S01]  /*39c0*/  R2UR UR6, R8 ;  /* 0x00000000080672ca */ /* 0x000fe200000e0000 */
[----:B------:R-:W-:Y:S01]  /*39d0*/  UMOV UR7, 0xc0000010 ;  /* 0xc000001000077882 */ /* 0x000fe20000000000 */
[----:B------:R-:W-:Y:S01]  /*39e0*/  R2UR UR4, R0 ;  /* 0x00000000000472ca */ /* 0x000fe200000e0000 */
[----:B------:R-:W-:Y:S01]  /*39f0*/  UMOV UR19, 0xc0000010 ;  /* 0xc000001000137882 */ /* 0x000fe20000000000 */
[----:B------:R-:W-:Y:S01]  /*3a00*/  R2UR UR5, R9 ;  /* 0x00000000090572ca */ /* 0x000fe200000e0000 */
[----:B------:R-:W-:Y:S01]  /*3a10*/  UMOV UR11, 0xc0000010 ;  /* 0xc0000010000b7882 */ /* 0x000fe20000000000 */
[----:B------:R-:W-:Y:S01]  /*3a20*/  UMOV UR15, 0xc0000010 ;  /* 0xc0000010000f7882 */ /* 0x000fe20000000000 */
[----:B------:R-:W-:Y:S04]  /*3a30*/  STL.64 [R1+0x570], R222 ;  /* 0x000570de01007387 */ /* 0x000fe80000100a00 */
[----:B------:R-:W-:Y:S04]  /*3a40*/  STL.64 [R1+0x568], R220 ;  /* 0x000568dc01007387 */ /* 0x000fe80000100a00 */
[----:B------:R-:W-:Y:S01]  /*3a50*/  ULEA UR12, UR4, UR6, 0xa ;  /* 0x00000006040c7291 */ /* 0x000fe2000f8e503f */
[----:B------:R-:W-:Y:S01]  /*3a60*/  STL.64 [R1+0x560], R218 ;  /* 0x000560da01007387 */ /* 0x000fe20000100a00 */
[----:B------:R-:W-:-:S03]  /*3a70*/  UIMAD UR6, UR4, 0x1e0, UR5 ;  /* 0x000001e0040678a4 */ /* 0x000fc6000f8e0205 */
[----:B------:R-:W-:Y:S01]  /*3a80*/  UMOV UR5, 0xc0000010 ;  /* 0xc000001000057882 */ /* 0x000fe20000000000 */
[----:B------:R-:W-:Y:S01]  /*3a90*/  UIADD3 UR8, UR6, 0x20, URZ ;  /* 0x0000002006087890 */ /* 0x000fe2000fffe03f */
[----:B------:R-:W-:Y:S01]  /*3aa0*/  STL.64 [R1+0x558], R216 ;  /* 0x000558d801007387 */ /* 0x000fe20000100a00 */
[----:B------:R-:W-:Y:S01]  /*3ab0*/  UMOV UR4, UR12 ;  /* 0x0000000c00047c82 */ /* 0x000fe20008000000 */
[----:B------:R-:W-:Y:S01]  /*3ac0*/  UMOV UR17, UR5 ;  /* 0x0000000500117c82 */ /* 0x000fe20008000000 */
[----:B------:R-:W-:Y:S01]  /*3ad0*/  UMOV UR16, UR4 ;  /* 0x0000000400107c82 */ /* 0x000fe20008000000 */
[----:B------:R-:W-:Y:S02]  /*3ae0*/  UIADD3 UR10, UR6, 0x40, URZ ;  /* 0x00000040060a7890 */ /* 0x000fe4000fffe03f */
[----:B------:R-:W-:Y:S01]  /*3af0*/  UMOV UR18, UR8 ;  /* 0x0000000800127c82 */ /* 0x000fe20008000000 */
[----:B------:R-:W-:Y:S01]  /*3b00*/  UMOV UR8, UR4 ;  /* 0x0000000400087c82 */ /* 0x000fe20008000000 */
[----:B------:R-:W-:Y:S01]  /*3b10*/  UMOV UR9, UR5 ;  /* 0x0000000500097c82 */ /* 0x000fe20008000000 */
[----:B------:R-:W-:Y:S01]  /*3b20*/  UIADD3 UR14, UR6, 0x60, URZ ;  /* 0x00000060060e7890 */ /* 0x000fe2000fffe03f */
[----:B------:R-:W-:Y:S01]  /*3b30*/  UMOV UR13, UR5 ;  /* 0x00000005000d7c82 */ /* 0x000fe20008000000 */
[----:B------:R-:W-:Y:S01]  /*3b40*/  UIADD3 UR22, UR6, 0xa0, URZ ;  /* 0x000000a006167890 */ /* 0x000fe2000fffe03f */
[----:B---3--:R-:W-:-:S06]  /*3b50*/  WARPGROUP.ARRIVE ;  /* 0x00000000000079c5 */ /* 0x008fcc0000000000 */
[----:B------:R-:W-:Y:S03]  /*3b60*/  HGMMA.64x16x16.F32.BF16 R184, gdesc[UR4], R184, gsb0 ;  /* 0x0020000004b879f0 */ /* 0x000fe600080018b8 */
[----:B------:R-:W-:Y:S02]  /*3b70*/  WARPGROUP.DEPBAR.LE gsb0, 0x0 ;  /* 0x00008000000079c5 */ /* 0x000fe40000010000 */
[----:B--2---:R-:W-:Y:S01]  /*3b80*/  WARPGROUP.ARRIVE ;  /* 0x00000000000079c5 */ /* 0x004fe20000000000 */
[----:B------:R-:W-:Y:S04]  /*3b90*/  STL.64 [R1+0x420], R184 ;  /* 0x000420b801007387 */ /* 0x000fe80000100a00 */
[----:B------:R-:W-:Y:S01]  /*3ba0*/  STL.64 [R1+0x428], R186 ;  /* 0x000428ba01007387 */ /* 0x000fe20000100a00 */
[----:B------:R-:W-:Y:S01]  /*3bb0*/  HGMMA.64x16x16.F32.BF16 R152, gdesc[UR16], R152, gsb0 ;  /* 0x00200000109879f0 */ /* 0x000fe20008001898 */
[----:B------:R-:W-:Y:S01]  /*3bc0*/  UMOV UR16, UR18 ;  /* 0x0000001200107c82 */ /* 0x000fe20008000000 */
[----:B------:R-:W-:Y:S01]  /*3bd0*/  UIADD3 UR18, UR6, 0x80, URZ ;  /* 0x0000008006127890 */ /* 0x000fe2000fffe03f */
[----:B------:R-:W-:Y:S01]  /*3be0*/  STL.64 [R1+0x430], R188 ;  /* 0x000430bc01007387 */ /* 0x000fe20000100a00 */
[----:B------:R-:W-:-:S03]  /*3bf0*/  UMOV UR17, UR19 ;  /* 0x0000001300117c82 */ /* 0x000fc60008000000 */
[----:B------:R-:W-:Y:S01]  /*3c00*/  STL.64 [R1+0x438], R190 ;  /* 0x000438be01007387 */ /* 0x000fe20000100a00 */
[----:B------:R-:W-:Y:S02]  /*3c10*/  WARPGROUP.DEPBAR.LE gsb0, 0x0 ;  /* 0x00008000000079c5 */ /* 0x000fe40000010000 */
[----:B----4-:R-:W-:Y:S01]  /*3c20*/  WARPGROUP.ARRIVE ;  /* 0x00000000000079c5 */ /* 0x010fe20000000000 */
[----:B------:R-:W-:Y:S04]  /*3c30*/  STL.64 [R1+0x3a0], R152 ;  /* 0x0003a09801007387 */ /* 0x000fe80000100a00 */
[----:B------:R-:W-:Y:S01]  /*3c40*/  STL.64 [R1+0x3a8], R154 ;  /* 0x0003a89a01007387 */ /* 0x000fe20000100a00 */
[----:B------:R-:W-:Y:S01]  /*3c50*/  HGMMA.64x16x16.F32.BF16 R120, gdesc[UR8], R120, gsb0 ;  /* 0x00200000087879f0 */ /* 0x000fe20008001878 */
[----:B------:R-:W-:Y:S01]  /*3c60*/  UMOV UR9, UR12 ;  /* 0x0000000c00097c82 */ /* 0x000fe20008000000 */
[----:B------:R-:W-:Y:S01]  /*3c70*/  UMOV UR12, UR4 ;  /* 0x00000004000c7c82 */ /* 0x000fe20008000000 */
[----:B------:R-:W-:Y:S04]  /*3c80*/  STL.64 [R1+0x3b0], R156 ;  /* 0x0003b09c01007387 */ /* 0x000fe80000100a00 */
[----:B------:R-:W-:Y:S01]  /*3c90*/  STL.64 [R1+0x3b8], R158 ;  /* 0x0003b89e01007387 */ /* 0x000fe20000100a00 */
[----:B------:R-:W-:-:S02]  /*3ca0*/  WARPGROUP.DEPBAR.LE gsb0, 0x0 ;  /* 0x00008000000079c5 */ /* 0x000fc40000010000 */
[----:B------:R-:W-:Y:S01]  /*3cb0*/  WARPGROUP.ARRIVE ;  /* 0x00000000000079c5 */ /* 0x000fe20000000000 */
[----:B------:R-:W-:Y:S04]  /*3cc0*/  STL.64 [R1+0x320], R120 ;  /* 0x0003207801007387 */ /* 0x000fe80000100a00 */
[----:B------:R-:W-:Y:S01]  /*3cd0*/  STL.64 [R1+0x328], R122 ;  /* 0x0003287a01007387 */ /* 0x000fe20000100a00 */
[----:B------:R-:W-:Y:S03]  /*3ce0*/  HGMMA.64x16x16.F32.BF16 R88, gdesc[UR12], R88, gsb0 ;  /* 0x002000000c5879f0 */ /* 0x000fe60008001858 */
[----:B------:R-:W-:Y:S04]  /*3cf0*/  STL.64 [R1+0x330], R124 ;  /* 0x0003307c01007387 */ /* 0x000fe80000100a00 */
[----:B------:R-:W-:Y:S01]  /*3d00*/  STL.64 [R1+0x338], R126 ;  /* 0x0003387e01007387 */ /* 0x000fe20000100a00 */
[----:B------:R-:W-:-:S03]  /*3d10*/  WARPGROUP.DEPBAR.LE gsb0, 0x0 ;  /* 0x00008000000079c5 */ /* 0x000fc60000010000 */
[----:B------:R0:W-:Y:S04]  /*3d20*/  STL.64 [R1+0x2a0], R88 ;  /* 0x0002a05801007387 */ /* 0x0001e80000100a00 */
[----:B------:R2:W-:Y:S04]  /*3d30*/  STL.64 [R1+0x2a8], R90 ;  /* 0x0002a85a01007387 */ /* 0x0005e80000100a00 */
[----:B------:R3:W-:Y:S04]  /*3d40*/  STL.64 [R1+0x2b0], R92 ;  /* 0x0002b05c01007387 */ /* 0x0007e80000100a00 */
[----:B------:R4:W-:Y:S04]  /*3d50*/  STL.64 [R1+0x2b8], R94 ;  /* 0x0002b85e01007387 */ /* 0x0009e80000100a00 */
[----:B0-----:R-:W4:Y:S04]  /*3d60*/  LDL.LU.64 R88, [R1+0x220] ;  /* 0x0002200001587983 */ /* 0x001f280000300a00 */
[----:B--2---:R-:W2:Y:S04]  /*3d70*/  LDL.LU.64 R90, [R1+0x228] ;  /* 0x00022800015a7983 */ /* 0x004ea80000300a00 */
[----:B---3--:R-:W2:Y:S04]  /*3d80*/  LDL.LU.64 R92, [R1+0x230] ;  /* 0x00023000015c7983 */ /* 0x008ea80000300a00 */
[----:B----4-:R-:W2:Y:S04]  /*3d90*/  LDL.LU.64 R94, [R1+0x238] ;  /* 0x00023800015e7983 */ /* 0x010ea80000300a00 */
[----:B------:R-:W3:Y:S04]  /*3da0*/  LDL.LU.64 R120, [R1+0x1a0] ;  /* 0x0001a00001787983 */ /* 0x000ee80000300a00 */
[----:B------:R-:W3:Y:S04]  /*3db0*/  LDL.LU.64 R122, [R1+0x1a8] ;  /* 0x0001a800017a7983 */ /* 0x000ee80000300a00 */
[----:B------:R-:W3:Y:S04]  /*3dc0*/  LDL.LU.64 R124, [R1+0x1b0] ;  /* 0x0001b000017c7983 */ /* 0x000ee80000300a00 */
[----:B------:R-:W3:Y:S04]  /*3dd0*/  LDL.LU.64 R126, [R1+0x1b8] ;  /* 0x0001b800017e7983 */ /* 0x000ee80000300a00 */
[----:B------:R-:W4:Y:S04]  /*3de0*/  LDL.LU.64 R152, [R1+0x120] ;  /* 0x0001200001987983 */ /* 0x000f280000300a00 */
        /* <DEDUP_REMOVED lines=10> */
[----:B------:R-:W4:Y:S01]  /*3e90*/  LDL.LU.64 R222, [R1+0x38] ;  /* 0x0000380001de7983 */ /* 0x000f220000300a00 */
[----:B------:R-:W-:Y:S01]  /*3ea0*/  UMOV UR12, UR16 ;  /* 0x00000010000c7c82 */ /* 0x000fe20008000000 */
[----:B------:R-:W-:Y:S01]  /*3eb0*/  UMOV UR13, UR17 ;  /* 0x00000011000d7c82 */ /* 0x000fe20008000000 */
[----:B------:R-:W-:Y:S01]  /*3ec0*/  UMOV UR16, UR4 ;  /* 0x0000000400107c82 */ /* 0x000fe20008000000 */
[----:B------:R-:W-:Y:S01]  /*3ed0*/  UMOV UR17, UR5 ;  /* 0x0000000500117c82 */ /* 0x000fe20008000000 */
[----:B------:R-:W-:Y:S01]  /*3ee0*/  UMOV UR19, 0xc0000010 ;  /* 0xc000001000137882 */ /* 0x000fe20000000000 */
[----:B------:R-:W-:Y:S01]  /*3ef0*/  UMOV UR20, UR4 ;  /* 0x0000000400147c82 */ /* 0x000fe20008000000 */
[----:B------:R-:W-:Y:S01]  /*3f00*/  UMOV UR21, UR5 ;  /* 0x0000000500157c82 */ /* 0x000fe20008000000 */
[----:B------:R-:W-:Y:S01]  /*3f10*/  UMOV UR23, 0xc0000010 ;  /* 0xc000001000177882 */ /* 0x000fe20000000000 */
[----:B------:R-:W-:Y:S01]  /*3f20*/  UIADD3 UR26, UR6, 0xc0, URZ ;  /* 0x000000c0061a7890 */ /* 0x000fe2000fffe03f */
[----:B------:R-:W-:Y:S01]  /*3f30*/  UMOV UR24, UR4 ;  /* 0x0000000400187c82 */ /* 0x000fe20008000000 */
[----:B------:R-:W-:Y:S01]  /*3f40*/  UMOV UR25, UR5 ;  /* 0x0000000500197c82 */ /* 0x000fe20008000000 */
[----:B------:R-:W-:Y:S01]  /*3f50*/  UMOV UR27, 0xc0000010 ;  /* 0xc0000010001b7882 */ /* 0x000fe20000000000 */
[----:B------:R-:W-:Y:S01]  /*3f60*/  UIADD3 UR30, UR6, 0xe0, URZ ;  /* 0x000000e0061e7890 */ /* 0x000fe2000fffe03f */
[----:B------:R-:W-:Y:S01]  /*3f70*/  UMOV UR28, UR4 ;  /* 0x00000004001c7c82 */ /* 0x000fe20008000000 */
[----:B------:R-:W-:Y:S01]  /*3f80*/  UMOV UR29, UR5 ;  /* 0x00000005001d7c82 */ /* 0x000fe20008000000 */
[----:B------:R-:W-:Y:S01]  /*3f90*/  UMOV UR31, 0xc0000010 ;  /* 0xc0000010001f7882 */ /* 0x000fe20000000000 */
[----:B--2---:R-:W-:-:S06]  /*3fa0*/  WARPGROUP.ARRIVE ;  /* 0x00000000000079c5 */ /* 0x004fcc0000000000 */
[----:B------:R-:W-:Y:S03]  /*3fb0*/  HGMMA.64x16x16.F32.BF16 R88, gdesc[UR16], R88, gsb0 ;  /* 0x00200000105879f0 */ /* 0x000fe60008001858 */
[----:B------:R-:W-:Y:S02]  /*3fc0*/  WARPGROUP.DEPBAR.LE gsb0, 0x0 ;  /* 0x00008000000079c5 */ /* 0x000fe40000010000 */
[----:B---3--:R-:W-:Y:S01]  /*3fd0*/  WARPGROUP.ARRIVE ;  /* 0x00000000000079c5 */ /* 0x008fe20000000000 */
[----:B------:R-:W-:Y:S01]  /*3fe0*/  UIADD3 UR34, UR6, 0x100, URZ ;  /* 0x0000010006227890 */ /* 0x000fe2000fffe03f */
[----:B------:R-:W-:Y:S04]  /*3ff0*/  STL.64 [R1+0x220], R88 ;  /* 0x0002205801007387 */ /* 0x000fe80000100a00 */
[----:B------:R-:W-:Y:S01]  /*4000*/  HGMMA.64x16x16.F32.BF16 R120, gdesc[UR20], R120, gsb0 ;  /* 0x00200000147879f0 */ /* 0x000fe20008001878 */
[----:B------:R-:W-:Y:S01]  /*4010*/  UMOV UR32, UR4 ;  /* 0x0000000400207c82 */ /* 0x000fe20008000000 */
[----:B------:R-:W-:Y:S01]  /*4020*/  UMOV UR33, UR5 ;  /* 0x0000000500217c82 */ /* 0x000fe20008000000 */
[----:B------:R-:W-:Y:S01]  /*4030*/  UMOV UR35, 0xc0000010 ;  /* 0xc000001000237882 */ /* 0x000fe20000000000 */
[----:B------:R-:W-:Y:S01]  /*4040*/  UIADD3 UR38, UR6, 0x120, URZ ;  /* 0x0000012006267890 */ /* 0x000fe2000fffe03f */
[----:B------:R-:W-:Y:S01]  /*4050*/  STL.64 [R1+0x228], R90 ;  /* 0x0002285a01007387 */ /* 0x000fe20000100a00 */
        /* <DEDUP_REMOVED lines=9> */
[----:B------:R0:W-:Y:S01]  /*40f0*/  STL.64 [R1+0x238], R94 ;  /* 0x0002385e01007387 */ /* 0x0001e20000100a00 */
        /* <DEDUP_REMOVED lines=12> */
[----:B0-----:R-:W2:Y:S01]  /*41c0*/  LDL.LU.64 R94, [R1+0x5f0] ;  /* 0x0005f000015e7983 */ /* 0x001ea20000300a00 */
[----:B------:R-:W-:Y:S01]  /*41d0*/  UMOV UR56, UR4 ;  /* 0x0000000400387c82 */ /* 0x000fe20008000000 */
[----:B------:R-:W-:Y:S01]  /*41e0*/  UMOV UR57, UR5 ;  /* 0x0000000500397c82 */ /* 0x000fe20008000000 */
[----:B------:R-:W-:Y:S01]  /*41f0*/  UMOV UR59, 0xc0000010 ;  /* 0xc0000010003b7882 */ /* 0x000fe20000000000 */
[----:B------:R-:W2:Y:S04]  /*4200*/  LDL.LU.64 R92, [R1+0x5e8] ;  /* 0x0005e800015c7983 */ /* 0x000ea80000300a00 */
[----:B------:R-:W2:Y:S04]  /*4210*/  LDL.LU.64 R90, [R1+0x5e0] ;  /* 0x0005e000015a7983 */ /* 0x000ea80000300a00 */
[----:B------:R-:W2:Y:S01]  /*4220*/  LDL.LU.64 R88, [R1+0x5d8] ;  /* 0x0005d80001587983 */ /* 0x000ea20000300a00 */
[----:B------:R-:W-:-:S02]  /*4230*/  WARPGROUP.DEPBAR.LE gsb0, 0x0 ;  /* 0x00008000000079c5 */ /* 0x000fc40000010000 */
[----:B----4-:R-:W-:Y:S01]  /*4240*/  WARPGROUP.ARRIVE ;  /* 0x00000000000079c5 */ /* 0x010fe20000000000 */
[----:B------:R-:W-:Y:S04]  /*4250*/  STL.64 [R1+0x1a0], R120 ;  /* 0x0001a07801007387 */ /* 0x000fe80000100a00 */
[----:B------:R-:W-:Y:S01]  /*4260*/  STL.64 [R1+0x1a8], R122 ;  /* 0x0001a87a01007387 */ /* 0x000fe20000100a00 */
[----:B------:R-:W-:Y:S03]  /*4270*/  HGMMA.64x16x16.F32.BF16 R152, gdesc[UR24], R152, gsb0 ;  /* 0x00200000189879f0 */ /* 0x000fe60008001898 */
[----:B------:R-:W-:Y:S04]  /*4280*/  STL.64 [R1+0x1b0], R124 ;  /* 0x0001b07c01007387 */ /* 0x000fe80000100a00 */
[----:B------:R0:W-:Y:S01]  /*4290*/  STL.64 [R1+0x1b8], R126 ;  /* 0x0001b87e01007387 */ /* 0x0001e20000100a00 */
[----:B------:R-:W-:-:S03]  /*42a0*/  UIADD3 UR8, UR9, 0x100, URZ ;  /* 0x0000010009087890 */ /* 0x000fc6000fffe03f */
[----:B0-----:R-:W3:Y:S04]  /*42b0*/  LDL.LU.64 R126, [R1+0x5d0] ;  /* 0x0005d000017e7983 */ /* 0x001ee80000300a00 */
[----:B------:R-:W3:Y:S04]  /*42c0*/  LDL.LU.64 R124, [R1+0x5c8] ;  /* 0x0005c800017c7983 */ /* 0x000ee80000300a00 */
[----:B------:R-:W3:Y:S04]  /*42d0*/  LDL.LU.64 R122, [R1+0x5c0] ;  /* 0x0005c000017a7983 */ /* 0x000ee80000300a00 */
[----:B------:R-:W3:Y:S01]  /*42e0*/  LDL.LU.64 R120, [R1+0x5b8] ;  /* 0x0005b80001787983 */ /* 0x000ee20000300a00 */
[----:B------:R-:W-:-:S02]  /*42f0*/  WARPGROUP.DEPBAR.LE gsb0, 0x0 ;  /* 0x00008000000079c5 */ /* 0x000fc40000010000 */
[----:B------:R-:W-:Y:S01]  /*4300*/  WARPGROUP.ARRIVE ;  /* 0x00000000000079c5 */ /* 0x000fe20000000000 */
[----:B------:R-:W-:Y:S04]  /*4310*/  STL.64 [R1+0x120], R152 ;  /* 0x0001209801007387 */ /* 0x000fe80000100a00 */
[----:B------:R-:W-:Y:S01]  /*4320*/  STL.64 [R1+0x128], R154 ;  /* 0x0001289a01007387 */ /* 0x000fe20000100a00 */
[----:B------:R-:W-:Y:S03]  /*4330*/  HGMMA.64x16x16.F32.BF16 R184, gdesc[UR28], R184, gsb0 ;  /* 0x002000001cb879f0 */ /* 0x000fe600080018b8 */
[----:B------:R-:W-:Y:S04]  /*4340*/  STL.64 [R1+0x130], R156 ;  /* 0x0001309c01007387 */ /* 0x000fe80000100a00 */
[----:B------:R0:W-:Y:S04]  /*4350*/  STL.64 [R1+0x138], R158 ;  /* 0x0001389e01007387 */ /* 0x0001e80000100a00 */
[----:B0-----:R-:W4:Y:S04]  /*4360*/  LDL.LU.64 R158, [R1+0x5b0] ;  /* 0x0005b000019e7983 */ /* 0x001f280000300a00 */
[----:B------:R-:W4:Y:S04]  /*4370*/  LDL.LU.64 R156, [R1+0x5a8] ;  /* 0x0005a800019c7983 */ /* 0x000f280000300a00 */
[----:B------:R-:W4:Y:S04]  /*4380*/  LDL.LU.64 R154, [R1+0x5a0] ;  /* 0x0005a000019a7983 */ /* 0x000f280000300a00 */
[----:B------:R-:W4:Y:S01]  /*4390*/  LDL.LU.64 R152, [R1+0x598] ;  /* 0x0005980001987983 */ /* 0x000f220000300a00 */
        /* <DEDUP_REMOVED lines=12> */
[----:B-----5:R-:W-:Y:S01]  /*4460*/  WARPGROUP.ARRIVE ;  /* 0x00000000000079c5 */ /* 0x020fe20000000000 */
        /* <DEDUP_REMOVED lines=16> */
[----:B0-----:R-:W2:Y:S04]  /*4570*/  LDL.LU.64 R208, [R1+0x200] ;  /* 0x0002000001d07983 */ /* 0x001ea80000300a00 */
[----:B------:R-:W2:Y:S04]  /*4580*/  LDL.LU.64 R210, [R1+0x208] ;  /* 0x0002080001d27983 */ /* 0x000ea80000300a00 */
[----:B------:R-:W2:Y:S04]  /*4590*/  LDL.LU.64 R212, [R1+0x210] ;  /* 0x0002100001d47983 */ /* 0x000ea80000300a00 */
[----:B------:R-:W2:Y:S01]  /*45a0*/  LDL.LU.64 R214, [R1+0x218] ;  /* 0x0002180001d67983 */ /* 0x000ea20000300a00 */
[----:B------:R-:W-:-:S02]  /*45b0*/  WARPGROUP.DEPBAR.LE gsb0, 0x0 ;  /* 0x00008000000079c5 */ /* 0x000fc40000010000 */
[----:B------:R-:W-:Y:S01]  /*45c0*/  WARPGROUP.ARRIVE ;  /* 0x00000000000079c5 */ /* 0x000fe20000000000 */
[----:B------:R-:W-:Y:S04]  /*45d0*/  STL.64 [R1+0x4d0], R182 ;  /* 0x0004d0b601007387 */ /* 0x000fe80000100a00 */
[----:B------:R-:W-:Y:S01]  /*45e0*/  STL.64 [R1+0x4c8], R180 ;  /* 0x0004c8b401007387 */ /* 0x000fe20000100a00 */
[----:B------:R-:W-:Y:S03]  /*45f0*/  HGMMA.64x16x16.F32.BF16 R144, gdesc[UR44], R144, gsb0 ;  /* 0x002000002c9079f0 */ /* 0x000fe60008001890 */
[----:B------:R-:W-:Y:S04]  /*4600*/  STL.64 [R1+0x4c0], R178 ;  /* 0x0004c0b201007387 */ /* 0x000fe80000100a00 */
[----:B------:R0:W-:Y:S04]  /*4610*/  STL.64 [R1+0x4b8], R176 ;  /* 0x0004b8b001007387 */ /* 0x0001e80000100a00 */
        /* <DEDUP_REMOVED lines=30> */
[----:B------:R-:W-:Y:S01]  /*4800*/  HGMMA.64x16x16.F32.BF16 R48, gdesc[UR56], R48, gsb0 ;  /* 0x00200000383079f0 */ /* 0x000fe20008001830 */
[----:B------:R-:W-:Y:S01]  /*4810*/  UMOV UR56, UR8 ;  /* 0x0000000800387c82 */ /* 0x000fe20008000000 */
[----:B------:R-:W-:Y:S01]  /*4820*/  UMOV UR57, 0xc0000010 ;  /* 0xc000001000397882 */ /* 0x000fe20000000000 */
[----:B------:R-:W-:Y:S04]  /*4830*/  STL.64 [R1+0x520], R82 ;  /* 0x0005205201007387 */ /* 0x000fe80000100a00 */
[----:B------:R0:W-:Y:S04]  /*4840*/  STL.64 [R1+0x518], R80 ;  /* 0x0005185001007387 */ /* 0x0001e80000100a00 */
[----:B0-----:R-:W3:Y:S04]  /*4850*/  LDL.LU.64 R80, [R1] ;  /* 0x0000000001507983 */ /* 0x001ee80000300a00 */
[----:B------:R-:W3:Y:S04]  /*4860*/  LDL.LU.64 R82, [R1+0x8] ;  /* 0x0000080001527983 */ /* 0x000ee80000300a00 */
[----:B------:R-:W3:Y:S04]  /*4870*/  LDL.LU.64 R84, [R1+0x10] ;  /* 0x0000100001547983 */ /* 0x000ee80000300a00 */
[----:B------:R-:W3:Y:S01]  /*4880*/  LDL.LU.64 R86, [R1+0x18] ;  /* 0x0000180001567983 */ /* 0x000ee20000300a00 */
        /* <DEDUP_REMOVED lines=21> */
[----:B------:R-:W-:Y:S01]  /*49e0*/  WARPGROUP.ARRIVE ;  /* 0x00000000000079c5 */ /* 0x000fe20000000000 */
[----:B------:R-:W-:Y:S01]  /*49f0*/  STL.64 [R1+0x550], R54 ;  /* 0x0005503601007387 */ /* 0x000fe20000100a00 */
[----:B-1----:R-:W-:Y:S02]  /*4a00*/  MOV R7, UR47 ;  /* 0x0000002f00077c02 */ /* 0x002fe40008000f00 */
[----:B------:R-:W-:Y:S01]  /*4a10*/  MOV R6, UR46 ;  /* 0x0000002e00067c02 */ /* 0x000fe20008000f00 */
[----:B------:R-:W-:Y:S01]  /*4a20*/  STL.64 [R1+0x548], R52 ;  /* 0x0005483401007387 */ /* 0x000fe20000100a00 */
[----:B------:R-:W-:Y:S03]  /*4a30*/  HGMMA.64x16x16.F32.BF16 R40, gdesc[UR56], R40, gsb0 ;  /* 0x00200000382879f0 */ /* 0x000fe60008001828 */
[----:B------:R-:W-:Y:S04]  /*4a40*/  STL.64 [R1+0x540], R50 ;  /* 0x0005403201007387 */ /* 0x000fe80000100a00 */
[----:B------:R-:W-:Y:S01]  /*4a50*/  STL.64 [R1+0x538], R48 ;  /* 0x0005383001007387 */ /* 0x000fe20000100a00 */
[----:B------:R-:W-:-:S02]  /*4a60*/  WARPGROUP.DEPBAR.LE gsb0, 0x0 ;  /* 0x00008000000079c5 */ /* 0x000fc40000010000 */
[----:B------:R-:W-:-:S06]  /*4a70*/  WARPGROUP.ARRIVE ;  /* 0x00000000000079c5 */ /* 0x000fcc0000000000 */
[----:B------:R-:W-:Y:S01]  /*4a80*/  HGMMA.64x16x16.F32.BF16 R72, gdesc[UR52], R72, gsb0 ;  /* 0x00200000344879f0 */ /* 0x000fe20008001848 */
[----:B------:R-:W-:Y:S01]  /*4a90*/  UMOV UR52, UR12 ;  /* 0x0000000c00347c82 */ /* 0x000fe20008000000 */
[----:B------:R-:W-:Y:S01]  /*4aa0*/  UMOV UR53, UR13 ;  /* 0x0000000d00357c82 */ /* 0x000fe20008000000 */
[----:B------:R-:W-:Y:S02]  /*4ab0*/  WARPGROUP.DEPBAR.LE gsb0, 0x0 ;  /* 0x00008000000079c5 */ /* 0x000fe40000010000 */
[----:B------:R-:W-:-:S06]  /*4ac0*/  WARPGROUP.ARRIVE ;  /* 0x00000000000079c5 */ /* 0x000fcc0000000000 */
[----:B------:R-:W-:Y:S01]  /*4ad0*/  HGMMA.64x16x16.F32.BF16 R104, gdesc[UR48], R104, gsb0 ;  /* 0x00200000306879f0 */ /* 0x000fe20008001868 */
[----:B------:R-:W-:Y:S01]  /*4ae0*/  UMOV UR12, UR56 ;  /* 0x00000038000c7c82 */ /* 0x000fe20008000000 */
[----:B------:R-:W-:Y:S01]  /*4af0*/  UMOV UR13, UR57 ;  /* 0x00000039000d7c82 */ /* 0x000fe20008000000 */
[----:B------:R-:W-:Y:S01]  /*4b00*/  UMOV UR49, UR9 ;  /* 0x0000000900317c82 */ /* 0x000fe20008000000 */
[----:B------:R-:W-:Y:S02]  /*4b10*/  WARPGROUP.DEPBAR.LE gsb0, 0x0 ;  /* 0x00008000000079c5 */ /* 0x000fe40000010000 */
[----:B------:R-:W-:-:S06]  /*4b20*/  WARPGROUP.ARRIVE ;  /* 0x00000000000079c5 */ /* 0x000fcc0000000000 */
[----:B------:R-:W-:Y:S03]  /*4b30*/  HGMMA.64x16x16.F32.BF16 R136, gdesc[UR44], R136, gsb0 ;  /* 0x002000002c8879f0 */ /* 0x000fe60008001888 */
[----:B------:R-:W-:Y:S02]  /*4b40*/  WARPGROUP.DEPBAR.LE gsb0, 0x0 ;  /* 0x00008000000079c5 */ /* 0x000fe40000010000 */
[----:B------:R-:W-:-:S06]  /*4b50*/  WARPGROUP.ARRIVE ;  /* 0x00000000000079c5 */ /* 0x000fcc0000000000 */
[----:B------:R-:W-:Y:S03]  /*4b60*/  HGMMA.64x16x16.F32.BF16 R168, gdesc[UR40], R168, gsb0 ;  /* 0x0020000028a879f0 */ /* 0x000fe600080018a8 */
[----:B------:R-:W-:Y:S02]  /*4b70*/  WARPGROUP.DEPBAR.LE gsb0, 0x0 ;  /* 0x00008000000079c5 */ /* 0x000fe40000010000 */
[----:B------:R-:W-:-:S06]  /*4b80*/  WARPGROUP.ARRIVE ;  /* 0x00000000000079c5 */ /* 0x000fcc0000000000 */
[----:B------:R-:W-:Y:S03]  /*4b90*/  HGMMA.64x16x16.F32.BF16 R200, gdesc[UR36], R200, gsb0 ;  /* 0x0020000024c879f0 */ /* 0x000fe600080018c8 */
[----:B------:R-:W-:Y:S02]  /*4ba0*/  WARPGROUP.DEPBAR.LE gsb0, 0x0 ;  /* 0x00008000000079c5 */ /* 0x000fe40000010000 */
[----:B---3--:R-:W-:-:S06]  /*4bb0*/  WARPGROUP.ARRIVE ;  /* 0x00000000000079c5 */ /* 0x008fcc0000000000 */
[----:B------:R-:W-:Y:S03]  /*4bc0*/  HGMMA.64x16x16.F32.BF16 R80, gdesc[UR32], R80, gsb0 ;  /* 0x00200000205079f0 */ /* 0x000fe60008001850 */
[----:B------:R-:W-:Y:S02]  /*4bd0*/  WARPGROUP.DEPBAR.LE gsb0, 0x0 ;  /* 0x00008000000079c5 */ /* 0x000fe40000010000 */
[----:B--2---:R-:W-:Y:S01]  /*4be0*/  WARPGROUP.ARRIVE ;  /* 0x00000000000079c5 */ /* 0x004fe20000000000 */
[----:B------:R-:W-:Y:S04]  /*4bf0*/  STL.64 [R1], R80 ;  /* 0x0000005001007387 */ /* 0x000fe80000100a00 */
[----:B------:R-:W-:Y:S01]  /*4c00*/  STL.64 [R1+0x8], R82 ;  /* 0x0000085201007387 */ /* 0x000fe20000100a00 */
[----:B------:R-:W-:Y:S03]  /*4c10*/  HGMMA.64x16x16.F32.BF16 R112, gdesc[UR28], R112, gsb0 ;  /* 0x002000001c7079f0 */ /* 0x000fe60008001870 */
[----:B------:R-:W-:Y:S04]  /*4c20*/  STL.64 [R1+0x10], R84 ;  /* 0x0000105401007387 */ /* 0x000fe80000100a00 */
[----:B------:R-:W-:Y:S01]  /*4c30*/  STL.64 [R1+0x18], R86 ;  /* 0x0000185601007387 */ /* 0x000fe20000100a00 */
[----:B------:R-:W-:-:S02]  /*4c40*/  WARPGROUP.DEPBAR.LE gsb0, 0x0 ;  /* 0x00008000000079c5 */ /* 0x000fc40000010000 */
[----:B----4-:R-:W-:Y:S01]  /*4c50*/  WARPGROUP.ARRIVE ;  /* 0x00000000000079c5 */ /* 0x010fe20000000000 */
[----:B------:R-:W-:Y:S04]  /*4c60*/  STL.64 [R1+0x80], R112 ;  /* 0x0000807001007387 */ /* 0x000fe80000100a00 */
[----:B------:R-:W-:Y:S01]  /*4c70*/  STL.64 [R1+0x88], R114 ;  /* 0x0000887201007387 */ /* 0x000fe20000100a00 */
[----:B------:R-:W-:Y:S03]  /*4c80*/  HGMMA.64x16x16.F32.BF16 R144, gdesc[UR24], R144, gsb0 ;  /* 0x00200000189079f0 */ /* 0x000fe60008001890 */
        /* <DEDUP_REMOVED lines=22> */
[----:B-1----:R-:W4:Y:S04]  /*4df0*/  LDL.LU.64 R210, [R1+0x288] ;  /* 0x0002880001d27983 */ /* 0x002f280000300a00 */
[----:B--2---:R-:W4:Y:S04]  /*4e00*/  LDL.LU.64 R212, [R1+0x290] ;  /* 0x0002900001d47983 */ /* 0x004f280000300a00 */
[----:B---3--:R-:W4:Y:S04]  /*4e10*/  LDL.LU.64 R214, [R1+0x298] ;  /* 0x0002980001d67983 */ /* 0x008f280000300a00 */
[----:B------:R-:W2:Y:S04]  /*4e20*/  LDL.LU.64 R176, [R1+0x300] ;  /* 0x0003000001b07983 */ /* 0x000ea80000300a00 */
[----:B------:R-:W2:Y:S04]  /*4e30*/  LDL.LU.64 R178, [R1+0x308] ;  /* 0x0003080001b27983 */ /* 0x000ea80000300a00 */
[----:B------:R-:W2:Y:S04]  /*4e40*/  LDL.LU.64 R180, [R1+0x310] ;  /* 0x0003100001b47983 */ /* 0x000ea80000300a00 */
[----:B------:R-:W2:Y:S04]  /*4e50*/  LDL.LU.64 R182, [R1+0x318] ;  /* 0x0003180001b67983 */ /* 0x000ea80000300a00 */
[----:B------:R-:W3:Y:S04]  /*4e60*/  LDL.LU.64 R144, [R1+0x380] ;  /* 0x0003800001907983 */ /* 0x000ee80000300a00 */
        /* <DEDUP_REMOVED lines=23> */
[----:B----4-:R-:W-:-:S06]  /*4fe0*/  WARPGROUP.ARRIVE ;  /* 0x00000000000079c5 */ /* 0x010fcc0000000000 */
[----:B------:R-:W-:Y:S03]  /*4ff0*/  HGMMA.64x16x16.F32.BF16 R208, gdesc[UR12], R208, gsb0 ;  /* 0x002000000cd079f0 */ /* 0x000fe600080018d0 */
[----:B------:R-:W-:Y:S02]  /*5000*/  WARPGROUP.DEPBAR.LE gsb0, 0x0 ;  /* 0x00008000000079c5 */ /* 0x000fe40000010000 */
[----:B--2---:R-:W-:Y:S01]  /*5010*/  WARPGROUP.ARRIVE ;  /* 0x00000000000079c5 */ /* 0x004fe20000000000 */
[----:B------:R0:W-:Y:S04]  /*5020*/  STL.64 [R1+0x280], R208 ;  /* 0x000280d001007387 */ /* 0x0001e80000100a00 */
[----:B------:R1:W-:Y:S01]  /*5030*/  STL.64 [R1+0x288], R210 ;  /* 0x000288d201007387 */ /* 0x0003e20000100a00 */
[----:B------:R-:W-:Y:S01]  /*5040*/  HGMMA.64x16x16.F32.BF16 R176, gdesc[UR8], R176, gsb0 ;  /* 0x0020000008b079f0 */ /* 0x000fe200080018b0 */
[----:B------:R-:W-:-:S02]  /*5050*/  UIADD3 UR8, UR49, 0x200, URZ ;  /* 0x0000020031087890 */ /* 0x000fc4000fffe03f */
[----:B------:R2:W-:Y:S04]  /*5060*/  STL.64 [R1+0x290], R212 ;  /* 0x000290d401007387 */ /* 0x0005e80000100a00 */
[----:B------:R4:W-:Y:S01]  /*5070*/  STL.64 [R1+0x298], R214 ;  /* 0x000298d601007387 */ /* 0x0009e20000100a00 */
[----:B------:R-:W-:Y:S02]  /*5080*/  WARPGROUP.DEPBAR.LE gsb0, 0x0 ;  /* 0x00008000000079c5 */ /* 0x000fe40000010000 */
[----:B---3--:R-:W-:Y:S01]  /*5090*/  WARPGROUP.ARRIVE ;  /* 0x00000000000079c5 */ /* 0x008fe20000000000 */
[----:B------:R3:W-:Y:S04]  /*50a0*/  STL.64 [R1+0x300], R176 ;  /* 0x000300b001007387 */ /* 0x0007e80000100a00 */
[----:B------:R3:W-:Y:S01]  /*50b0*/  STL.64 [R1+0x308], R178 ;  /* 0x000308b201007387 */ /* 0x0007e20000100a00 */
[----:B------:R-:W-:Y:S01]  /*50c0*/  HGMMA.64x16x16.F32.BF16 R144, gdesc[UR44], R144, gsb0 ;  /* 0x002000002c9079f0 */ /* 0x000fe20008001890 */
[----:B------:R-:W-:Y:S01]  /*50d0*/  UMOV UR46, UR52 ;  /* 0x00000034002e7c82 */ /* 0x000fe20008000000 */
[----:B------:R-:W-:Y:S01]  /*50e0*/  UMOV UR47, UR53 ;  /* 0x00000035002f7c82 */ /* 0x000fe20008000000 */
[----:B------:R3:W-:Y:S04]  /*50f0*/  STL.64 [R1+0x310], R180 ;  /* 0x000310b401007387 */ /* 0x0007e80000100a00 */
[----:B------:R3:W-:Y:S01]  /*5100*/  STL.64 [R1+0x318], R182 ;  /* 0x000318b601007387 */ /* 0x0007e20000100a00 */
[----:B------:R-:W-:-:S02]  /*5110*/  WARPGROUP.DEPBAR.LE gsb0, 0x0 ;  /* 0x00008000000079c5 */ /* 0x000fc40000010000 */
[----:B------:R-:W-:Y:S01]  /*5120*/  WARPGROUP.ARRIVE ;  /* 0x00000000000079c5 */ /* 0x000fe20000000000 */
[----:B------:R3:W-:Y:S04]  /*5130*/  STL.64 [R1+0x380], R144 ;  /* 0x0003809001007387 */ /* 0x0007e80000100a00 */
[----:B------:R3:W-:Y:S01]  /*5140*/  STL.64 [R1+0x388], R146 ;  /* 0x0003889201007387 */ /* 0x0007e20000100a00 */
[----:B------:R-:W-:Y:S01]  /*5150*/  HGMMA.64x16x16.F32.BF16 R112, gdesc[UR4], R112, gsb0 ;  /* 0x00200000047079f0 */ /* 0x000fe20008001870 */
[----:B------:R-:W-:Y:S01]  /*5160*/  UMOV UR4, UR8 ;  /* 0x0000000800047c82 */ /* 0x000fe20008000000 */
[----:B------:R-:W-:Y:S01]  /*5170*/  UMOV UR5, 0xc0000010 ;  /* 0xc000001000057882 */ /* 0x000fe20000000000 */
        /* <DEDUP_REMOVED lines=8> */
[----:B------:R-:W-:Y:S03]  /*5200*/  HGMMA.64x16x16.F32.BF16 R80, gdesc[UR4], R80, gsb0 ;  /* 0x00200000045079f0 */ /* 0x000fe60008001850 */
        /* <DEDUP_REMOVED lines=8> */
[----:B------:R3:W-:Y:S04]  /*5290*/  STL.64 [R1+0x3f8], R86 ;  /* 0x0003f85601007387 */ /* 0x0007e80000100a00 */
[----:B0-----:R-:W3:Y:S04]  /*52a0*/  LDL.LU.64 R208, [R1+0x2e0] ;  /* 0x0002e00001d07983 */ /* 0x001ee80000300a00 */
[----:B-1----:R-:W3:Y:S04]  /*52b0*/  LDL.LU.64 R210, [R1+0x2e8] ;  /* 0x0002e80001d27983 */ /* 0x002ee80000300a00 */
[----:B--2---:R-:W2:Y:S01]  /*52c0*/  LDL.LU.64 R212, [R1+0x2f0] ;  /* 0x0002f00001d47983 */ /* 0x004ea20000300a00 */
[----:B------:R-:W-:-:S03]  /*52d0*/  WARPGROUP.DEPBAR.LE gsb0, 0x0 ;  /* 0x00008000000079c5 */ /* 0x000fc60000010000 */
[----:B------:R0:W-:Y:S04]  /*52e0*/  STL.64 [R1+0x360], R48 ;  /* 0x0003603001007387 */ /* 0x0001e80000100a00 */
[----:B------:R1:W-:Y:S04]  /*52f0*/  STL.64 [R1+0x368], R50 ;  /* 0x0003683201007387 */ /* 0x0003e80000100a00 */
[----:B------:R1:W-:Y:S04]  /*5300*/  STL.64 [R1+0x370], R52 ;  /* 0x0003703401007387 */ /* 0x0003e80000100a00 */
[----:B------:R1:W-:Y:S04]  /*5310*/  STL.64 [R1+0x378], R54 ;  /* 0x0003783601007387 */ /* 0x0003e80000100a00 */
[----:B----4-:R-:W2:Y:S04]  /*5320*/  LDL.LU.64 R214, [R1+0x2f8] ;  /* 0x0002f80001d67983 */ /* 0x010ea80000300a00 */
[----:B---3--:R-:W3:Y:S04]  /*5330*/  LDL.LU.64 R176, [R1+0x260] ;  /* 0x0002600001b07983 */ /* 0x008ee80000300a00 */
        /* <DEDUP_REMOVED lines=15> */
[----:B0-----:R-:W4:Y:S04]  /*5430*/  LDL.LU.64 R48, [R1+0x60] ;  /* 0x0000600001307983 */ /* 0x001f280000300a00 */
[----:B-1----:R-:W4:Y:S04]  /*5440*/  LDL.LU.64 R50, [R1+0x68] ;  /* 0x0000680001327983 */ /* 0x002f280000300a00 */
[----:B------:R-:W4:Y:S04]  /*5450*/  LDL.LU.64 R52, [R1+0x70] ;  /* 0x0000700001347983 */ /* 0x000f280000300a00 */
[----:B------:R-:W4:Y:S01]  /*5460*/  LDL.LU.64 R54, [R1+0x78] ;  /* 0x0000780001367983 */ /* 0x000f220000300a00 */
        /* <DEDUP_REMOVED lines=8> */
[----:B--2---:R-:W-:-:S06]  /*54f0*/  WARPGROUP.ARRIVE ;  /* 0x00000000000079c5 */ /* 0x004fcc0000000000 */
[----:B------:R-:W-:Y:S03]  /*5500*/  HGMMA.64x16x16.F32.BF16 R208, gdesc[UR8], R208, gsb0 ;  /* 0x0020000008d079f0 */ /* 0x000fe600080018d0 */
[----:B------:R-:W-:Y:S02]  /*5510*/  WARPGROUP.DEPBAR.LE gsb0, 0x0 ;  /* 0x00008000000079c5 */ /* 0x000fe40000010000 */
[----:B---3--:R-:W-:-:S06]  /*5520*/  WARPGROUP.ARRIVE ;  /* 0x00000000000079c5 */ /* 0x008fcc0000000000 */
[----:B------:R-:W-:Y:S03]  /*5530*/  HGMMA.64x16x16.F32.BF16 R176, gdesc[UR12], R176, gsb0 ;  /* 0x002000000cb079f0 */ /* 0x000fe600080018b0 */
[----:B------:R-:W-:Y:S02]  /*5540*/  WARPGROUP.DEPBAR.LE gsb0, 0x0 ;  /* 0x00008000000079c5 */ /* 0x000fe40000010000 */
[----:B----4-:R-:W-:-:S06]  /*5550*/  WARPGROUP.ARRIVE ;  /* 0x00000000000079c5 */ /* 0x010fcc0000000000 */
[----:B------:R-:W-:Y:S03]  /*5560*/  HGMMA.64x16x16.F32.BF16 R144, gdesc[UR16], R144, gsb0 ;  /* 0x00200000109079f0 */ /* 0x000fe60008001890 */
[----:B------:R-:W-:Y:S02]  /*5570*/  WARPGROUP.DEPBAR.LE gsb0, 0x0 ;  /* 0x00008000000079c5 */ /* 0x000fe40000010000 */
        /* <DEDUP_REMOVED lines=27> */
[----:B------:R-:W-:Y:S02]  /*5730*/  R2UR UR47, R7 ;  /* 0x00000000072f72ca */ /* 0x000fe400000e0000 */
[----:B------:R-:W-:Y:S01]  /*5740*/  R2UR UR46, R6 ;  /* 0x00000000062e72ca */ /* 0x000fe200000e0000 */
[----:B------:R-:W-:Y:S01]  /*5750*/  UMOV UR44, UR4 ;  /* 0x00000004002c7c82 */ /* 0x000fe20008000000 */
[----:B------:R-:W-:Y:S01]  /*5760*/  UMOV UR45, UR5 ;  /* 0x00000005002d7c82 */ /* 0x000fe20008000000 */
[----:B------:R-:W-:Y:S02]  /*5770*/  WARPGROUP.DEPBAR.LE gsb0, 0x0 ;  /* 0x00008000000079c5 */ /* 0x000fe40000010000 */
[----:B------:R-:W-:-:S08]  /*5780*/  WARPGROUP.ARRIVE ;  /* 0x00000000000079c5 */ /* 0x000fd00000000000 */
[----:B------:R-:W-:Y:S01]  /*5790*/  HGMMA.64x16x16.F32.BF16 R128, gdesc[UR44], R128, gsb0 ;  /* 0x002000002c8079f0 */ /* 0x000fe20008001880 */
[----:B------:R-:W-:Y:S01]  /*57a0*/  UMOV UR57, UR49 ;  /* 0x0000003100397c82 */ /* 0x000fe20008000000 */
        /* <DEDUP_REMOVED lines=8> */
[----:B------:R-:W-:Y:S01]  /*5830*/  UMOV UR53, UR5 ;  /* 0x0000000500357c82 */ /* 0x000fe20008000000 */
[----:B------:R-:W-:Y:S02]  /*5840*/  WARPGROUP.DEPBAR.LE gsb0, 0x0 ;  /* 0x00008000000079c5 */ /* 0x000fe40000010000 */
[----:B------:R-:W-:-:S06]  /*5850*/  WARPGROUP.ARRIVE ;  /* 0x00000000000079c5 */ /* 0x000fcc0000000000 */
[----:B------:R-:W-:Y:S01]  /*5860*/  HGMMA.64x16x16.F32.BF16 R64, gdesc[UR52], R64, gsb0 ;  /* 0x00200000344079f0 */ /* 0x000fe20008001840 */
[----:B------:R-:W-:Y:S01]  /*5870*/  UIADD3 UR8, UR57, 0x300, URZ ;  /* 0x0000030039087890 */ /* 0x000fe2000fffe03f */
[----:B------:R-:W-:Y:S02]  /*5880*/  UMOV UR56, UR4 ;  /* 0x0000000400387c82 */ /* 0x000fe40008000000 */
[----:B------:R-:W-:Y:S01]  /*5890*/  UMOV UR57, UR5 ;  /* 0x0000000500397c82 */ /* 0x000fe20008000000 */
[----:B------:R-:W-:Y:S02]  /*58a0*/  WARPGROUP.DEPBAR.LE gsb0, 0x0 ;  /* 0x00008000000079c5 */ /* 0x000fe40000010000 */
[----:B------:R-:W-:-:S06]  /*58b0*/  WARPGROUP.ARRIVE ;  /* 0x00000000000079c5 */ /* 0x000fcc0000000000 */
[----:B------:R-:W-:Y:S01]  /*58c0*/  HGMMA.64x16x16.F32.BF16 R32, gdesc[UR56], R32, gsb0 ;  /* 0x00200000382079f0 */ /* 0x000fe20008001820 */
[----:B------:R-:W-:Y:S01]  /*58d0*/  UMOV UR56, UR8 ;  /* 0x0000000800387c82 */ /* 0x000fe20008000000 */
[----:B------:R-:W-:Y:S01]  /*58e0*/  UMOV UR57, 0xc0000010 ;  /* 0xc000001000397882 */ /* 0x000fe20000000000 */
[----:B------:R-:W-:Y:S02]  /*58f0*/  WARPGROUP.DEPBAR.LE gsb0, 0x0 ;  /* 0x00008000000079c5 */ /* 0x000fe40000010000 */
[----:B------:R-:W-:-:S06]  /*5900*/  WARPGROUP.ARRIVE ;  /* 0x00000000000079c5 */ /* 0x000fcc0000000000 */
[----:B------:R-:W-:Y:S01]  /*5910*/  HGMMA.64x16x16.F32.BF16 R24, gdesc[UR56], R24, gsb0 ;  /* 0x00200000381879f0 */ /* 0x000fe20008001818 */
[----:B------:R-:W-:Y:S01]  /*5920*/  UMOV UR52, UR56 ;  /* 0x0000003800347c82 */ /* 0x000fe20008000000 */
[----:B------:R-:W-:Y:S01]  /*5930*/  UMOV UR53, UR57 ;  /* 0x0000003900357c82 */ /* 0x000fe20008000000 */
[----:B------:R-:W-:Y:S04]  /*5940*/  STL.64 [R1+0x2e0], R208 ;  /* 0x0002e0d001007387 */ /* 0x000fe80000100a00 */
[----:B------:R-:W-:Y:S04]  /*5950*/  STL.64 [R1+0x2e8], R210 ;  /* 0x0002e8d201007387 */ /* 0x000fe80000100a00 */
[----:B------:R-:W-:Y:S04]  /*5960*/  STL.64 [R1+0x2f0], R212 ;  /* 0x0002f0d401007387 */ /* 0x000fe80000100a00 */
[----:B------:R-:W-:Y:S04]  /*5970*/  STL.64 [R1+0x2f8], R214 ;  /* 0x0002f8d601007387 */ /* 0x000fe80000100a00 */
[----:B------:R-:W-:Y:S01]  /*5980*/  STL.64 [R1+0x260], R176 ;  /* 0x000260b001007387 */ /* 0x000fe20000100a00 */
[----:B------:R-:W-:-:S02]  /*5990*/  WARPGROUP.DEPBAR.LE gsb0, 0x0 ;  /* 0x00008000000079c5 */ /* 0x000fc40000010000 */
[----:B------:R-:W-:-:S06]  /*59a0*/  WARPGROUP.ARRIVE ;  /* 0x00000000000079c5 */ /* 0x000fcc0000000000 */
[----:B------:R-:W-:Y:S01]  /*59b0*/  HGMMA.64x16x16.F32.BF16 R56, gdesc[UR52], R56, gsb0 ;  /* 0x00200000343879f0 */ /* 0x000fe20008001838 */
[----:B------:R-:W-:Y:S04]  /*59c0*/  STL.64 [R1+0x268], R178 ;  /* 0x000268b201007387 */ /* 0x000fe80000100a00 */
        /* <DEDUP_REMOVED lines=10> */
[----:B------:R0:W-:Y:S04]  /*5a70*/  STL.64 [R1+0xe0], R80 ;  /* 0x0000e05001007387 */ /* 0x0001e80000100a00 */
[----:B------:R1:W-:Y:S04]  /*5a80*/  STL.64 [R1+0xe8], R82 ;  /* 0x0000e85201007387 */ /* 0x0003e80000100a00 */
[----:B------:R2:W-:Y:S04]  /*5a90*/  STL.64 [R1+0xf0], R84 ;  /* 0x0000f05401007387 */ /* 0x0005e80000100a00 */
[----:B------:R3:W-:Y:S04]  /*5aa0*/  STL.64 [R1+0xf8], R86 ;  /* 0x0000f85601007387 */ /* 0x0007e80000100a00 */
[----:B0-----:R-:W4:Y:S04]  /*5ab0*/  LDL.LU.64 R80, [R1+0x40] ;  /* 0x0000400001507983 */ /* 0x001f280000300a00 */
[----:B-1----:R-:W4:Y:S04]  /*5ac0*/  LDL.LU.64 R82, [R1+0x48] ;  /* 0x0000480001527983 */ /* 0x002f280000300a00 */
[----:B--2---:R-:W4:Y:S04]  /*5ad0*/  LDL.LU.64 R84, [R1+0x50] ;  /* 0x0000500001547983 */ /* 0x004f280000300a00 */
[----:B------:R0:W-:Y:S04]  /*5ae0*/  STL.64 [R1+0x60], R48 ;  /* 0x0000603001007387 */ /* 0x0001e80000100a00 */
[----:B------:R1:W-:Y:S04]  /*5af0*/  STL.64 [R1+0x68], R50 ;  /* 0x0000683201007387 */ /* 0x0003e80000100a00 */
[----:B------:R2:W-:Y:S04]  /*5b00*/  STL.64 [R1+0x70], R52 ;  /* 0x0000703401007387 */ /* 0x0005e80000100a00 */
[----:B------:R2:W-:Y:S04]  /*5b10*/  STL.64 [R1+0x78], R54 ;  /* 0x0000783601007387 */ /* 0x0005e80000100a00 */
[----:B---3--:R-:W4:Y:S01]  /*5b20*/  LDL.LU.64 R86, [R1+0x58] ;  /* 0x0000580001567983 */ /* 0x008f220000300a00 */
[----:B------:R-:W-:-:S02]  /*5b30*/  WARPGROUP.DEPBAR.LE gsb0, 0x0 ;  /* 0x00008000000079c5 */ /* 0x000fc40000010000 */
[----:B------:R-:W-:Y:S01]  /*5b40*/  WARPGROUP.ARRIVE ;  /* 0x00000000000079c5 */ /* 0x000fe20000000000 */
[----:B------:R-:W-:Y:S01]  /*5b50*/  UMOV UR48, UR56 ;  /* 0x0000003800307c82 */ /* 0x000fe20008000000 */
[----:B------:R-:W-:Y:S01]  /*5b60*/  UMOV UR49, UR57 ;  /* 0x0000003900317c82 */ /* 0x000fe20008000000 */
[----:B0-----:R-:W3:Y:S03]  /*5b70*/  LDL.LU.64 R48, [R1+0xc0] ;  /* 0x0000c00001307983 */ /* 0x001ee60000300a00 */
[----:B------:R-:W-:Y:S01]  /*5b80*/  HGMMA.64x16x16.F32.BF16 R88, gdesc[UR48], R88, gsb0 ;  /* 0x00200000305879f0 */ /* 0x000fe20008001858 */
[----:B-1----:R-:W3:Y:S04]  /*5b90*/  LDL.LU.64 R50, [R1+0xc8] ;  /* 0x0000c80001327983 */ /* 0x002ee80000300a00 */
[----:B--2---:R-:W3:Y:S04]  /*5ba0*/  LDL.LU.64 R52, [R1+0xd0] ;  /* 0x0000d00001347983 */ /* 0x004ee80000300a00 */
[----:B------:R-:W3:Y:S01]  /*5bb0*/  LDL.LU.64 R54, [R1+0xd8] ;  /* 0x0000d80001367983 */ /* 0x000ee20000300a00 */
[----:B------:R-:W-:Y:S01]  /*5bc0*/  UMOV UR44, UR56 ;  /* 0x00000038002c7c82 */ /* 0x000fe20008000000 */
[----:B------:R-:W-:Y:S01]  /*5bd0*/  UMOV UR45, UR57 ;  /* 0x00000039002d7c82 */ /* 0x000fe20008000000 */
        /* <DEDUP_REMOVED lines=21> */
[----:B----4-:R-:W-:-:S06]  /*5d30*/  WARPGROUP.ARRIVE ;  /* 0x00000000000079c5 */ /* 0x010fcc0000000000 */
[----:B------:R-:W-:Y:S01]  /*5d40*/  HGMMA.64x16x16.F32.BF16 R80, gdesc[UR28], R80, gsb0 ;  /* 0x002000001c5079f0 */ /* 0x000fe20008001850 */
[----:B------:R-:W-:Y:S01]  /*5d50*/  UMOV UR24, UR56 ;  /* 0x0000003800187c82 */ /* 0x000fe20008000000 */
[----:B------:R-:W-:Y:S01]  /*5d60*/  UMOV UR25, UR57 ;  /* 0x0000003900197c82 */ /* 0x000fe20008000000 */
[----:B------:R-:W-:Y:S02]  /*5d70*/  WARPGROUP.DEPBAR.LE gsb0, 0x0 ;  /* 0x00008000000079c5 */ /* 0x000fe40000010000 */
[----:B---3--:R-:W-:-:S06]  /*5d80*/  WARPGROUP.ARRIVE ;  /* 0x00000000000079c5 */ /* 0x008fcc0000000000 */
[----:B------:R-:W-:Y:S01]  /*5d90*/  HGMMA.64x16x16.F32.BF16 R48, gdesc[UR24], R48, gsb0 ;  /* 0x00200000183079f0 */ /* 0x000fe20008001830 */
[----:B------:R-:W-:Y:S04]  /*5da0*/  STL.64 [R1+0x40], R80 ;  /* 0x0000405001007387 */ /* 0x000fe80000100a00 */
[----:B------:R-:W-:Y:S04]  /*5db0*/  STL.64 [R1+0x48], R82 ;  /* 0x0000485201007387 */ /* 0x000fe80000100a00 */
        /* <DEDUP_REMOVED lines=44> */
[----:B--2---:R-:W-:-:S06]  /*6080*/  WARPGROUP.ARRIVE ;  /* 0x00000000000079c5 */ /* 0x004fcc0000000000 */
[----:B------:R-:W-:Y:S03]  /*6090*/  HGMMA.64x16x16.F32.BF16 R80, gdesc[UR16], R80, gsb0 ;  /* 0x00200000105079f0 */ /* 0x000fe60008001850 */
[----:B------:R-:W-:Y:S02]  /*60a0*/  WARPGROUP.DEPBAR.LE gsb0, 0x0 ;  /* 0x00008000000079c5 */ /* 0x000fe40000010000 */
[----:B---3--:R-:W-:-:S06]  /*60b0*/  WARPGROUP.ARRIVE ;  /* 0x00000000000079c5 */ /* 0x008fcc0000000000 */
[----:B------:R-:W-:Y:S03]  /*60c0*/  HGMMA.64x16x16.F32.BF16 R112, gdesc[UR12], R112, gsb0 ;  /* 0x002000000c7079f0 */ /* 0x000fe60008001870 */
        /* <DEDUP_REMOVED lines=15> */
[----:B------:R0:W-:Y:S04]  /*61c0*/  STL.64 [R1+0x158], R54 ;  /* 0x0001583601007387 */ /* 0x0001e80000100a00 */
[----:B0-----:R0:W5:Y:S04]  /*61d0*/  LDL.LU.64 R54, [R1+0x550] ;  /* 0x0005500001367983 */ /* 0x0011680000300a00 */
[----:B------:R0:W5:Y:S04]  /*61e0*/  LDL.LU.64 R52, [R1+0x548] ;  /* 0x0005480001347983 */ /* 0x0001680000300a00 */
[----:B------:R0:W5:Y:S04]  /*61f0*/  LDL.LU.64 R50, [R1+0x540] ;  /* 0x0005400001327983 */ /* 0x0001680000300a00 */
[----:B------:R0:W5:Y:S01]  /*6200*/  LDL.LU.64 R48, [R1+0x538] ;  /* 0x0005380001307983 */ /* 0x0001620000300a00 */
[----:B------:R-:W-:-:S02]  /*6210*/  WARPGROUP.DEPBAR.LE gsb0, 0x0 ;  /* 0x00008000000079c5 */ /* 0x000fc40000010000 */
[----:B------:R-:W-:-:S06]  /*6220*/  WARPGROUP.ARRIVE ;  /* 0x00000000000079c5 */ /* 0x000fcc0000000000 */
[----:B------:R-:W-:Y:S01]  /*6230*/  HGMMA.64x16x16.F32.BF16 R208, gdesc[UR4], R208, gsb0 ;  /* 0x0020000004d079f0 */ /* 0x000fe200080018d0 */
[----:B------:R-:W-:Y:S04]  /*6240*/  STL.64 [R1+0x1c0], R80 ;  /* 0x0001c05001007387 */ /* 0x000fe80000100a00 */
[----:B------:R-:W-:Y:S04]  /*6250*/  STL.64 [R1+0x1c8], R82 ;  /* 0x0001c85201007387 */ /* 0x000fe80000100a00 */
[----:B------:R-:W-:Y:S04]  /*6260*/  STL.64 [R1+0x1d0], R84 ;  /* 0x0001d05401007387 */ /* 0x000fe80000100a00 */
[----:B------:R1:W-:Y:S04]  /*6270*/  STL.64 [R1+0x1d8], R86 ;  /* 0x0001d85601007387 */ /* 0x0003e80000100a00 */
[----:B-1----:R0:W5:Y:S04]  /*6280*/  LDL.LU.64 R86, [R1+0x530] ;  /* 0x0005300001567983 */ /* 0x0021680000300a00 */
[----:B------:R0:W5:Y:S04]  /*6290*/  LDL.LU.64 R84, [R1+0x528] ;  /* 0x0005280001547983 */ /* 0x0001680000300a00 */
[----:B------:R0:W5:Y:S04]  /*62a0*/  LDL.LU.64 R82, [R1+0x520] ;  /* 0x0005200001527983 */ /* 0x0001680000300a00 */
[----:B------:R0:W5:Y:S04]  /*62b0*/  LDL.LU.64 R80, [R1+0x518] ;  /* 0x0005180001507983 */ /* 0x0001680000300a00 */
        /* <DEDUP_REMOVED lines=19> */
[----:B------:R1:W-:Y:S01]  /*63f0*/  STL.64 [R1+0x358], R182 ;  /* 0x000358b601007387 */ /* 0x0003e20000100a00 */
[----:B------:R-:W-:-:S03]  /*6400*/  WARPGROUP.DEPBAR.LE gsb0, 0x0 ;  /* 0x00008000000079c5 */ /* 0x000fc60000010000 */
        /* <DEDUP_REMOVED lines=11> */
[----:B------:R0:W5:Y:S01]  /*64c0*/  LDL.LU.64 R208, [R1+0x498] ;  /* 0x0004980001d07983 */ /* 0x0001620000300a00 */
[----:B------:R-:W-:Y:S05]  /*64d0*/  @!P0 BRA `(.L_x_24) ;  /* 0x0000000000048947 */ /* 0x000fea0003800000 */
[----:B------:R-:W-:Y:S01]  /*64e0*/  BPT.TRAP 0x1 ;  /* 0x000000040000795c */ /* 0x000fe20000300000 */
.L_x_24:
[----:B------:R-:W2:Y:S01]  /*64f0*/  LDL R6, [R1+0x458] ;  /* 0x0004580001067983 */ /* 0x000ea20000100800 */
[----:B------:R-:W-:Y:S02]  /*6500*/  R2UR UR6, R17 ;  /* 0x00000000110672ca */ /* 0x000fe400000e0000 */
[----:B------:R-:W-:-:S13]  /*6510*/  R2UR UR4, R5 ;  /* 0x00000000050472ca */ /* 0x000fda00000e0000 */
[----:B------:R-:W-:-:S04]  /*6520*/  ULEA UR4, UR4, UR6, 0x3 ;  /* 0x0000000604047291 */ /* 0x000fc8000f8e183f */
[----:B------:R-:W-:-:S04]  /*6530*/  UIADD3 UR4, UR4, 0x48, URZ ;  /* 0x0000004804047890 */ /* 0x000fc8000fffe03f */
[----:B------:R-:W-:-:S09]  /*6540*/  UPRMT UR4, URZ, 0x654, UR4 ;  /* 0x000006543f047896 */ /* 0x000fd20008000004 */
[----:B------:R-:W-:Y:S01]  /*6550*/  SYNCS.ARRIVE.TRANS64.RED.A1T0 RZ, [UR4], RZ ;  /* 0x000000ffffff79a7 */ /* 0x000fe20008100404 */
[----:B--2---:R-:W-:-:S13]  /*6560*/  R2UR UR5, R6 ;  /* 0x00000000060572ca */ /* 0x004fda00000e0000 */
[----:B------:R-:W-:-:S06]  /*6570*/  UISETP.GT.U32.AND UP0, UPT, UR5, 0x1, UPT ;  /* 0x000000010500788c */ /* 0x000fcc000bf04070 */
[----:B------:R-:W-:-:S13]  /*6580*/  PLOP3.LUT P1, PT, PT, PT, UP0, 0x80, 0x0 ;  /* 0x000000000000781c */ /* 0x000fda0003f2f008 */
[----:B------:R-:W-:Y:S05]  /*6590*/  @P1 BRA `(.L_x_25) ;  /* 0x0000000000041947 */ /* 0x000fea0003800000 */
[----:B------:R-:W-:Y:S01]  /*65a0*/  BPT.TRAP 0x1 ;  /* 0x000000040000795c */ /* 0x000fe20000300000 */
.L_x_25:
[----:B------:R-:W-:Y:S02]  /*65b0*/  R2UR UR4, R0 ;  /* 0x00000000000472ca */ /* 0x000fe400000e0000 */
[----:B------:R-:W-:Y:S02]  /*65c0*/  R2UR UR5, R5 ;  /* 0x00000000050572ca */ /* 0x000fe400000e0000 */
[C---:B------:R-:W-:Y:S01]  /*65d0*/  ISETP.GT.AND P1, PT, R3.reuse, 0x1, PT ;  /* 0x000000010300780c */ /* 0x040fe20003f24270 */
[----:B------:R-:W-:-:S08]  /*65e0*/  VIADD R3, R3, 0xffffffff ;  /* 0xffffffff03037836 */ /* 0x000fd00000000000 */
[----:B------:R-:W-:Y:S02]  /*65f0*/  UIADD3 UR4, UR4, 0x1, URZ ;  /* 0x0000000104047890 */ /* 0x000fe4000fffe03f */
[----:B------:R-:W-:Y:S02]  /*6600*/  UIADD3 UR5, UR5, 0x1, URZ ;  /* 0x0000000105057890 */ /* 0x000fe4000fffe03f */
[----:B------:R-:W-:Y:S02]  /*6610*/  UISETP.NE.AND UP0, UPT, UR4, 0x9, UPT ;  /* 0x000000090400788c */ /* 0x000fe4000bf05270 */
[----:B------:R-:W-:Y:S02]  /*6620*/  UISETP.NE.AND UP1, UPT, UR5, 0x9, UPT ;  /* 0x000000090500788c */ /* 0x000fe4000bf25270 */
[----:B------:R-:W-:Y:S02]  /*6630*/  USEL UR6, UR4, URZ, UP0 ;  /* 0x0000003f04067287 */ /* 0x000fe40008000000 */
[----:B------:R-:W-:-:S02]  /*6640*/  USEL UR4, URZ, 0x1, UP0 ;  /* 0x000000013f047887 */ /* 0x000fc40008000000 */
[----:B------:R-:W-:Y:S02]  /*6650*/  USEL UR5, UR5, URZ, UP1 ;  /* 0x0000003f05057287 */ /* 0x000fe40008800000 */
[----:B------:R-:W-:Y:S02]  /*6660*/  IMAD.U32 R0, RZ, RZ, UR6 ;  /* 0x00000006ff007e24 */ /* 0x000fe4000f8e00ff */
[----:B------:R-:W-:Y:S02]  /*6670*/  LOP3.LUT R4, R4, UR4, RZ, 0x3c, !PT ;  /* 0x0000000404047c12 */ /* 0x000fe4000f8e3cff */
[----:B------:R-:W-:Y:S01]  /*6680*/  IMAD.U32 R5, RZ, RZ, UR5 ;  /* 0x00000005ff057e24 */ /* 0x000fe2000f8e00ff */
[----:B------:R-:W-:Y:S06]  /*6690*/  @P1 BRA `(.L_x_26) ;  /* 0xffffffd000181947 */ /* 0x000fec000383ffff */
.L_x_19:
[----:B------:R3:W5:Y:S01]  /*66a0*/  LDL R6, [R1+0x488] ;  /* 0x0004880001067983 */ /* 0x0007620000100800 */
[----:B01----:R-:W0:Y:S02]  /*66b0*/  LDC R0, c[0x0][0x28c] ;  /* 0x0000a300ff007b82 */ /* 0x003e240000000800 */
[----:B0-----:R-:W-:-:S13]  /*66c0*/  ISETP.GE.AND P1, PT, R0, 0x1, PT ;  /* 0x000000010000780c */ /* 0x001fda0003f26270 */
[----:B---3--:R-:W-:Y:S05]  /*66d0*/  @!P1 BRA `(.L_x_27) ;  /* 0x0000000000489947 */ /* 0x008fea0003800000 */
[----:B------:R-:W-:Y:S05]  /*66e0*/  @!P0 BRA `(.L_x_28) ;  /* 0x0000000000048947 */ /* 0x000fea0003800000 */
[----:B------:R-:W-:Y:S01]  /*66f0*/  BPT.TRAP 0x1 ;  /* 0x000000040000795c */ /* 0x000fe20000300000 */
.L_x_28:
[----:B------:R-:W3:Y:S01]  /*6700*/  LDL R0, [R1+0x458] ;  /* 0x0004580001007983 */ /* 0x000ee20000100800 */
[----:B-----5:R-:W-:Y:S02]  /*6710*/  R2UR UR6, R6 ;  /* 0x00000000060672ca */ /* 0x020fe400000e0000 */
[----:B------:R-:W-:-:S11]  /*6720*/  R2UR UR5, R17 ;  /* 0x00000000110572ca */ /* 0x000fd600000e0000 */
[----:B------:R-:W-:-:S04]  /*6730*/  VIADD R10, R10, UR6 ;  /* 0x000000060a0a7c36 */ /* 0x000fc80008000000 */
[----:B------:R-:W-:Y:S01]  /*6740*/  IMAD.WIDE.U32 R4, R10, 0x38e38e39, RZ ;  /* 0x38e38e390a047825 */ /* 0x000fe200078e00ff */
[----:B---3--:R-:W-:-:S04]  /*6750*/  R2UR UR4, R0 ;  /* 0x00000000000472ca */ /* 0x008fc800000e0000 */
[----:B------:R-:W-:-:S05]  /*6760*/  SHF.R.U32.HI R0, RZ, 0x1, R5 ;  /* 0x00000001ff007819 */ /* 0x000fca0000011605 */
[----:B------:R-:W-:-:S05]  /*6770*/  IMAD R0, R0, -0x9, R10 ;  /* 0xfffffff700007824 */ /* 0x000fca00078e020a */
[----:B------:R-:W-:Y:S01]  /*6780*/  LEA R0, R0, UR5, 0x3 ;  /* 0x0000000500007c11 */ /* 0x000fe2000f8e18ff */
[----:B------:R-:W-:-:S04]  /*6790*/  UISETP.GT.U32.AND UP0, UPT, UR4, 0x1, UPT ;  /* 0x000000010400788c */ /* 0x000fc8000bf04070 */
[----:B------:R-:W-:Y:S02]  /*67a0*/  VIADD R0, R0, 0x48 ;  /* 0x0000004800007836 */ /* 0x000fe40000000000 */
[----:B------:R-:W-:-:S03]  /*67b0*/  PLOP3.LUT P0, PT, PT, PT, UP0, 0x80, 0x0 ;  /* 0x000000000000781c */ /* 0x000fc60003f0f008 */
[----:B------:R-:W-:-:S04]  /*67c0*/  PRMT R0, RZ, 0x654, R0 ;  /* 0x00000654ff007816 */ /* 0x000fc80000000000 */
[----:B------:R0:W-:Y:S06]  /*67d0*/  SYNCS.ARRIVE.TRANS64.RED.A1T0 RZ, [R0+URZ], RZ ;  /* 0x000000ff00ff79a7 */ /* 0x0001ec000810043f */
[----:B------:R-:W-:Y:S05]  /*67e0*/  @P0 BRA `(.L_x_27) ;  /* 0x0000000000040947 */ /* 0x000fea0003800000 */
[----:B------:R-:W-:Y:S01]  /*67f0*/  BPT.TRAP 0x1 ;  /* 0x000000040000795c */ /* 0x000fe20000300000 */
.L_x_27:
[----:B------:R-:W3:Y:S01]  /*6800*/  LDL R4, [R1+0x490] ;  /* 0x0004900001047983 */ /* 0x000ee20000100800 */
[----:B-----5:R-:W-:Y:S01]  /*6810*/  R2UR UR4, R6 ;  /* 0x00000000060472ca */ /* 0x020fe200000e0000 */
[----:B------:R-:W-:Y:S01]  /*6820*/  ULDC UR15, c[0x0][0x288] ;  /* 0x0000a200000f7ab9 */ /* 0x000fe20000000800 */
[----:B------:R-:W-:Y:S01]  /*6830*/  R2UR UR5, R19 ;  /* 0x00000000130572ca */ /* 0x000fe200000e0000 */
[----:B0-----:R-:W4:Y:S01]  /*6840*/  LDL.LU R0, [R1+0x48c] ;  /* 0x00048c0001007983 */ /* 0x001f220000300800 */
[----:B------:R-:W-:Y:S01]  /*6850*/  R2UR UR6, R18 ;  /* 0x00000000120672ca */ /* 0x000fe200000e0000 */
[----:B------:R-:W-:Y:S01]  /*6860*/  ULDC UR14, c[0x0][0x284] ;  /* 0x0000a100000e7ab9 */ /* 0x000fe20000000800 */
[----:B------:R-:W-:Y:S01]  /*6870*/  ULDC.64 UR12, c[0x0][0x5d0] ;  /* 0x00017400000c7ab9 */ /* 0x000fe20000000a00 */
[----:B------:R-:W2:Y:S01]  /*6880*/  LDL R15, [R1+0x45c] ;  /* 0x00045c00010f7983 */ /* 0x000ea20000100800 */
[----:B------:R-:W0:Y:S01]  /*6890*/  S2R R3, SR_TID.X ;  /* 0x0000000000037919 */ /* 0x000e220000002100 */
[----:B------:R-:W1:Y:S06]  /*68a0*/  S2R R5, SR_TID.X ;  /* 0x0000000000057919 */ /* 0x000e6c0000002100 */
[----:B------:R-:W-:-:S02]  /*68b0*/  UIMAD.WIDE UR10, UR5, 0x200, URZ ;  /* 0x00000200050a78a5 */ /* 0x000fc4000f8e023f */
[----:B------:R-:W-:Y:S02]  /*68c0*/  USHF.L.U32 UR7, UR5, 0x9, URZ ;  /* 0x0000000905077899 */ /* 0x000fe4000800063f */
[----:B------:R-:W-:-:S04]  /*68d0*/  UIMAD UR6, UR6, 0xf0, URZ ;  /* 0x000000f0060678a4 */ /* 0x000fc8000f8e023f */
[----:B------:R-:W-:Y:S02]  /*68e0*/  UISETP.GE.AND UP0, UPT, UR6, UR15, UPT ;  /* 0x0000000f0600728c */ /* 0x000fe4000bf06270 */
[----:B------:R-:W-:Y:S02]  /*68f0*/  IMAD.U32 R6, RZ, RZ, UR6 ;  /* 0x00000006ff067e24 */ /* 0x000fe4000f8e00ff */
[----:B------:R-:W-:-:S06]  /*6900*/  UISETP.GE.OR UP0, UPT, UR7, UR14, UP0 ;  /* 0x0000000e0700728c */ /* 0x000fcc0008706670 */
[----:B------:R-:W-:Y:S02]  /*6910*/  PLOP3.LUT P0, PT, PT, PT, UP0, 0x80, 0x0 ;  /* 0x000000000000781c */ /* 0x000fe40003f0f008 */
[----:B0-----:R-:W-:-:S04]  /*6920*/  SHF.R.U32.HI R3, RZ, 0x7, R3 ;  /* 0x00000007ff037819 */ /* 0x001fc80000011603 */
[----:B------:R-:W-:Y:S01]  /*6930*/  LOP3.LUT R3, R3, 0x1, RZ, 0xc0, !PT ;  /* 0x0000000103037812 */ /* 0x000fe200078ec0ff */
[----:B-1----:R-:W-:-:S04]  /*6940*/  IMAD.SHL.U32 R7, R5, 0x2, RZ ;  /* 0x0000000205077824 */ /* 0x002fc800078e00ff */
[----:B------:R-:W-:Y:S01]  /*6950*/  IMAD.SHL.U32 R17, R3, 0x40, RZ ;  /* 0x0000004003117824 */ /* 0x000fe200078e00ff */
[----:B------:R-:W-:-:S04]  /*6960*/  LOP3.LUT R6, R6, 0x6, R7, 0xf8, !PT ;  /* 0x0000000606067812 */ /* 0x000fc800078ef807 */
[----:B------:R-:W-:Y:S02]  /*6970*/  SHF.R.S32.HI R7, RZ, 0x1f, R6 ;  /* 0x0000001fff077819 */ /* 0x000fe40000011406 */
[----:B---3--:R-:W-:Y:S02]  /*6980*/  R2UR UR19, R4 ;  /* 0x00000000041372ca */ /* 0x008fe400000e0000 */
[----:B------:R-:W-:Y:S02]  /*6990*/  LOP3.LUT R4, R5, 0x60, RZ, 0xc0, !PT ;  /* 0x0000006005047812 */ /* 0x000fe400078ec0ff */
[----:B----4-:R-:W-:Y:S02]  /*69a0*/  R2UR UR17, R0 ;  /* 0x00000000001172ca */ /* 0x010fe400000e0000 */
[----:B------:R-:W-:Y:S02]  /*69b0*/  SHF.R.U32.HI R0, RZ, 0x2, R5 ;  /* 0x00000002ff007819 */ /* 0x000fe40000011605 */
[----:B------:R-:W-:-:S02]  /*69c0*/  SHF.R.U32.HI R4, RZ, 0x1, R4 ;  /* 0x00000001ff047819 */ /* 0x000fc40000011604 */
[----:B------:R-:W-:Y:S02]  /*69d0*/  LOP3.LUT R0, R0, 0x7, RZ, 0xc0, !PT ;  /* 0x0000000700007812 */ /* 0x000fe400078ec0ff */
[----:B--2---:R-:W-:Y:S01]  /*69e0*/  R2UR UR18, R15 ;  /* 0x000000000f1272ca */ /* 0x004fe200000e0000 */
[----:B------:R-:W-:Y:S01]  /*69f0*/  UIADD3 UR9, UR19, UR4, URZ ;  /* 0x0000000413097290 */ /* 0x000fe2000fffe03f */
[--C-:B------:R-:W-:Y:S01]  /*6a00*/  LOP3.LUT R17, R17, 0x40, R0.reuse, 0xe2, !PT ;  /* 0x0000004011117812 */ /* 0x100fe200078ee200 */
[----:B------:R-:W-:Y:S01]  /*6a10*/  UISETP.GE.U32.AND UP2, UPT, UR19, 0x9, UPT ;  /* 0x000000091300788c */ /* 0x000fe2000bf46070 */
[----:B------:R-:W-:Y:S01]  /*6a20*/  IADD3 R0, RZ, -R4, -R0 ;  /* 0x80000004ff007210 */ /* 0x000fe20007ffe800 */
[----:B------:R-:W-:Y:S01]  /*6a30*/  UISETP.GT.U32.AND UP1, UPT, UR9, 0x8, UPT ;  /* 0x000000080900788c */ /* 0x000fe2000bf24070 */
[----:B------:R-:W-:Y:S01]  /*6a40*/  LOP3.LUT R17, R17, UR10, R4, 0xfe, !PT ;  /* 0x0000000a11117c12 */ /* 0x000fe2000f8efe04 */
[----:B------:R-:W-:Y:S01]  /*6a50*/  UIMAD.WIDE.U32 UR4, UR9, 0x38e38e39, URZ ;  /* 0x38e38e39090478a5 */ /* 0x000fe2000f8e003f */
[----:B------:R-:W-:Y:S01]  /*6a60*/  IMAD.MOV.U32 R4, RZ, RZ, -0x2 ;  /* 0xfffffffeff047424 */ /* 0x000fe200078e00ff */
[----:B------:R-:W-:Y:S01]  /*6a70*/  UISETP.LT.U32.AND UP1, UPT, UR19, 0x9, UP1 ;  /* 0x000000091300788c */ /* 0x000fe20008f21070 */
[----:B------:R-:W-:Y:S01]  /*6a80*/  IMAD R0, R3, -0x40, R0 ;  /* 0xffffffc003007824 */ /* 0x000fe200078e0200 */
[----:B------:R-:W-:Y:S01]  /*6a90*/  USHF.R.U32.HI UR4, URZ, 0x1, UR5 ;  /* 0x000000013f047899 */ /* 0x000fe20008011605 */
[----:B------:R-:W-:Y:S01]  /*6aa0*/  LOP3.LUT R3, R5, 0x3, RZ, 0xc0, !PT ;  /* 0x0000000305037812 */ /* 0x000fe200078ec0ff */
[----:B------:R-:W-:-:S02]  /*6ab0*/  USEL UR5, URZ, 0x1, !UP1 ;  /* 0x000000013f057887 */ /* 0x000fc4000c800000 */
[----:B------:R-:W-:Y:S02]  /*6ac0*/  USHF.R.S32.HI UR16, URZ, 0x1f, UR18 ;  /* 0x0000001f3f107899 */ /* 0x000fe40008011412 */
[----:B------:R-:W-:Y:S01]  /*6ad0*/  ULOP3.LUT UR17, UR17, UR5, URZ, 0x3c, !UPT ;  /* 0x0000000511117292 */ /* 0x000fe2000f8e3c3f */
[----:B------:R-:W-:Y:S01]  /*6ae0*/  IMAD R3, R3, R4, UR15 ;  /* 0x0000000f03037e24 */ /* 0x000fe2000f8e0204 */
[----:B------:R-:W-:Y:S01]  /*6af0*/  UIMAD UR5, UR4, -0x9, UR9 ;  /* 0xfffffff7040578a4 */ /* 0x000fe2000f8e0209 */
[----:B------:R-:W-:Y:S01]  /*6b00*/  IMAD.U32 R4, RZ, RZ, UR14 ;  /* 0x0000000eff047e24 */ /* 0x000fe2000f8e00ff */
[----:B------:R-:W-:Y:S01]  /*6b10*/  @UP2 ULOP3.LUT UR17, UR17, 0x1, UR4, 0x78, !UPT ;  /* 0x0000000111112892 */ /* 0x000fe2000f8e7804 */
[----:B------:R-:W-:Y:S01]  /*6b20*/  VIADD R3, R3, -UR6 ;  /* 0x8000000603037c36 */ /* 0x000fe20008000000 */
[----:B------:R-:W-:Y:S02]  /*6b30*/  UIMAD UR8, UR16, UR12, URZ ;  /* 0x0000000c100872a4 */ /* 0x000fe4000f8e023f */
[----:B------:R-:W-:Y:S01]  /*6b40*/  IMAD.U32 R8, RZ, RZ, UR5 ;  /* 0x00000005ff087e24 */ /* 0x000fe2000f8e00ff */
[----:B------:R-:W-:Y:S01]  /*6b50*/  IADD3 R0, R4, -UR7, R0 ;  /* 0x8000000704007c10 */ /* 0x000fe2000fffe000 */
[----:B------:R-:W-:Y:S01]  /*6b60*/  IMAD.U32 R4, RZ, RZ, UR12 ;  /* 0x0000000cff047e24 */ /* 0x000fe2000f8e00ff */
[----:B------:R-:W-:-:S02]  /*6b70*/  UIMAD UR8, UR18, UR13, UR8 ;  /* 0x0000000d120872a4 */ /* 0x000fc4000f8e0208 */
[----:B------:R0:W-:Y:S01]  /*6b80*/  STL [R1+0x488], R8 ;  /* 0x0004880801007387 */ /* 0x0001e20000100800 */
[----:B------:R-:W-:Y:S01]  /*6b90*/  IMAD.WIDE.U32 R4, R4, UR18, R6 ;  /* 0x0000001204047c25 */ /* 0x000fe2000f8e0006 */
[----:B------:R-:W-:-:S03]  /*6ba0*/  UMOV UR6, 0xffffffff ;  /* 0xffffffff00067882 */ /* 0x000fc60000000000 */
[----:B------:R-:W-:Y:S02]  /*6bb0*/  VIADD R5, R5, UR8 ;  /* 0x0000000805057c36 */ /* 0x000fe40008000000 */
[----:B0-----:R-:W-:-:S05]  /*6bc0*/  IMAD.U32 R8, RZ, RZ, UR17 ;  /* 0x00000011ff087e24 */ /* 0x001fca000f8e00ff */
[----:B------:R0:W-:Y:S01]  /*6bd0*/  STL [R1+0x48c], R8 ;  /* 0x00048c0801007387 */ /* 0x0001e20000100800 */
[----:B------:R-:W-:Y:S05]  /*6be0*/  @P0 BRA `(.L_x_29) ;  /* 0x000002ac00080947 */ /* 0x000fea0003800000 */
[----:B------:R-:W-:Y:S01]  /*6bf0*/  FSETP.NEU.AND P2, PT, R16, RZ, PT ;  /* 0x000000ff1000720b */ /* 0x000fe20003f4d000 */
[----:B------:R-:W-:Y:S01]  /*6c00*/  ULDC.64 UR8, c[0x0][0x5c8] ;  /* 0x0001720000087ab9 */ /* 0x000fe20000000a00 */
[----:B------:R-:W-:Y:S01]  /*6c10*/  ISETP.GT.AND P0, PT, R3, RZ, PT ;  /* 0x000000ff0300720c */ /* 0x000fe20003f04270 */
[----:B------:R-:W-:Y:S01]  /*6c20*/  UIMAD UR4, UR11, UR8, URZ ;  /* 0x000000080b0472a4 */ /* 0x000fe2000f8e023f */
[----:B------:R-:W-:Y:S01]  /*6c30*/  IMAD.U32 R14, RZ, RZ, UR9 ;  /* 0x00000009ff0e7e24 */ /* 0x000fe2000f8e00ff */
[----:B------:R-:W-:Y:S01]  /*6c40*/  BSSY B0, `(.L_x_29) ;  /* 0x0002abc000007945 */ /* 0x000fe20003800000 */
[----:B------:R-:W-:Y:S01]  /*6c50*/  IMAD.WIDE.U32 R4, R17, UR8, R4 ;  /* 0x0000000811047c25 */ /* 0x000fe2000f8e0004 */
[----:B------:R-:W-:-:S03]  /*6c60*/  ISETP.GT.AND P1, PT, R0, RZ, P0 ;  /* 0x000000ff0000720c */ /* 0x000fc60000724270 */
[----:B------:R-:W-:-:S04]  /*6c70*/  IMAD R14, R17, R14, UR4 ;  /* 0x00000004110e7e24 */ /* 0x000fc8000f8e020e */
[----:B------:R-:W-:Y:S01]  /*6c80*/  IMAD.IADD R14, R5, 0x1, R14 ;  /* 0x00000001050e7824 */ /* 0x000fe200078e020e */
[----:B------:R-:W-:Y:S06]  /*6c90*/  @!P2 BRA `(.L_x_30) ;  /* 0x0000021400aca947 */ /* 0x000fec0003800000 */
[----:B------:R-:W0:Y:S01]  /*6ca0*/  LDC.64 R10, c[0x0][0x5b8] ;  /* 0x00016e00ff0a7b82 */ /* 0x000e220000000a00 */
[----:B------:R-:W2:Y:S01]  /*6cb0*/  LDL.LU R20, [R1+0x420] ;  /* 0x0004200001147983 */ /* 0x000ea20000300800 */
[----:B------:R-:W-:-:S06]  /*6cc0*/  R2UR UR7, R15 ;  /* 0x000000000f0772ca */ /* 0x000fcc00000e0000 */
[----:B------:R-:W1:Y:S01]  /*6cd0*/  LDC.64 R22, c[0x0][0x5b0] ;  /* 0x00016c00ff167b82 */ /* 0x000e620000000a00 */
[----:B0-----:R-:W-:Y:S01]  /*6ce0*/  IMAD.MOV.U32 R8, RZ, RZ, R11 ;  /* 0x000000ffff087224 */ /* 0x001fe200078e000b */
[----:B------:R0:W-:Y:S01]  /*6cf0*/  STL [R1+0x450], R10 ;  /* 0x0004500a01007387 */ /* 0x0001e20000100800 */
[----:B------:R-:W-:-:S04]  /*6d00*/  IMAD.MOV.U32 R235, RZ, RZ, R10 ;  /* 0x000000ffffeb7224 */ /* 0x000fc800078e000a */
[C---:B------:R-:W-:Y:S01]  /*6d10*/  IMAD R5, R235.reuse, UR16, RZ ;  /* 0x00000010eb057c24 */ /* 0x040fe2000f8e02ff */
[----:B-1----:R-:W-:Y:S01]  /*6d20*/  R2UR UR4, R22 ;  /* 0x00000000160472ca */ /* 0x002fe200000e0000 */
[----:B------:R-:W-:Y:S01]  /*6d30*/  IMAD.WIDE.U32 R232, R235, UR7, R6 ;  /* 0x00000007ebe87c25 */ /* 0x000fe2000f8e0006 */
[----:B0-----:R-:W0:Y:S03]  /*6d40*/  LDC.64 R10, c[0x0][0x5a8] ;  /* 0x00016a00ff0a7b82 */ /* 0x001e260000000a00 */
[----:B------:R-:W-:Y:S02]  /*6d50*/  IMAD R234, R8, UR7, R5 ;  /* 0x0000000708ea7c24 */ /* 0x000fe4000f8e0205 */
[----:B------:R-:W-:Y:S02]  /*6d60*/  IMAD.MOV.U32 R236, RZ, RZ, R232 ;  /* 0x000000ffffec7224 */ /* 0x000fe400078e00e8 */
[----:B------:R-:W-:Y:S01]  /*6d70*/  IMAD.IADD R237, R233, 0x1, R234 ;  /* 0x00000001e9ed7824 */ /* 0x000fe200078e02ea */
[----:B------:R1:W-:Y:S03]  /*6d80*/  STL [R1+0x464], R234 ;  /* 0x000464ea01007387 */ /* 0x0003e60000100800 */
[----:B------:R-:W-:Y:S01]  /*6d90*/  UIMAD UR4, UR11, UR4, URZ ;  /* 0x000000040b0472a4 */ /* 0x000fe2000f8e023f */
[C---:B------:R-:W-:Y:S01]  /*6da0*/  IMAD.WIDE.U32 R8, R17.reuse, R22, R236 ;  /* 0x0000001611087225 */ /* 0x040fe200078e00ec */
[----:B------:R1:W-:Y:S04]  /*6db0*/  STL.64 [R1+0x448], R232 ;  /* 0x000448e801007387 */ /* 0x0003e80000100a00 */
[----:B------:R-:W-:Y:S01]  /*6dc0*/  IMAD R19, R17, R23, UR4 ;  /* 0x0000000411137e24 */ /* 0x000fe2000f8e0217 */
[----:B------:R-:W-:-:S03]  /*6dd0*/  ULDC.64 UR4, c[0x0][0x5c0] ;  /* 0x0001700000047ab9 */ /* 0x000fc60000000a00 */
[----:B------:R-:W-:Y:S01]  /*6de0*/  IMAD.IADD R5, R9, 0x1, R19 ;  /* 0x0000000109057824 */ /* 0x000fe200078e0213 */
[----:B------:R1:W-:Y:S01]  /*6df0*/  STL [R1+0x468], R19 ;  /* 0x0004681301007387 */ /* 0x0003e20000100800 */
[----:B0-----:R-:W-:-:S04]  /*6e00*/  LEA R12, P2, R8, R10, 0x1 ;  /* 0x0000000a080c7211 */ /* 0x001fc800078408ff */
[----:B------:R-:W-:-:S05]  /*6e10*/  LEA.HI.X R13, R8, R11, R5, 0x1, P2 ;  /* 0x0000000b080d7211 */ /* 0x000fca00010f0c05 */
[----:B------:R-:W3:Y:S01]  /*6e20*/  @P1 LDG.E.LTC128B.U16 R18, desc[UR60][R12.64] ;  /* 0x0000003c0c121981 */ /* 0x000ee2000c1e1520 */
[C---:B------:R-:W-:Y:S01]  /*6e30*/  LEA R8, P2, R4.reuse, UR4, 0x1 ;  /* 0x0000000404087c11 */ /* 0x040fe2000f8408ff */
[----:B------:R-:W-:Y:S01]  /*6e40*/  BSSY B1, `(.L_x_31) ;  /* 0x0000012000017945 */ /* 0x000fe20003800000 */
[----:B------:R-:W-:Y:S02]  /*6e50*/  ISETP.GT.AND P3, PT, R3, 0x1, PT ;  /* 0x000000010300780c */ /* 0x000fe40003f64270 */
[----:B------:R-:W-:Y:S01]  /*6e60*/  LEA.HI.X R9, R4, UR5, R14, 0x1, P2 ;  /* 0x0000000504097c11 */ /* 0x000fe200090f0c0e */
[----:B------:R-:W-:-:S04]  /*6e70*/  IMAD.WIDE.U32 R4, R17, R22, R6 ;  /* 0x0000001611047225 */ /* 0x000fc800078e0006 */
[----:B------:R-:W-:Y:S02]  /*6e80*/  IMAD.IADD R5, R19, 0x1, R5 ;  /* 0x0000000113057824 */ /* 0x000fe400078e0205 */
[----:B------:R-:W-:-:S04]  /*6e90*/  IMAD.WIDE.U32 R4, R235, UR7, R4 ;  /* 0x00000007eb047c25 */ /* 0x000fc8000f8e0004 */
[----:B------:R-:W-:Y:S02]  /*6ea0*/  IMAD.IADD R5, R234, 0x1, R5 ;  /* 0x00000001ea057824 */ /* 0x000fe400078e0205 */
[----:B---3--:R-:W-:-:S04]  /*6eb0*/  IMAD.U32 R12, R18, 0x10000, RZ ;  /* 0x00010000120c7824 */ /* 0x008fc800078e00ff */
[----:B------:R-:W-:-:S04]  /*6ec0*/  FMUL R12, R12, R16 ;  /* 0x000000100c0c7220 */ /* 0x000fc80000400000 */
[----:B--2---:R-:W-:Y:S01]  /*6ed0*/  FFMA R12, R20, R2, R12 ;  /* 0x00000002140c7223 */ /* 0x004fe2000000000c */
[----:B------:R-:W-:-:S04]  /*6ee0*/  LEA R20, P2, R4, R10, 0x1 ;  /* 0x0000000a04147211 */ /* 0x000fc800078408ff */
[----:B------:R-:W-:Y:S02]  /*6ef0*/  LEA.HI.X R21, R4, R11, R5, 0x1, P2 ;  /* 0x0000000b04157211 */ /* 0x000fe400010f0c05 */
[----:B------:R-:W-:Y:S02]  /*6f00*/  F2FP.BF16.F32.PACK_AB R4, RZ, R12 ;  /* 0x0000000cff04723e */ /* 0x000fe400000010ff */
[----:B------:R-:W-:Y:S01]  /*6f10*/  ISETP.GT.AND P2, PT, R0, RZ, P3 ;  /* 0x000000ff0000720c */ /* 0x000fe20001f44270 */
[----:B------:R1:W-:Y:S04]  /*6f20*/  STL.64 [R1+0x440], R20 ;  /* 0x0004401401007387 */ /* 0x0003e80000100a00 */
[----:B------:R1:W-:Y:S08]  /*6f30*/  @P1 STG.E.U16 desc[UR60][R8.64], R4 ;  /* 0x0000000408001986 */ /* 0x0003f0000c10153c */
[----:B------:R-:W-:Y:S05]  /*6f40*/  @!P2 BRA `(.L_x_32) ;  /* 0x000000000004a947 */ /* 0x000fea0003800000 */
[----:B------:R0:W5:Y:S02]  /*6f50*/  LDG.E.LTC128B.U16 R18, desc[UR60][R20.64+0x2] ;  /* 0x0000023c14127981 */ /* 0x000164000c1e1520 */
.L_x_32:
[----:B------:R-:W-:Y:S05]  /*6f60*/  BSYNC B1 ;  /* 0x0000000000017941 */ /* 0x000fea0003800000 */
.L_x_31:
[----:B------:R-:W0:Y:S01]  /*6f70*/  LDL.LU R5, [R1+0x424] ;  /* 0x0004240001057983 */ /* 0x000e220000300800 */
[----:B-1---5:R-:W-:Y:S01]  /*6f80*/  IMAD.U32 R4, R18, 0x10000, RZ ;  /* 0x0001000012047824 */ /* 0x022fe200078e00ff */
[----:B------:R-:W-:Y:S02]  /*6f90*/  R2UR UR4, R15 ;  /* 0x000000000f0472ca */ /* 0x000fe400000e0000 */
[----:B------:R-:W-:Y:S01]  /*6fa0*/  ISETP.GT.AND P1, PT, R0, 0x8, P0 ;  /* 0x000000080000780c */ /* 0x000fe20000724270 */
[----:B------:R-:W-:-:S04]  /*6fb0*/  FMUL R4, R4, R16 ;  /* 0x0000001004047220 */ /* 0x000fc80000400000 */
[----:B0-----:R-:W-:Y:S01]  /*6fc0*/  FFMA R20, R5, R2, R4 ;  /* 0x0000000205147223 */ /* 0x001fe20000000004 */
[C---:B------:R-:W-:Y:S01]  /*6fd0*/  SHF.L.U64.HI R5, R22.reuse, 0x3, R23 ;  /* 0x0000000316057819 */ /* 0x040fe20000010217 */
[----:B------:R-:W-:-:S03]  /*6fe0*/  IMAD.SHL.U32 R4, R22, 0x8, RZ ;  /* 0x0000000816047824 */ /* 0x000fc600078e00ff */
[----:B------:R-:W-:Y:S01]  /*6ff0*/  F2FP.BF16.F32.PACK_AB R20, RZ, R20 ;  /* 0x00000014ff14723e */ /* 0x000fe200000010ff */
[----:B------:R-:W-:-:S04]  /*7000*/  IMAD.WIDE.U32 R14, R17, R22, R4 ;  /* 0x00000016110e7225 */ /* 0x000fc800078e0004 */
[----:B------:R-:W-:Y:S01]  /*7010*/  IMAD.IADD R19, R19, 0x1, R15 ;  /* 0x0000000113137824 */ /* 0x000fe200078e020f */
[----:B------:R-:W-:-:S05]  /*7020*/  IADD3 R13, P4, R232, R14, RZ ;  /* 0x0000000ee80d7210 */ /* 0x000fca0007f9e0ff */
[----:B------:R-:W-:Y:S01]  /*7030*/  IMAD.X R21, R19, 0x1, R237, P4 ;  /* 0x0000000113157824 */ /* 0x000fe200020e06ed */
[----:B------:R-:W-:-:S04]  /*7040*/  LEA R12, P4, R13, R10, 0x1 ;  /* 0x0000000a0d0c7211 */ /* 0x000fc800078808ff */
[----:B------:R-:W-:Y:S01]  /*7050*/  LEA.HI.X R13, R13, R11, R21, 0x1, P4 ;  /* 0x0000000b0d0d7211 */ /* 0x000fe200020f0c15 */
[----:B------:R0:W-:Y:S04]  /*7060*/  @P2 STG.E.U16 desc[UR60][R8.64+0x2], R20 ;  /* 0x0000021408002986 */ /* 0x0001e8000c10153c */
[----:B------:R1:W2:Y:S04]  /*7070*/  @P1 LDG.E.LTC128B.U16 R18, desc[UR60][R12.64] ;  /* 0x0000003c0c121981 */ /* 0x0002a8000c1e1520 */
[----:B------:R-:W3:Y:S01]  /*7080*/  LDL.LU R21, [R1+0x428] ;  /* 0x0004280001157983 */ /* 0x000ee20000300800 */
[----:B-1----:R-:W-:-:S05]  /*7090*/  IADD3 R12, P2, R6, R14, RZ ;  /* 0x0000000e060c7210 */ /* 0x002fca0007f5e0ff */
[----:B------:R-:W-:Y:S02]  /*70a0*/  IMAD.X R13, R7, 0x1, R19, P2 ;  /* 0x00000001070d7824 */ /* 0x000fe400010e0613 */
[----:B------:R-:W-:-:S04]  /*70b0*/  IMAD.WIDE.U32 R12, R235, UR4, R12 ;  /* 0x00000004eb0c7c25 */ /* 0x000fc8000f8e000c */
[----:B------:R-:W-:Y:S01]  /*70c0*/  IMAD.IADD R13, R234, 0x1, R13 ;  /* 0x00000001ea0d7824 */ /* 0x000fe200078e020d */
[----:B------:R-:W-:-:S04]  /*70d0*/  LEA R232, P2, R12, R10, 0x1 ;  /* 0x0000000a0ce87211 */ /* 0x000fc800078408ff */
[----:B------:R-:W-:Y:S01]  /*70e0*/  LEA.HI.X R233, R12, R11, R13, 0x1, P2 ;  /* 0x0000000b0ce97211 */ /* 0x000fe200010f0c0d */
[----:B0-----:R-:W-:-:S04]  /*70f0*/  IMAD.U32 R20, RZ, RZ, UR9 ;  /* 0x00000009ff147e24 */ /* 0x001fc8000f8e00ff */
[----:B------:R-:W-:Y:S01]  /*7100*/  STL.64 [R1+0x420], R232 ;  /* 0x000420e801007387 */ /* 0x000fe20000100a00 */
[----:B------:R-:W-:Y:S01]  /*7110*/  ISETP.GT.AND P5, PT, R0, 0x8, P3 ;  /* 0x000000080000780c */ /* 0x000fe20001fa4270 */
[----:B------:R-:W-:Y:S01]  /*7120*/  BSSY B1, `(.L_x_33) ;  /* 0x0000011000017945 */ /* 0x000fe20003800000 */
[----:B--2---:R-:W-:-:S04]  /*7130*/  IMAD.U32 R12, R18, 0x10000, RZ ;  /* 0x00010000120c7824 */ /* 0x004fc800078e00ff */
[----:B------:R-:W-:-:S04]  /*7140*/  FMUL R12, R12, R16 ;  /* 0x000000100c0c7220 */ /* 0x000fc80000400000 */
[----:B---3--:R-:W-:Y:S01]  /*7150*/  FFMA R13, R21, R2, R12 ;  /* 0x00000002150d7223 */ /* 0x008fe2000000000c */
[----:B------:R-:W-:Y:S02]  /*7160*/  IMAD.U32 R12, RZ, RZ, UR8 ;  /* 0x00000008ff0c7e24 */ /* 0x000fe4000f8e00ff */
[----:B------:R-:W-:Y:S02]  /*7170*/  IMAD.U32 R21, RZ, RZ, UR8 ;  /* 0x00000008ff157e24 */ /* 0x000fe4000f8e00ff */
[----:B------:R-:W-:Y:S01]  /*7180*/  IMAD.SHL.U32 R12, R12, 0x10, RZ ;  /* 0x000000100c0c7824 */ /* 0x000fe200078e00ff */
[----:B------:R-:W-:Y:S02]  /*7190*/  F2FP.BF16.F32.PACK_AB R13, RZ, R13 ;  /* 0x0000000dff0d723e */ /* 0x000fe400000010ff */
[--C-:B------:R-:W-:Y:S02]  /*71a0*/  SHF.L.U64.HI R21, R21, 0x4, R20.reuse ;  /* 0x0000000415157819 */ /* 0x100fe40000010214 */
[----:B------:R0:W-:Y:S01]  /*71b0*/  STL [R1+0x460], R12 ;  /* 0x0004600c01007387 */ /* 0x0001e20000100800 */
[----:B------:R-:W-:-:S02]  /*71c0*/  PRMT R20, R13, 0x7610, R20 ;  /* 0x000076100d147816 */ /* 0x000fc40000000014 */
[----:B0-----:R-:W-:-:S05]  /*71d0*/  IADD3 R12, P2, R12, R8, RZ ;  /* 0x000000080c0c7210 */ /* 0x001fca0007f5e0ff */
[----:B------:R-:W-:Y:S01]  /*71e0*/  IMAD.X R13, R21, 0x1, R9, P2 ;  /* 0x00000001150d7824 */ /* 0x000fe200010e0609 */
[----:B------:R0:W-:Y:S04]  /*71f0*/  STL [R1+0x454], R21 ;  /* 0x0004541501007387 */ /* 0x0001e80000100800 */
[----:B------:R0:W-:Y:S01]  /*7200*/  @P1 STG.E.U16 desc[UR60][R12.64], R20 ;  /* 0x000000140c001986 */ /* 0x0001e2000c10153c */
[----:B------:R-:W-:Y:S05]  /*7210*/  @!P5 BRA `(.L_x_34) ;  /* 0x000000000004d947 */ /* 0x000fea0003800000 */
[----:B------:R1:W5:Y:S02]  /*7220*/  LDG.E.LTC128B.U16 R18, desc[UR60][R232.64+0x2] ;  /* 0x0000023ce8127981 */ /* 0x000364000c1e1520 */
.L_x_34:
[----:B------:R-:W-:Y:S05]  /*7230*/  BSYNC B1 ;  /* 0x0000000000017941 */ /* 0x000fea0003800000 */
.L_x_33:
[----:B0-----:R-:W2:Y:S01]  /*7240*/  LDL.LU R21, [R1+0x42c] ;  /* 0x00042c0001157983 */ /* 0x001ea20000300800 */
[----:B-----5:R-:W-:Y:S01]  /*7250*/  IMAD.U32 R20, R18, 0x10000, RZ ;  /* 0x0001000012147824 */ /* 0x020fe200078e00ff */
[----:B------:R-:W-:Y:S02]  /*7260*/  ISETP.GT.AND P2, PT, R3, 0x8, PT ;  /* 0x000000080300780c */ /* 0x000fe40003f44270 */
[----:B------:R0:W-:Y:S01]  /*7270*/  STL.64 [R1+0x498], R4 ;  /* 0x0004980401007387 */ /* 0x0001e20000100a00 */
[----:B------:R-:W-:Y:S01]  /*7280*/  FMUL R20, R20, R16 ;  /* 0x0000001014147220 */ /* 0x000fe20000400000 */
[----:B------:R-:W-:Y:S01]  /*7290*/  ISETP.GT.AND P4, PT, R0, RZ, P2 ;  /* 0x000000ff0000720c */ /* 0x000fe20001784270 */
[----:B0-----:R-:W-:Y:S02]  /*72a0*/  IMAD.MOV.U32 R4, RZ, RZ, R12 ;  /* 0x000000ffff047224 */ /* 0x001fe400078e000c */
[----:B------:R-:W-:-:S05]  /*72b0*/  IMAD.MOV.U32 R5, RZ, RZ, R13 ;  /* 0x000000ffff057224 */ /* 0x000fca00078e000d */
[----:B------:R-:W-:Y:S01]  /*72c0*/  STL.64 [R1+0x428], R4 ;  /* 0x0004280401007387 */ /* 0x000fe20000100a00 */
[----:B--2---:R-:W-:-:S05]  /*72d0*/  FFMA R20, R21, R2, R20 ;  /* 0x0000000215147223 */ /* 0x004fca0000000014 */
[----:B------:R-:W-:-:S05]  /*72e0*/  F2FP.BF16.F32.PACK_AB R20, RZ, R20 ;  /* 0x00000014ff14723e */ /* 0x000fca00000010ff */
[----:B------:R0:W-:Y:S04]  /*72f0*/  @P5 STG.E.U16 desc[UR60][R4.64+0x2], R20 ;  /* 0x0000021404005986 */ /* 0x0001e8000c10153c */
[----:B0-----:R0:W5:Y:S01]  /*7300*/  LDL.LU.64 R4, [R1+0x498] ;  /* 0x0004980001047983 */ /* 0x0011620000300a00 */
[----:B------:R-:W-:Y:S04]  /*7310*/  BSSY B1, `(.L_x_35) ;  /* 0x0000004000017945 */ /* 0x000fe80003800000 */
[----:B------:R-:W-:Y:S05]  /*7320*/  @!P4 BRA `(.L_x_36) ;  /* 0x000000000008c947 */ /* 0x000fea0003800000 */
[----:B------:R-:W2:Y:S04]  /*7330*/  LDL.64 R20, [R1+0x440] ;  /* 0x0004400001147983 */ /* 0x000ea80000100a00 */
[----:B--2---:R2:W5:Y:S02]  /*7340*/  LDG.E.LTC128B.U16 R18, desc[UR60][R20.64+0x10] ;  /* 0x0000103c14127981 */ /* 0x004564000c1e1520 */
.L_x_36:
[----:B------:R-:W-:Y:S05]  /*7350*/  BSYNC B1 ;  /* 0x0000000000017941 */ /* 0x000fea0003800000 */
.L_x_35:
[----:B--2---:R-:W2:Y:S01]  /*7360*/  LDL.LU R21, [R1+0x430] ;  /* 0x0004300001157983 */ /* 0x004ea20000300800 */
[----:B-----5:R-:W-:Y:S01]  /*7370*/  IMAD.U32 R20, R18, 0x10000, RZ ;  /* 0x0001000012147824 */ /* 0x020fe200078e00ff */
[----:B------:R-:W-:Y:S01]  /*7380*/  ISETP.GT.AND P1, PT, R3, 0x9, PT ;  /* 0x000000090300780c */ /* 0x000fe20003f24270 */
[----:B------:R-:W-:Y:S02]  /*7390*/  BSSY B1, `(.L_x_37) ;  /* 0x0000009000017945 */ /* 0x000fe40003800000 */
[----:B------:R-:W-:Y:S01]  /*73a0*/  FMUL R20, R20, R16 ;  /* 0x0000001014147220 */ /* 0x000fe20000400000 */
[----:B------:R-:W-:-:S03]  /*73b0*/  ISETP.GT.AND P5, PT, R0, RZ, P1 ;  /* 0x000000ff0000720c */ /* 0x000fc60000fa4270 */
[----:B--2---:R-:W-:-:S05]  /*73c0*/  FFMA R20, R21, R2, R20 ;  /* 0x0000000215147223 */ /* 0x004fca0000000014 */
[----:B------:R-:W-:-:S05]  /*73d0*/  F2FP.BF16.F32.PACK_AB R20, RZ, R20 ;  /* 0x00000014ff14723e */ /* 0x000fca00000010ff */
[----:B------:R2:W-:Y:S01]  /*73e0*/  @P4 STG.E.U16 desc[UR60][R8.64+0x10], R20 ;  /* 0x0000101408004986 */ /* 0x0005e2000c10153c */
[----:B------:R-:W-:Y:S05]  /*73f0*/  @!P5 BRA `(.L_x_38) ;  /* 0x000000000008d947 */ /* 0x000fea0003800000 */
[----:B--2---:R-:W2:Y:S04]  /*7400*/  LDL.64 R20, [R1+0x440] ;  /* 0x0004400001147983 */ /* 0x004ea80000100a00 */
[----:B--2---:R3:W5:Y:S02]  /*7410*/  LDG.E.LTC128B.U16 R18, desc[UR60][R20.64+0x12] ;  /* 0x0000123c14127981 */ /* 0x004764000c1e1520 */
.L_x_38:
[----:B------:R-:W-:Y:S05]  /*7420*/  BSYNC B1 ;  /* 0x0000000000017941 */ /* 0x000fea0003800000 */
.L_x_37:
[----:B---3--:R-:W3:Y:S01]  /*7430*/  LDL.LU R21, [R1+0x434] ;  /* 0x0004340001157983 */ /* 0x008ee20000300800 */
[----:B--2--5:R-:W-:Y:S01]  /*7440*/  IMAD.U32 R20, R18, 0x10000, RZ ;  /* 0x0001000012147824 */ /* 0x024fe200078e00ff */
[----:B------:R-:W-:Y:S01]  /*7450*/  ISETP.GT.AND P4, PT, R0, 0x8, P2 ;  /* 0x000000080000780c */ /* 0x000fe20001784270 */
[----:B------:R-:W-:Y:S02]  /*7460*/  BSSY B1, `(.L_x_39) ;  /* 0x0000007000017945 */ /* 0x000fe40003800000 */
[----:B------:R-:W-:-:S04]  /*7470*/  FMUL R20, R20, R16 ;  /* 0x0000001014147220 */ /* 0x000fc80000400000 */
[----:B---3--:R-:W-:-:S05]  /*7480*/  FFMA R20, R21, R2, R20 ;  /* 0x0000000215147223 */ /* 0x008fca0000000014 */
[----:B------:R-:W-:-:S05]  /*7490*/  F2FP.BF16.F32.PACK_AB R20, RZ, R20 ;  /* 0x00000014ff14723e */ /* 0x000fca00000010ff */
[----:B------:R2:W-:Y:S01]  /*74a0*/  @P5 STG.E.U16 desc[UR60][R8.64+0x12], R20 ;  /* 0x0000121408005986 */ /* 0x0005e2000c10153c */
[----:B------:R-:W-:Y:S05]  /*74b0*/  @!P4 BRA `(.L_x_40) ;  /* 0x000000000004c947 */ /* 0x000fea0003800000 */
[----:B------:R3:W5:Y:S02]  /*74c0*/  LDG.E.LTC128B.U16 R18, desc[UR60][R232.64+0x10] ;  /* 0x0000103ce8127981 */ /* 0x000764000c1e1520 */
.L_x_40:
[----:B------:R-:W-:Y:S05]  /*74d0*/  BSYNC B1 ;  /* 0x0000000000017941 */ /* 0x000fea0003800000 */
.L_x_39:
[----:B------:R-:W4:Y:S01]  /*74e0*/  LDL.LU R21, [R1+0x438] ;  /* 0x0004380001157983 */ /* 0x000f220000300800 */
[----:B--2--5:R-:W-:Y:S01]  /*74f0*/  IMAD.U32 R20, R18, 0x10000, RZ ;  /* 0x0001000012147824 */ /* 0x024fe200078e00ff */
[----:B------:R-:W-:Y:S01]  /*7500*/  ISETP.GT.AND P5, PT, R0, 0x8, P1 ;  /* 0x000000080000780c */ /* 0x000fe20000fa4270 */
[----:B------:R-:W-:Y:S02]  /*7510*/  BSSY B1, `(.L_x_41) ;  /* 0x0000007000017945 */ /* 0x000fe40003800000 */
[----:B------:R-:W-:-:S04]  /*7520*/  FMUL R20, R20, R16 ;  /* 0x0000001014147220 */ /* 0x000fc80000400000 */
[----:B----4-:R-:W-:-:S05]  /*7530*/  FFMA R20, R21, R2, R20 ;  /* 0x0000000215147223 */ /* 0x010fca0000000014 */
[----:B------:R-:W-:-:S05]  /*7540*/  F2FP.BF16.F32.PACK_AB R20, RZ, R20 ;  /* 0x00000014ff14723e */ /* 0x000fca00000010ff */
[----:B------:R2:W-:Y:S01]  /*7550*/  @P4 STG.E.U16 desc[UR60][R12.64+0x10], R20 ;  /* 0x000010140c004986 */ /* 0x0005e2000c10153c */
[----:B------:R-:W-:Y:S05]  /*7560*/  @!P5 BRA `(.L_x_42) ;  /* 0x000000000004d947 */ /* 0x000fea0003800000 */
[----:B------:R4:W5:Y:S02]  /*7570*/  LDG.E.LTC128B.U16 R18, desc[UR60][R232.64+0x12] ;  /* 0x0000123ce8127981 */ /* 0x000964000c1e1520 */
.L_x_42:
[----:B------:R-:W-:Y:S05]  /*7580*/  BSYNC B1 ;  /* 0x0000000000017941 */ /* 0x000fea0003800000 */
.L_x_41:
[----:B--2---:R-:W2:Y:S04]  /*7590*/  LDL R20, [R1+0x45c] ;  /* 0x00045c0001147983 */ /* 0x004ea80000100800 */
[----:B-1-34-:R-:W3:Y:S01]  /*75a0*/  LDL.LU R233, [R1+0x43c] ;  /* 0x00043c0001e97983 */ /* 0x01aee20000300800 */
[----:B------:R-:W-:-:S03]  /*75b0*/  IMAD.MOV.U32 R15, RZ, RZ, R19 ;  /* 0x000000ffff0f7224 */ /* 0x000fc600078e0013 */
[----:B------:R-:W4:Y:S04]  /*75c0*/  LDL.LU R21, [R1+0x400] ;  /* 0x0004000001157983 */ /* 0x000f280000300800 */
[----:B------:R1:W-:Y:S04]  /*75d0*/  STL [R1+0x4a0], R3 ;  /* 0x0004a00301007387 */ /* 0x0003e80000100800 */
[----:B------:R0:W-:Y:S01]  /*75e0*/  STL.64 [R1+0x498], R8 ;  /* 0x0004980801007387 */ /* 0x0001e20000100a00 */
[----:B------:R-:W-:Y:S01]  /*75f0*/  IMAD R23, R23, 0x78, RZ ;  /* 0x0000007817177824 */ /* 0x000fe200078e02ff */
[----:B------:R-:W-:-:S02]  /*7600*/  ISETP.GT.AND P4, PT, R0, 0x80, P0 ;  /* 0x000000800000780c */ /* 0x000fc40000784270 */
[----:B-----5:R-:W-:Y:S01]  /*7610*/  PRMT R232, R18, 0x7610, R232 ;  /* 0x0000761012e87816 */ /* 0x020fe200000000e8 */
[----:B-1----:R-:W4:Y:S01]  /*7620*/  LDL R3, [R1+0x468] ;  /* 0x0004680001037983 */ /* 0x002f220000100800 */
[----:B0-----:R-:W-:-:S03]  /*7630*/  IMAD.WIDE.U32 R8, R22, 0x78, R14 ;  /* 0x0000007816087825 */ /* 0x001fc600078e000e */
[----:B------:R-:W4:Y:S01]  /*7640*/  LDL.64 R14, [R1+0x448] ;  /* 0x00044800010e7983 */ /* 0x000f220000100a00 */
[----:B--2---:R-:W-:Y:S01]  /*7650*/  R2UR UR4, R20 ;  /* 0x00000000140472ca */ /* 0x004fe200000e0000 */
[----:B------:R-:W-:-:S04]  /*7660*/  IMAD.U32 R20, R18, 0x10000, RZ ;  /* 0x0001000012147824 */ /* 0x000fc800078e00ff */
[----:B------:R-:W-:-:S04]  /*7670*/  FMUL R20, R20, R16 ;  /* 0x0000001014147220 */ /* 0x000fc80000400000 */
[----:B---3--:R-:W-:-:S05]  /*7680*/  FFMA R20, R233, R2, R20 ;  /* 0x00000002e9147223 */ /* 0x008fca0000000014 */
[----:B------:R-:W-:Y:S01]  /*7690*/  F2FP.BF16.F32.PACK_AB R20, RZ, R20 ;  /* 0x00000014ff14723e */ /* 0x000fe200000010ff */
[----:B------:R-:W-:-:S04]  /*76a0*/  IMAD.IADD R233, R9, 0x1, R23 ;  /* 0x0000000109e97824 */ /* 0x000fc800078e0217 */
[----:B------:R0:W-:Y:S01]  /*76b0*/  @P5 STG.E.U16 desc[UR60][R12.64+0x12], R20 ;  /* 0x000012140c005986 */ /* 0x0001e2000c10153c */
[----:B----4-:R-:W-:-:S05]  /*76c0*/  IADD3 R15, P5, R14, R8, RZ ;  /* 0x000000080e0f7210 */ /* 0x010fca0007fbe0ff */
[----:B------:R-:W-:Y:S01]  /*76d0*/  IMAD.X R19, R233, 0x1, R237, P5 ;  /* 0x00000001e9137824 */ /* 0x000fe200028e06ed */
[----:B------:R-:W-:-:S04]  /*76e0*/  LEA R14, P5, R15, R10, 0x1 ;  /* 0x0000000a0f0e7211 */ /* 0x000fc800078a08ff */
[----:B------:R-:W-:-:S05]  /*76f0*/  LEA.HI.X R15, R15, R11, R19, 0x1, P5 ;  /* 0x0000000b0f0f7211 */ /* 0x000fca00028f0c13 */
[----:B------:R-:W2:Y:S01]  /*7700*/  @P4 LDG.E.LTC128B.U16 R232, desc[UR60][R14.64] ;  /* 0x0000003c0ee84981 */ /* 0x000ea2000c1e1520 */
[----:B0-----:R-:W-:-:S03]  /*7710*/  IMAD.U32 R20, RZ, RZ, UR8 ;  /* 0x00000008ff147e24 */ /* 0x001fc6000f8e00ff */
[----:B------:R0:W-:Y:S02]  /*7720*/  STL [R1+0x434], R233 ;  /* 0x000434e901007387 */ /* 0x0001e40000100800 */
[----:B0-----:R-:W-:-:S04]  /*7730*/  IMAD.U32 R233, RZ, RZ, UR9 ;  /* 0x00000009ffe97e24 */ /* 0x001fc8000f8e00ff */
[----:B------:R-:W-:Y:S01]  /*7740*/  IMAD R233, R233, 0xf0, RZ ;  /* 0x000000f0e9e97824 */ /* 0x000fe200078e02ff */
[----:B------:R-:W-:Y:S01]  /*7750*/  BSSY B1, `(.L_x_43) ;  /* 0x000001b000017945 */ /* 0x000fe20003800000 */
[----:B--2---:R-:W-:-:S04]  /*7760*/  IMAD.U32 R14, R232, 0x10000, RZ ;  /* 0x00010000e80e7824 */ /* 0x004fc800078e00ff */
[----:B------:R-:W-:-:S04]  /*7770*/  FMUL R14, R14, R16 ;  /* 0x000000100e0e7220 */ /* 0x000fc80000400000 */
[----:B------:R-:W-:Y:S01]  /*7780*/  FFMA R14, R21, R2, R14 ;  /* 0x00000002150e7223 */ /* 0x000fe2000000000e */
[----:B------:R-:W-:-:S04]  /*7790*/  IMAD.WIDE.U32 R20, R20, 0xf0, R12 ;  /* 0x000000f014147825 */ /* 0x000fc800078e000c */
[----:B------:R-:W-:Y:S01]  /*77a0*/  F2FP.BF16.F32.PACK_AB R12, RZ, R14 ;  /* 0x0000000eff0c723e */ /* 0x000fe200000010ff */
[----:B------:R-:W-:Y:S02]  /*77b0*/  IMAD.IADD R15, R21, 0x1, R233 ;  /* 0x00000001150f7824 */ /* 0x000fe400078e02e9 */
[----:B------:R-:W-:-:S05]  /*77c0*/  @P4 IMAD.MOV.U32 R14, RZ, RZ, R20 ;  /* 0x000000ffff0e4224 */ /* 0x000fca00078e0014 */
[----:B------:R0:W-:Y:S02]  /*77d0*/  @P4 STG.E.U16 desc[UR60][R14.64], R12 ;  /* 0x0000000c0e004986 */ /* 0x0001e4000c10153c */
[----:B0-----:R-:W-:-:S04]  /*77e0*/  IMAD.WIDE.U32 R12, R22, 0x78, R4 ;  /* 0x00000078160c7825 */ /* 0x001fc800078e0004 */
[----:B------:R-:W-:Y:S02]  /*77f0*/  IMAD.IADD R19, R23, 0x1, R13 ;  /* 0x0000000117137824 */ /* 0x000fe400078e020d */
[----:B------:R-:W-:Y:S01]  /*7800*/  IMAD.MOV.U32 R18, RZ, RZ, R12 ;  /* 0x000000ffff127224 */ /* 0x000fe200078e000c */
[----:B------:R0:W-:Y:S03]  /*7810*/  STL.64 [R1+0x478], R12 ;  /* 0x0004780c01007387 */ /* 0x0001e60000100a00 */
[----:B0-----:R-:W-:-:S03]  /*7820*/  IMAD.WIDE.U32 R12, R17, R22, R18 ;  /* 0x00000016110c7225 */ /* 0x001fc600078e0012 */
[----:B------:R-:W-:-:S04]  /*7830*/  IADD3 R12, P4, R6, R12, RZ ;  /* 0x0000000c060c7210 */ /* 0x000fc80007f9e0ff */
[----:B------:R-:W-:Y:S02]  /*7840*/  IADD3.X R13, R7, R3, R13, P4, !PT ;  /* 0x00000003070d7210 */ /* 0x000fe400027fe40d */
[----:B------:R0:W5:Y:S01]  /*7850*/  LDL.LU R3, [R1+0x4a0] ;  /* 0x0004a00001037983 */ /* 0x0001620000300800 */
[----:B------:R-:W-:-:S04]  /*7860*/  IMAD.WIDE.U32 R12, R235, UR4, R12 ;  /* 0x00000004eb0c7c25 */ /* 0x000fc8000f8e000c */
[----:B------:R-:W-:Y:S01]  /*7870*/  IMAD.IADD R13, R234, 0x1, R13 ;  /* 0x00000001ea0d7824 */ /* 0x000fe200078e020d */
[----:B------:R-:W-:-:S04]  /*7880*/  LEA R234, P4, R12, R10, 0x1 ;  /* 0x0000000a0cea7211 */ /* 0x000fc800078808ff */
[----:B------:R-:W-:Y:S02]  /*7890*/  LEA.HI.X R235, R12, R11, R13, 0x1, P4 ;  /* 0x0000000b0ceb7211 */ /* 0x000fe400020f0c0d */
[----:B------:R-:W-:Y:S02]  /*78a0*/  IADD3 R12, P5, R4, R8, RZ ;  /* 0x00000008040c7210 */ /* 0x000fe40007fbe0ff */
[----:B------:R0:W5:Y:S04]  /*78b0*/  LDL.LU.64 R8, [R1+0x498] ;  /* 0x0004980001087983 */ /* 0x0001680000300a00 */
[----:B------:R0:W-:Y:S01]  /*78c0*/  STL [R1+0x400], R12 ;  /* 0x0004000c01007387 */ /* 0x0001e20000100800 */
[----:B------:R-:W-:-:S13]  /*78d0*/  ISETP.GT.AND P4, PT, R0, 0x80, P3 ;  /* 0x000000800000780c */ /* 0x000fda0001f84270 */
[----:B0-----:R-:W-:Y:S05]  /*78e0*/  @!P4 BRA `(.L_x_44) ;  /* 0x000000000004c947 */ /* 0x001fea0003800000 */
[----:B------:R0:W5:Y:S02]  /*78f0*/  LDG.E.LTC128B.U16 R232, desc[UR60][R234.64+0x2] ;  /* 0x0000023ceae87981 */ /* 0x000164000c1e1520 */
.L_x_44:
[----:B------:R-:W-:Y:S05]  /*7900*/  BSYNC B1 ;  /* 0x0000000000017941 */ /* 0x000fea0003800000 */
.L_x_43:
[----:B------:R-:W2:Y:S04]  /*7910*/  LDL R13, [R1+0x404] ;  /* 0x00040400010d7983 */ /* 0x000ea80000100800 */
[----:B------:R1:W-:Y:S04]  /*7920*/  STL.64 [R1+0x4b0], R14 ;  /* 0x0004b00e01007387 */ /* 0x0003e80000100a00 */
[----:B-1----:R-:W3:Y:S04]  /*7930*/  LDL.64 R14, [R1+0x400] ;  /* 0x00040000010e7983 */ /* 0x002ee80000100a00 */
[----:B-----5:R1:W-:Y:S04]  /*7940*/  STL.64 [R1+0x4a8], R8 ;  /* 0x0004a80801007387 */ /* 0x0203e80000100a00 */
[----:B-1----:R1:W4:Y:S01]  /*7950*/  LDL.64 R8, [R1+0x400] ;  /* 0x0004000001087983 */ /* 0x0023220000100a00 */
[----:B------:R-:W-:-:S04]  /*7960*/  IMAD.U32 R12, R232, 0x10000, RZ ;  /* 0x00010000e80c7824 */ /* 0x000fc800078e00ff */
[----:B------:R-:W-:Y:S01]  /*7970*/  FMUL R12, R12, R16 ;  /* 0x000000100c0c7220 */ /* 0x000fe20000400000 */
[----:B----4-:R-:W4:Y:S04]  /*7980*/  LDL.LU R9, [R1+0x434] ;  /* 0x0004340001097983 */ /* 0x010f280000300800 */
[----:B------:R2:W-:Y:S04]  /*7990*/  STL [R1+0x4a0], R3 ;  /* 0x0004a00301007387 */ /* 0x0005e80000100800 */
[----:B------:R0:W-:Y:S01]  /*79a0*/  STL.64 [R1+0x498], R6 ;  /* 0x0004980601007387 */ /* 0x0001e20000100a00 */
[----:B--2---:R-:W-:-:S03]  /*79b0*/  FFMA R3, R13, R2, R12 ;  /* 0x000000020d037223 */ /* 0x004fc6000000000c */
[----:B------:R-:W2:Y:S04]  /*79c0*/  LDL.64 R12, [R1+0x448] ;  /* 0x00044800010c7983 */ /* 0x000ea80000100a00 */
[----:B0-----:R-:W2:Y:S01]  /*79d0*/  LDL.64 R6, [R1+0x428] ;  /* 0x0004280001067983 */ /* 0x001ea20000100a00 */
[----:B---3--:R-:W-:-:S03]  /*79e0*/  IMAD.MOV.U32 R8, RZ, RZ, R14 ;  /* 0x000000ffff087224 */ /* 0x008fc600078e000e */
[----:B------:R1:W5:Y:S01]  /*79f0*/  LDL.LU.64 R14, [R1+0x4b0] ;  /* 0x0004b000010e7983 */ /* 0x0003620000300a00 */
[----:B------:R-:W-:Y:S01]  /*7a00*/  BSSY B1, `(.L_x_45) ;  /* 0x0000019000017945 */ /* 0x000fe20003800000 */
[----:B----4-:R-:W-:-:S05]  /*7a10*/  IMAD.X R9, R9, 0x1, R5, P5 ;  /* 0x0000000109097824 */ /* 0x010fca00028e0605 */
[----:B------:R0:W-:Y:S01]  /*7a20*/  STL [R1+0x404], R9 ;  /* 0x0004040901007387 */ /* 0x0001e20000100800 */
[----:B--2---:R-:W-:-:S05]  /*7a30*/  IADD3 R12, P5, R8, R12, RZ ;  /* 0x0000000c080c7210 */ /* 0x004fca0007fbe0ff */
[----:B------:R-:W-:Y:S01]  /*7a40*/  IMAD.X R13, R9, 0x1, R237, P5 ;  /* 0x00000001090d7824 */ /* 0x000fe200028e06ed */
[----:B------:R-:W-:-:S04]  /*7a50*/  LEA R8, P5, R12, R10, 0x1 ;  /* 0x0000000a0c087211 */ /* 0x000fc800078a08ff */
[----:B0-----:R-:W-:Y:S01]  /*7a60*/  LEA.HI.X R9, R12, R11, R13, 0x1, P5 ;  /* 0x0000000b0c097211 */ /* 0x001fe200028f0c0d */
[----:B------:R-:W-:Y:S01]  /*7a70*/  IMAD.U32 R13, RZ, RZ, UR8 ;  /* 0x00000008ff0d7e24 */ /* 0x000fe2000f8e00ff */
[----:B------:R-:W-:-:S03]  /*7a80*/  F2FP.BF16.F32.PACK_AB R12, RZ, R3 ;  /* 0x00000003ff0c723e */ /* 0x000fc600000010ff */
[----:B------:R-:W-:Y:S01]  /*7a90*/  IMAD.WIDE.U32 R6, R13, 0xf0, R6 ;  /* 0x000000f00d067825 */ /* 0x000fe200078e0006 */
[----:B------:R0:W-:Y:S03]  /*7aa0*/  STL.64 [R1+0x438], R8 ;  /* 0x0004380801007387 */ /* 0x0001e60000100a00 */
[----:B------:R-:W-:Y:S01]  /*7ab0*/  IMAD.IADD R13, R233, 0x1, R7 ;  /* 0x00000001e90d7824 */ /* 0x000fe200078e0207 */
[----:B------:R-:W-:Y:S01]  /*7ac0*/  PRMT R233, R12, 0x7610, R233 ;  /* 0x000076100ce97816 */ /* 0x000fe200000000e9 */
[----:B------:R-:W-:Y:S01]  /*7ad0*/  IMAD.MOV.U32 R12, RZ, RZ, R6 ;  /* 0x000000ffff0c7224 */ /* 0x000fe200078e0006 */
[----:B0-----:R1:W5:Y:S04]  /*7ae0*/  LDL.LU.64 R8, [R1+0x4a8] ;  /* 0x0004a80001087983 */ /* 0x0013680000300a00 */
[----:B------:R1:W5:Y:S04]  /*7af0*/  LDL.LU R3, [R1+0x4a0] ;  /* 0x0004a00001037983 */ /* 0x0003680000300800 */
[----:B------:R0:W-:Y:S04]  /*7b00*/  STL.64 [R1+0x430], R6 ;  /* 0x0004300601007387 */ /* 0x0001e80000100a00 */
[----:B------:R1:W-:Y:S01]  /*7b10*/  @P4 STG.E.U16 desc[UR60][R12.64+0x2], R233 ;  /* 0x000002e90c004986 */ /* 0x0003e2000c10153c */
[----:B------:R-:W-:-:S03]  /*7b20*/  ISETP.GT.AND P5, PT, R0, 0x88, P0 ;  /* 0x000000880000780c */ /* 0x000fc600007a4270 */
[----:B0-----:R1:W5:Y:S04]  /*7b30*/  LDL.LU.64 R6, [R1+0x498] ;  /* 0x0004980001067983 */ /* 0x0013680000300a00 */
[----:B------:R1:W-:Y:S06]  /*7b40*/  STL.S16 [R1+0x480], R232 ;  /* 0x000480e801007387 */ /* 0x0003ec0000100600 */
[----:B------:R-:W-:Y:S05]  /*7b50*/  @!P5 BRA `(.L_x_46) ;  /* 0x00000000000cd947 */ /* 0x000fea0003800000 */
[----:B-1----:R-:W2:Y:S04]  /*7b60*/  LDL.LU.64 R232, [R1+0x438] ;  /* 0x0004380001e87983 */ /* 0x002ea80000300a00 */
[----:B--2---:R-:W2:Y:S04]  /*7b70*/  LDG.E.LTC128B.U16 R232, desc[UR60][R232.64] ;  /* 0x0000003ce8e87981 */ /* 0x004ea8000c1e1520 */
[----:B--2---:R0:W-:Y:S02]  /*7b80*/  STL [R1+0x480], R232 ;  /* 0x000480e801007387 */ /* 0x0041e40000100800 */
.L_x_46:
[----:B------:R-:W-:Y:S05]  /*7b90*/  BSYNC B1 ;  /* 0x0000000000017941 */ /* 0x000fea0003800000 */
.L_x_45:
[----:B01----:R-:W2:Y:S04]  /*7ba0*/  LDL R232, [R1+0x45c] ;  /* 0x00045c0001e87983 */ /* 0x003ea80000100800 */
[----:B------:R-:W3:Y:S04]  /*7bb0*/  LDL R233, [R1+0x454] ;  /* 0x0004540001e97983 */ /* 0x000ee80000100800 */
[----:B------:R0:W-:Y:S04]  /*7bc0*/  STL.64 [R1+0x4a8], R24 ;  /* 0x0004a81801007387 */ /* 0x0001e80000100a00 */
[----:B0-----:R-:W4:Y:S04]  /*7bd0*/  LDL.LU R24, [R1+0x408] ;  /* 0x0004080001187983 */ /* 0x001f280000300800 */
[----:B------:R-:W3:Y:S04]  /*7be0*/  LDL R25, [R1+0x460] ;  /* 0x0004600001197983 */ /* 0x000ee80000100800 */
[----:B------:R0:W-:Y:S04]  /*7bf0*/  STL.64 [R1+0x4a0], R12 ;  /* 0x0004a00c01007387 */ /* 0x0001e80000100a00 */
[----:B0-----:R-:W3:Y:S04]  /*7c00*/  LDL R12, [R1+0x468] ;  /* 0x00046800010c7983 */ /* 0x001ee80000100800 */
[----:B------:R-:W3:Y:S04]  /*7c10*/  LDL R13, [R1+0x450] ;  /* 0x00045000010d7983 */ /* 0x000ee80000100800 */
[----:B-----5:R0:W-:Y:S04]  /*7c20*/  STL [R1+0x498], R8 ;  /* 0x0004980801007387 */ /* 0x0201e80000100800 */
[----:B0-----:R-:W4:Y:S04]  /*7c30*/  LDL.LU R8, [R1+0x480] ;  /* 0x0004800001087983 */ /* 0x001f280000300800 */
[----:B------:R-:W-:Y:S01]  /*7c40*/  STL [R1+0x494], R3 ;  /* 0x0004940301007387 */ /* 0x000fe20000100800 */
[----:B--2---:R-:W-:Y:S01]  /*7c50*/  R2UR UR4, R232 ;  /* 0x00000000e80472ca */ /* 0x004fe200000e0000 */
[----:B----4-:R-:W-:-:S04]  /*7c60*/  IMAD.U32 R232, R8, 0x10000, RZ ;  /* 0x0001000008e87824 */ /* 0x010fc800078e00ff */
[----:B------:R-:W-:-:S04]  /*7c70*/  FMUL R232, R232, R16 ;  /* 0x00000010e8e87220 */ /* 0x000fc80000400000 */
[----:B------:R-:W-:Y:S01]  /*7c80*/  FFMA R232, R24, R2, R232 ;  /* 0x0000000218e87223 */ /* 0x000fe200000000e8 */
[----:B---3--:R-:W-:-:S04]  /*7c90*/  IADD3 R24, P4, R25, R20, RZ ;  /* 0x0000001419187210 */ /* 0x008fc80007f9e0ff */
[----:B------:R-:W-:Y:S01]  /*7ca0*/  F2FP.BF16.F32.PACK_AB R232, RZ, R232 ;  /* 0x000000e8ffe8723e */ /* 0x000fe200000010ff */
[----:B------:R-:W-:-:S05]  /*7cb0*/  IMAD.X R25, R15, 0x1, R233, P4 ;  /* 0x000000010f197824 */ /* 0x000fca00020e06e9 */
[----:B------:R-:W-:Y:S04]  /*7cc0*/  STL.64 [R1+0x470], R24 ;  /* 0x0004701801007387 */ /* 0x000fe80000100a00 */
[----:B------:R0:W-:Y:S04]  /*7cd0*/  @P5 STG.E.U16 desc[UR60][R24.64], R232 ;  /* 0x000000e818005986 */ /* 0x0001e8000c10153c */
[----:B0-----:R0:W5:Y:S04]  /*7ce0*/  LDL.LU.64 R24, [R1+0x4a8] ;  /* 0x0004a80001187983 */ /* 0x0011680000300a00 */
[----:B------:R-:W2:Y:S02]  /*7cf0*/  LDL.LU.64 R232, [R1+0x478] ;  /* 0x0004780001e87983 */ /* 0x000ea40000300a00 */
[----:B--2---:R-:W-:-:S05]  /*7d00*/  IADD3 R232, P4, R4, R232, RZ ;  /* 0x000000e804e87210 */ /* 0x004fca0007f9e0ff */
[----:B------:R-:W-:-:S05]  /*7d10*/  IMAD.X R233, R19, 0x1, R5, P4 ;  /* 0x0000000113e97824 */ /* 0x000fca00020e0605 */
[----:B------:R1:W-:Y:S02]  /*7d20*/  STL.64 [R1+0x478], R232 ;  /* 0x000478e801007387 */ /* 0x0003e40000100a00 */
[----:B-1----:R-:W-:-:S03]  /*7d30*/  IMAD.WIDE.U32 R232, R17, R22, R232 ;  /* 0x0000001611e87225 */ /* 0x002fc600078e00e8 */
[----:B------:R-:W-:-:S04]  /*7d40*/  IADD3 R232, P4, R6, R232, RZ ;  /* 0x000000e806e87210 */ /* 0x000fc80007f9e0ff */
[----:B------:R-:W-:-:S03]  /*7d50*/  IADD3.X R233, R7, R12, R233, P4, !PT ;  /* 0x0000000c07e97210 */ /* 0x000fc600027fe4e9 */
[----:B------:R-:W-:-:S03]  /*7d60*/  IMAD.WIDE.U32 R12, R13, UR4, R232 ;  /* 0x000000040d0c7c25 */ /* 0x000fc6000f8e00e8 */
[----:B------:R-:W2:Y:S01]  /*7d70*/  LDL R233, [R1+0x464] ;  /* 0x0004640001e97983 */ /* 0x000ea20000100800 */
[----:B------:R-:W-:Y:S02]  /*7d80*/  PRMT R3, R8, 0x7610, R3 ;  /* 0x0000761008037816 */ /* 0x000fe40000000003 */
[----:B------:R-:W-:Y:S02]  /*7d90*/  LEA R232, P4, R12, R10, 0x1 ;  /* 0x0000000a0ce87211 */ /* 0x000fe400078808ff */
[----:B------:R-:W-:Y:S01]  /*7da0*/  ISETP.GT.AND P5, PT, R0, 0x88, P3 ;  /* 0x000000880000780c */ /* 0x000fe20001fa4270 */
[----:B--2---:R-:W-:-:S05]  /*7db0*/  IMAD.IADD R233, R233, 0x1, R13 ;  /* 0x00000001e9e97824 */ /* 0x004fca00078e020d */
[----:B------:R-:W-:Y:S02]  /*7dc0*/  LEA.HI.X R233, R12, R11, R233, 0x1, P4 ;  /* 0x0000000b0ce97211 */ /* 0x000fe400020f0ce9 */
[----:B------:R0:W5:Y:S04]  /*7dd0*/  LDL.LU.64 R12, [R1+0x4a0] ;  /* 0x0004a000010c7983 */ /* 0x0001680000300a00 */
[----:B------:R0:W5:Y:S04]  /*7de0*/  LDL.LU R8, [R1+0x498] ;  /* 0x0004980001087983 */ /* 0x0001680000300800 */
[----:B------:R1:W-:Y:S04]  /*7df0*/  STL.S16 [R1+0x408], R3 ;  /* 0x0004080301007387 */ /* 0x0003e80000100600 */
[----:B-1----:R0:W5:Y:S01]  /*7e00*/  LDL.LU R3, [R1+0x494] ;  /* 0x0004940001037983 */ /* 0x0021620000300800 */
[----:B------:R-:W-:Y:S04]  /*7e10*/  BSSY B1, `(.L_x_47) ;  /* 0x0000006000017945 */ /* 0x000fe80003800000 */
[----:B------:R-:W-:Y:S05]  /*7e20*/  @!P5 BRA `(.L_x_48) ;  /* 0x000000000010d947 */ /* 0x000fea0003800000 */
[----:B------:R1:W-:Y:S04]  /*7e30*/  STL [R1+0x494], R0 ;  /* 0x0004940001007387 */ /* 0x0003e80000100800 */
[----:B-1----:R-:W2:Y:S04]  /*7e40*/  LDG.E.LTC128B.U16 R0, desc[UR60][R232.64+0x2] ;  /* 0x0000023ce8007981 */ /* 0x002ea8000c1e1520 */
[----:B--2---:R1:W-:Y:S04]  /*7e50*/  STL [R1+0x408], R0 ;  /* 0x0004080001007387 */ /* 0x0043e80000100800 */
[----:B-1----:R1:W5:Y:S02]  /*7e60*/  LDL.LU R0, [R1+0x494] ;  /* 0x0004940001007983 */ /* 0x0023640000300800 */
.L_x_48:
[----:B------:R-:W-:Y:S05]  /*7e70*/  BSYNC B1 ;  /* 0x0000000000017941 */ /* 0x000fea0003800000 */
.L_x_47:
[----:B------:R2:W-:Y:S04]  /*7e80*/  STL.64 [R1+0x4b8], R14 ;  /* 0x0004b80e01007387 */ /* 0x0005e80000100a00 */
[----:B--2---:R-:W2:Y:S04]  /*7e90*/  LDL.64 R14, [R1+0x430] ;  /* 0x00043000010e7983 */ /* 0x004ea80000100a00 */
[----:B------:R3:W-:Y:S04]  /*7ea0*/  STL [R1+0x4b0], R10 ;  /* 0x0004b00a01007387 */ /* 0x0007e80000100800 */
[----:B---3--:R-:W3:Y:S04]  /*7eb0*/  LDL.LU R10, [R1+0x40c] ;  /* 0x00040c00010a7983 */ /* 0x008ee80000300800 */
[----:B------:R-:W-:Y:S04]  /*7ec0*/  STL [R1+0x4ac], R9 ;  /* 0x0004ac0901007387 */ /* 0x000fe80000100800 */
[----:B-----5:R-:W-:Y:S04]  /*7ed0*/  STL [R1+0x4a8], R8 ;  /* 0x0004a80801007387 */ /* 0x020fe80000100800 */
[----:B------:R4:W-:Y:S04]  /*7ee0*/  STL.64 [R1+0x4a0], R6 ;  /* 0x0004a00601007387 */ /* 0x0009e80000100a00 */
[----:B----4-:R-:W2:Y:S04]  /*7ef0*/  LDL R7, [R1+0x460] ;  /* 0x0004600001077983 */ /* 0x010ea80000100800 */
[----:B------:R-:W-:Y:S04]  /*7f00*/  STL [R1+0x49c], R5 ;  /* 0x00049c0501007387 */ /* 0x000fe80000100800 */
[----:B------:R4:W-:Y:S04]  /*7f10*/  STL [R1+0x498], R4 ;  /* 0x0004980401007387 */ /* 0x0009e80000100800 */
[----:B----4-:R-:W4:Y:S04]  /*7f20*/  LDL.LU R4, [R1+0x408] ;  /* 0x0004080001047983 */ /* 0x010f280000300800 */
[----:B------:R0:W-:Y:S01]  /*7f30*/  STL [R1+0x494], R3 ;  /* 0x0004940301007387 */ /* 0x0001e20000100800 */
[----:B----4-:R-:W-:-:S04]  /*7f40*/  IMAD.U32 R6, R4, 0x10000, RZ ;  /* 0x0001000004067824 */ /* 0x010fc800078e00ff */
[----:B------:R-:W-:-:S04]  /*7f50*/  FMUL R6, R6, R16 ;  /* 0x0000001006067220 */ /* 0x000fc80000400000 */
[----:B---3--:R-:W-:Y:S01]  /*7f60*/  FFMA R10, R10, R2, R6 ;  /* 0x000000020a0a7223 */ /* 0x008fe20000000006 */
[----:B--2---:R-:W-:Y:S02]  /*7f70*/  IADD3 R6, P4, R7, R14, RZ ;  /* 0x0000000e07067210 */ /* 0x004fe40007f9e0ff */
[----:B------:R2:W5:Y:S04]  /*7f80*/  LDL.LU.64 R14, [R1+0x4b8] ;  /* 0x0004b800010e7983 */ /* 0x0005680000300a00 */
[----:B------:R-:W3:Y:S01]  /*7f90*/  LDL R7, [R1+0x454] ;  /* 0x0004540001077983 */ /* 0x000ee20000100800 */
[----:B------:R-:W-:-:S03]  /*7fa0*/  F2FP.BF16.F32.PACK_AB R9, RZ, R10 ;  /* 0x0000000aff09723e */ /* 0x000fc600000010ff */
[----:B------:R2:W5:Y:S01]  /*7fb0*/  LDL.LU R10, [R1+0x4b0] ;  /* 0x0004b000010a7983 */ /* 0x0005620000300800 */
[----:B------:R-:W-:Y:S02]  /*7fc0*/  PRMT R8, R9, 0x7610, R8 ;  /* 0x0000761009087816 */ /* 0x000fe40000000008 */
[----:B0-----:R-:W-:Y:S01]  /*7fd0*/  PRMT R3, R4, 0x7610, R3 ;  /* 0x0000761004037816 */ /* 0x001fe20000000003 */
[----:B------:R2:W5:Y:S01]  /*7fe0*/  LDL.LU R9, [R1+0x4ac] ;  /* 0x0004ac0001097983 */ /* 0x0005620000300800 */
[----:B------:R-:W-:-:S03]  /*7ff0*/  PRMT R5, R8, 0x7610, R5 ;  /* 0x0000761008057816 */ /* 0x000fc60000000005 */
[----:B------:R2:W5:Y:S01]  /*8000*/  LDL.LU R8, [R1+0x4a8] ;  /* 0x0004a80001087983 */ /* 0x0005620000300800 */
[----:B---3--:R-:W-:Y:S01]  /*8010*/  IMAD.X R7, R7, 0x1, R13, P4 ;  /* 0x0000000107077824 */ /* 0x008fe200020e060d */
[----:B------:R-:W-:-:S04]  /*8020*/  ISETP.GT.AND P4, PT, R0, 0x80, P2 ;  /* 0x000000800000780c */ /* 0x000fc80001784270 */
[----:B------:R-:W-:Y:S04]  /*8030*/  STL.64 [R1+0x438], R6 ;  /* 0x0004380601007387 */ /* 0x000fe80000100a00 */
[----:B------:R0:W-:Y:S04]  /*8040*/  @P5 STG.E.U16 desc[UR60][R6.64+0x2], R5 ;  /* 0x0000020506005986 */ /* 0x0001e8000c10153c */
[----:B0-----:R2:W5:Y:S04]  /*8050*/  LDL.LU.64 R6, [R1+0x4a0] ;  /* 0x0004a00001067983 */ /* 0x0015680000300a00 */
[----:B------:R2:W5:Y:S04]  /*8060*/  LDL.LU R5, [R1+0x49c] ;  /* 0x00049c0001057983 */ /* 0x0005680000300800 */
[----:B------:R2:W5:Y:S04]  /*8070*/  LDL.LU R4, [R1+0x498] ;  /* 0x0004980001047983 */ /* 0x0005680000300800 */
[----:B------:R0:W-:Y:S04]  /*8080*/  STL.S16 [R1+0x408], R3 ;  /* 0x0004080301007387 */ /* 0x0001e80000100600 */
[----:B0-----:R2:W5:Y:S01]  /*8090*/  LDL.LU R3, [R1+0x494] ;  /* 0x0004940001037983 */ /* 0x0015620000300800 */
[----:B------:R-:W-:Y:S04]  /*80a0*/  BSSY B1, `(.L_x_49) ;  /* 0x0000006000017945 */ /* 0x000fe80003800000 */
[----:B------:R-:W-:Y:S05]  /*80b0*/  @!P4 BRA `(.L_x_50) ;  /* 0x000000000010c947 */ /* 0x000fea0003800000 */
[----:B------:R0:W-:Y:S04]  /*80c0*/  STL [R1+0x494], R0 ;  /* 0x0004940001007387 */ /* 0x0001e80000100800 */
[----:B0-----:R-:W3:Y:S04]  /*80d0*/  LDG.E.LTC128B.U16 R0, desc[UR60][R234.64+0x10] ;  /* 0x0000103cea007981 */ /* 0x001ee8000c1e1520 */
[----:B---3--:R0:W-:Y:S04]  /*80e0*/  STL [R1+0x408], R0 ;  /* 0x0004080001007387 */ /* 0x0081e80000100800 */
[----:B0-----:R0:W5:Y:S02]  /*80f0*/  LDL.LU R0, [R1+0x494] ;  /* 0x0004940001007983 */ /* 0x0011640000300800 */
.L_x_50:
[----:B------:R-:W-:Y:S05]  /*8100*/  BSYNC B1 ;  /* 0x0000000000017941 */ /* 0x000fea0003800000 */
.L_x_49:
[----:B-----5:R-:W3:Y:S04]  /*8110*/  LDL R14, [R1+0x408] ;  /* 0x00040800010e7983 */ /* 0x020ee80000100800 */
[----:B------:R4:W-:Y:S04]  /*8120*/  STL [R1+0x494], R3 ;  /* 0x0004940301007387 */ /* 0x0009e80000100800 */
[----:B----4-:R-:W4:Y:S01]  /*8130*/  LDL.LU R3, [R1+0x410] ;  /* 0x0004100001037983 */ /* 0x010f220000300800 */
[----:B---3--:R-:W-:-:S04]  /*8140*/  IMAD.U32 R14, R14, 0x10000, RZ ;  /* 0x000100000e0e7824 */ /* 0x008fc800078e00ff */
[----:B------:R-:W-:-:S04]  /*8150*/  FMUL R14, R14, R16 ;  /* 0x000000100e0e7220 */ /* 0x000fc80000400000 */
[----:B----4-:R-:W-:Y:S02]  /*8160*/  FFMA R14, R3, R2, R14 ;  /* 0x00000002030e7223 */ /* 0x010fe4000000000e */
[----:B------:R3:W5:Y:S01]  /*8170*/  LDL.LU R3, [R1+0x494] ;  /* 0x0004940001037983 */ /* 0x0007620000300800 */
[----:B------:R-:W-:Y:S02]  /*8180*/  ISETP.GT.AND P5, PT, R0, 0x80, P1 ;  /* 0x000000800000780c */ /* 0x000fe40000fa4270 */
[----:B------:R-:W-:-:S04]  /*8190*/  F2FP.BF16.F32.PACK_AB R14, RZ, R14 ;  /* 0x0000000eff0e723e */ /* 0x000fc800000010ff */
[----:B------:R-:W-:Y:S01]  /*81a0*/  PRMT R21, R14, 0x7610, R21 ;  /* 0x000076100e157816 */ /* 0x000fe20000000015 */
[----:B------:R-:W-:Y:S02]  /*81b0*/  @P4 IMAD.MOV.U32 R14, RZ, RZ, R20 ;  /* 0x000000ffff0e4224 */ /* 0x000fe400078e0014 */
[----:B------:R-:W4:Y:S01]  /*81c0*/  LDL.LU R20, [R1+0x408] ;  /* 0x0004080001147983 */ /* 0x000f220000300800 */
[----:B------:R-:W-:Y:S03]  /*81d0*/  BSSY B1, `(.L_x_51) ;  /* 0x0000005000017945 */ /* 0x000fe60003800000 */
[----:B------:R4:W-:Y:S02]  /*81e0*/  @P4 STG.E.U16 desc[UR60][R14.64+0x10], R21 ;  /* 0x000010150e004986 */ /* 0x0009e4000c10153c */
[----:B----4-:R-:W-:Y:S01]  /*81f0*/  PRMT R14, R20, 0x7610, R14 ;  /* 0x00007610140e7816 */ /* 0x010fe2000000000e */
[----:B---3--:R-:W-:Y:S06]  /*8200*/  @!P5 BRA `(.L_x_52) ;  /* 0x000000000004d947 */ /* 0x008fec0003800000 */
[----:B------:R3:W5:Y:S02]  /*8210*/  LDG.E.LTC128B.U16 R14, desc[UR60][R234.64+0x12] ;  /* 0x0000123cea0e7981 */ /* 0x000764000c1e1520 */
.L_x_52:
[----:B------:R-:W-:Y:S05]  /*8220*/  BSYNC B1 ;  /* 0x0000000000017941 */ /* 0x000fea0003800000 */
.L_x_51:
[----:B------:R-:W4:Y:S01]  /*8230*/  LDL.LU R20, [R1+0x414] ;  /* 0x0004140001147983 */ /* 0x000f220000300800 */
[----:B-----5:R-:W-:Y:S01]  /*8240*/  IMAD.U32 R15, R14, 0x10000, RZ ;  /* 0x000100000e0f7824 */ /* 0x020fe200078e00ff */
        /* <DEDUP_REMOVED lines=8> */
.L_x_54:
[----:B------:R-:W-:Y:S05]  /*82d0*/  BSYNC B1 ;  /* 0x0000000000017941 */ /* 0x000fea0003800000 */
.L_x_53:
[----:B------:R1:W-:Y:S04]  /*82e0*/  STL [R1+0x494], R3 ;  /* 0x0004940301007387 */ /* 0x0003e80000100800 */
[----:B-1----:R-:W2:Y:S01]  /*82f0*/  LDL.LU R3, [R1+0x418] ;  /* 0x0004180001037983 */ /* 0x002ea20000300800 */
[----:B----45:R-:W-:-:S03]  /*8300*/  IMAD.U32 R15, R14, 0x10000, RZ ;  /* 0x000100000e0f7824 */ /* 0x030fc600078e00ff */
[----:B------:R-:W4:Y:S01]  /*8310*/  LDL.LU.64 R20, [R1+0x470] ;  /* 0x0004700001147983 */ /* 0x000f220000300a00 */
[----:B------:R-:W-:Y:S01]  /*8320*/  FMUL R15, R15, R16 ;  /* 0x000000100f0f7220 */ /* 0x000fe20000400000 */
[----:B------:R-:W-:-:S03]  /*8330*/  ISETP.GT.AND P5, PT, R0, 0x88, P1 ;  /* 0x000000880000780c */ /* 0x000fc60000fa4270 */
[----:B--2---:R-:W-:Y:S02]  /*8340*/  FFMA R15, R3, R2, R15 ;  /* 0x00000002030f7223 */ /* 0x004fe4000000000f */
[----:B------:R1:W5:Y:S01]  /*8350*/  LDL.LU R3, [R1+0x494] ;  /* 0x0004940001037983 */ /* 0x0003620000300800 */
[----:B------:R-:W-:Y:S02]  /*8360*/  BSSY B1, `(.L_x_55) ;  /* 0x0000006000017945 */ /* 0x000fe40003800000 */
[----:B------:R-:W-:-:S05]  /*8370*/  F2FP.BF16.F32.PACK_AB R15, RZ, R15 ;  /* 0x0000000fff0f723e */ /* 0x000fca00000010ff */
[----:B----4-:R2:W-:Y:S02]  /*8380*/  @P4 STG.E.U16 desc[UR60][R20.64+0x10], R15 ;  /* 0x0000100f14004986 */ /* 0x0105e4000c10153c */
[----:B--2---:R-:W-:Y:S01]  /*8390*/  PRMT R20, R14, 0x7610, R20 ;  /* 0x000076100e147816 */ /* 0x004fe20000000014 */
[----:B-1----:R-:W-:Y:S06]  /*83a0*/  @!P5 BRA `(.L_x_56) ;  /* 0x000000000004d947 */ /* 0x002fec0003800000 */
[----:B------:R1:W5:Y:S02]  /*83b0*/  LDG.E.LTC128B.U16 R20, desc[UR60][R232.64+0x12] ;  /* 0x0000123ce8147981 */ /* 0x000364000c1e1520 */
.L_x_56:
[----:B------:R-:W-:Y:S05]  /*83c0*/  BSYNC B1 ;  /* 0x0000000000017941 */ /* 0x000fea0003800000 */
.L_x_55:
[----:B------:R-:W2:Y:S04]  /*83d0*/  LDL R14, [R1+0x45c] ;  /* 0x00045c00010e7983 */ /* 0x000ea80000100800 */
[----:B------:R-:W4:Y:S04]  /*83e0*/  LDL.LU R15, [R1+0x41c] ;  /* 0x00041c00010f7983 */ /* 0x000f280000300800 */
[----:B------:R0:W-:Y:S04]  /*83f0*/  STL.64 [R1+0x4a8], R26 ;  /* 0x0004a81a01007387 */ /* 0x0001e80000100a00 */
[----:B0-----:R-:W3:Y:S04]  /*8400*/  LDL.LU.64 R26, [R1+0x438] ;  /* 0x00043800011a7983 */ /* 0x001ee80000300a00 */
[----:B------:R0:W-:Y:S04]  /*8410*/  STL.64 [R1+0x4a0], R24 ;  /* 0x0004a01801007387 */ /* 0x0001e80000100a00 */
[----:B0-----:R-:W3:Y:S04]  /*8420*/  LDL.LU.64 R24, [R1+0x400] ;  /* 0x0004000001187983 */ /* 0x001ee80000300a00 */
[----:B------:R0:W-:Y:S04]  /*8430*/  STL.64 [R1+0x498], R12 ;  /* 0x0004980c01007387 */ /* 0x0001e80000100a00 */
[----:B0-----:R-:W3:Y:S04]  /*8440*/  LDL.LU R13, [R1+0x3e0] ;  /* 0x0003e000010d7983 */ /* 0x001ee80000300800 */
[----:B-----5:R0:W-:Y:S04]  /*8450*/  STL [R1+0x494], R3 ;  /* 0x0004940301007387 */ /* 0x0201e80000100800 */
[----:B0-----:R-:W3:Y:S01]  /*8460*/  LDL R3, [R1+0x468] ;  /* 0x0004680001037983 */ /* 0x001ee20000100800 */
[----:B--2---:R-:W-:Y:S01]  /*8470*/  R2UR UR5, R14 ;  /* 0x000000000e0572ca */ /* 0x004fe200000e0000 */
[----:B------:R-:W-:-:S04]  /*8480*/  IMAD.U32 R14, R20, 0x10000, RZ ;  /* 0x00010000140e7824 */ /* 0x000fc800078e00ff */
[----:B------:R-:W-:-:S04]  /*8490*/  FMUL R14, R14, R16 ;  /* 0x000000100e0e7220 */ /* 0x000fc80000400000 */
[----:B----4-:R-:W-:-:S05]  /*84a0*/  FFMA R14, R15, R2, R14 ;  /* 0x000000020f0e7223 */ /* 0x010fca000000000e */
[----:B------:R-:W-:Y:S01]  /*84b0*/  F2FP.BF16.F32.PACK_AB R14, RZ, R14 ;  /* 0x0000000eff0e723e */ /* 0x000fe200000010ff */
[----:B---3--:R-:W-:Y:S04]  /*84c0*/  STL.64 [R1+0x400], R26 ;  /* 0x0004001a01007387 */ /* 0x008fe80000100a00 */
[----:B------:R0:W-:Y:S04]  /*84d0*/  @P5 STG.E.U16 desc[UR60][R26.64+0x12], R14 ;  /* 0x0000120e1a005986 */ /* 0x0001e8000c10153c */
[----:B0-----:R0:W5:Y:S04]  /*84e0*/  LDL.LU.64 R26, [R1+0x4a8] ;  /* 0x0004a800011a7983 */ /* 0x0011680000300a00 */
[----:B------:R-:W2:Y:S01]  /*84f0*/  LDL.64 R14, [R1+0x448] ;  /* 0x00044800010e7983 */ /* 0x000ea20000100a00 */
[----:B------:R-:W-:Y:S01]  /*8500*/  IMAD.WIDE.U32 R24, R22, 0x78, R24 ;  /* 0x0000007816187825 */ /* 0x000fe200078e0018 */
[----:B------:R-:W-:-:S03]  /*8510*/  ISETP.GT.AND P4, PT, R0, 0x100, P0 ;  /* 0x000001000000780c */ /* 0x000fc60000784270 */
[----:B------:R-:W-:Y:S01]  /*8520*/  IMAD.IADD R21, R23, 0x1, R25 ;  /* 0x0000000117157824 */ /* 0x000fe200078e0219 */
[----:B------:R3:W-:Y:S01]  /*8530*/  STL.64 [R1+0x408], R24 ;  /* 0x0004081801007387 */ /* 0x0007e20000100a00 */
[----:B------:R-:W-:Y:S02]  /*8540*/  PRMT R12, R20, 0x7610, R12 ;  /* 0x00007610140c7816 */ /* 0x000fe4000000000c */
[----:B--2---:R-:W-:Y:S02]  /*8550*/  IADD3 R15, P5, R14, R24, RZ ;  /* 0x000000180e0f7210 */ /* 0x004fe40007fbe0ff */
[----:B---3--:R0:W5:Y:S04]  /*8560*/  LDL.LU.64 R24, [R1+0x4a0] ;  /* 0x0004a00001187983 */ /* 0x0081680000300a00 */
[----:B------:R2:W-:Y:S02]  /*8570*/  STL [R1+0x414], R21 ;  /* 0x0004141501007387 */ /* 0x0005e40000100800 */
[----:B--2---:R-:W-:Y:S01]  /*8580*/  IMAD.X R21, R21, 0x1, R237, P5 ;  /* 0x0000000115157824 */ /* 0x004fe200028e06ed */
[----:B------:R-:W-:-:S04]  /*8590*/  LEA R14, P5, R15, R10, 0x1 ;  /* 0x0000000a0f0e7211 */ /* 0x000fc800078a08ff */
[----:B------:R-:W-:Y:S01]  /*85a0*/  LEA.HI.X R15, R15, R11, R21, 0x1, P5 ;  /* 0x0000000b0f0f7211 */ /* 0x000fe200028f0c15 */
[----:B------:R-:W-:Y:S01]  /*85b0*/  USHF.L.U64.HI UR4, UR8, 0x9, UR9 ;  /* 0x0000000908047899 */ /* 0x000fe20008010209 */
[----:B------:R-:W2:Y:S04]  /*85c0*/  LDL R21, [R1+0x464] ;  /* 0x0004640001157983 */ /* 0x000ea80000100800 */
[----:B------:R-:W3:Y:S01]  /*85d0*/  @P4 LDG.E.LTC128B.U16 R12, desc[UR60][R14.64] ;  /* 0x0000003c0e0c4981 */ /* 0x000ee2000c1e1520 */
[----:B------:R-:W-:-:S04]  /*85e0*/  IMAD.WIDE.U32 R18, R22, 0x78, R18 ;  /* 0x0000007816127825 */ /* 0x000fc800078e0012 */
[----:B---3--:R-:W-:-:S04]  /*85f0*/  IMAD.U32 R14, R12, 0x10000, RZ ;  /* 0x000100000c0e7824 */ /* 0x008fc800078e00ff */
[----:B------:R-:W-:-:S04]  /*8600*/  FMUL R14, R14, R16 ;  /* 0x000000100e0e7220 */ /* 0x000fc80000400000 */
[----:B------:R-:W-:Y:S01]  /*8610*/  FFMA R20, R13, R2, R14 ;  /* 0x000000020d147223 */ /* 0x000fe2000000000e */
[----:B------:R-:W-:-:S05]  /*8620*/  IMAD.U32 R14, RZ, RZ, UR8 ;  /* 0x00000008ff0e7e24 */ /* 0x000fca000f8e00ff */
[----:B------:R-:W-:Y:S02]  /*8630*/  LEA R14, P5, R14, R8, 0x9 ;  /* 0x000000080e0e7211 */ /* 0x000fe400078a48ff */
[----:B------:R-:W-:Y:S02]  /*8640*/  F2FP.BF16.F32.PACK_AB R20, RZ, R20 ;  /* 0x00000014ff14723e */ /* 0x000fe400000010ff */
[----:B------:R-:W-:Y:S01]  /*8650*/  IADD3.X R15, R9, UR4, RZ, P5, !PT ;  /* 0x00000004090f7c10 */ /* 0x000fe2000affe4ff */
[----:B------:R-:W-:Y:S04]  /*8660*/  STL [R1+0x410], R12 ;  /* 0x0004100c01007387 */ /* 0x000fe80000100800 */
[----:B------:R3:W-:Y:S04]  /*8670*/  @P4 STG.E.U16 desc[UR60][R14.64], R20 ;  /* 0x000000140e004986 */ /* 0x0007e8000c10153c */
[----:B---3--:R-:W3:Y:S01]  /*8680*/  LDL R20, [R1+0x450] ;  /* 0x0004500001147983 */ /* 0x008ee20000100800 */
[----:B------:R-:W-:-:S04]  /*8690*/  IADD3 R12, P4, R4, R18, RZ ;  /* 0x00000012040c7210 */ /* 0x000fc80007f9e0ff */
[----:B------:R-:W-:-:S03]  /*86a0*/  IADD3.X R13, R5, R23, R19, P4, !PT ;  /* 0x00000017050d7210 */ /* 0x000fc600027fe413 */
[----:B------:R-:W-:Y:S02]  /*86b0*/  IMAD.WIDE.U32 R18, R17, R22, R12 ;  /* 0x0000001611127225 */ /* 0x000fe400078e000c */
[----:B------:R4:W-:Y:S01]  /*86c0*/  STL.64 [R1+0x418], R12 ;  /* 0x0004180c01007387 */ /* 0x0009e20000100a00 */
[----:B------:R-:W-:-:S04]  /*86d0*/  IADD3 R18, P4, R6, R18, RZ ;  /* 0x0000001206127210 */ /* 0x000fc80007f9e0ff */
[----:B------:R-:W-:Y:S01]  /*86e0*/  IADD3.X R19, R7, R3, R19, P4, !PT ;  /* 0x0000000307137210 */ /* 0x000fe200027fe413 */
[----:B----4-:R0:W5:Y:S04]  /*86f0*/  LDL.LU.64 R12, [R1+0x498] ;  /* 0x00049800010c7983 */ /* 0x0101680000300a00 */
[----:B------:R0:W5:Y:S01]  /*8700*/  LDL.LU R3, [R1+0x494] ;  /* 0x0004940001037983 */ /* 0x0001620000300800 */
[----:B------:R-:W-:Y:S01]  /*8710*/  BSSY B1, `(.L_x_57) ;  /* 0x0000009000017945 */ /* 0x000fe20003800000 */
[----:B---3--:R-:W-:-:S04]  /*8720*/  IMAD.WIDE.U32 R18, R20, UR5, R18 ;  /* 0x0000000514127c25 */ /* 0x008fc8000f8e0012 */
[----:B--2---:R-:W-:Y:S01]  /*8730*/  IMAD.IADD R19, R21, 0x1, R19 ;  /* 0x0000000115137824 */ /* 0x004fe200078e0213 */
[----:B------:R-:W-:-:S04]  /*8740*/  LEA R20, P4, R18, R10, 0x1 ;  /* 0x0000000a12147211 */ /* 0x000fc800078808ff */
[----:B------:R-:W-:Y:S02]  /*8750*/  LEA.HI.X R21, R18, R11, R19, 0x1, P4 ;  /* 0x0000000b12157211 */ /* 0x000fe400020f0c13 */
[----:B------:R-:W-:-:S13]  /*8760*/  ISETP.GT.AND P4, PT, R0, 0x100, P3 ;  /* 0x000001000000780c */ /* 0x000fda0001f84270 */
[----:B0-----:R-:W-:Y:S05]  /*8770*/  @!P4 BRA `(.L_x_58) ;  /* 0x000000000008c947 */ /* 0x001fea0003800000 */
[----:B------:R-:W2:Y:S04]  /*8780*/  LDG.E.LTC128B.U16 R18, desc[UR60][R20.64+0x2] ;  /* 0x0000023c14127981 */ /* 0x000ea8000c1e1520 */
[----:B--2---:R0:W-:Y:S02]  /*8790*/  STL [R1+0x410], R18 ;  /* 0x0004101201007387 */ /* 0x0041e40000100800 */
.L_x_58:
[----:B------:R-:W-:Y:S05]  /*87a0*/  BSYNC B1 ;  /* 0x0000000000017941 */ /* 0x000fea0003800000 */
.L_x_57:
[----:B------:R-:W2:Y:S04]  /*87b0*/  LDL.LU R19, [R1+0x3e4] ;  /* 0x0003e40001137983 */ /* 0x000ea80000300800 */
[----:B------:R3:W-:Y:S04]  /*87c0*/  STL.64 [R1+0x4a0], R8 ;  /* 0x0004a00801007387 */ /* 0x0007e80000100a00 */
[----:B---3--:R-:W3:Y:S04]  /*87d0*/  LDL.LU.64 R8, [R1+0x408] ;  /* 0x0004080001087983 */ /* 0x008ee80000300a00 */
[----:B------:R4:W-:Y:S04]  /*87e0*/  STL [R1+0x49c], R7 ;  /* 0x00049c0701007387 */ /* 0x0009e80000100800 */
[----:B----4-:R-:W4:Y:S04]  /*87f0*/  LDL.LU R7, [R1+0x414] ;  /* 0x0004140001077983 */ /* 0x010f280000300800 */
[----:B------:R1:W-:Y:S04]  /*8800*/  STL [R1+0x498], R6 ;  /* 0x0004980601007387 */ /* 0x0003e80000100800 */
[----:B-1----:R-:W0:Y:S04]  /*8810*/  LDL.LU R6, [R1+0x410] ;  /* 0x0004100001067983 */ /* 0x002e280000300800 */
[----:B-----5:R-:W-:Y:S01]  /*8820*/  STL [R1+0x494], R3 ;  /* 0x0004940301007387 */ /* 0x020fe20000100800 */
[----:B0-----:R-:W-:-:S04]  /*8830*/  IMAD.U32 R18, R6, 0x10000, RZ ;  /* 0x0001000006127824 */ /* 0x001fc800078e00ff */
[----:B------:R-:W-:-:S04]  /*8840*/  FMUL R18, R18, R16 ;  /* 0x0000001012127220 */ /* 0x000fc80000400000 */
[----:B--2---:R-:W-:-:S05]  /*8850*/  FFMA R18, R19, R2, R18 ;  /* 0x0000000213127223 */ /* 0x004fca0000000012 */
[----:B------:R-:W-:-:S05]  /*8860*/  F2FP.BF16.F32.PACK_AB R18, RZ, R18 ;  /* 0x00000012ff12723e */ /* 0x000fca00000010ff */
[----:B------:R0:W-:Y:S04]  /*8870*/  @P4 STG.E.U16 desc[UR60][R14.64+0x2], R18 ;  /* 0x000002120e004986 */ /* 0x0001e8000c10153c */
[----:B0-----:R-:W2:Y:S01]  /*8880*/  LDL.64 R18, [R1+0x448] ;  /* 0x0004480001127983 */ /* 0x001ea20000100a00 */
[----:B---3--:R-:W-:-:S05]  /*8890*/  IADD3 R8, P4, R4, R8, RZ ;  /* 0x0000000804087210 */ /* 0x008fca0007f9e0ff */
[----:B----4-:R-:W-:Y:S01]  /*88a0*/  IMAD.X R9, R7, 0x1, R5, P4 ;  /* 0x0000000107097824 */ /* 0x010fe200020e0605 */
[----:B------:R-:W-:Y:S02]  /*88b0*/  PRMT R3, R6, 0x7610, R3 ;  /* 0x0000761006037816 */ /* 0x000fe40000000003 */
[----:B------:R-:W-:Y:S02]  /*88c0*/  ISETP.GT.AND P4, PT, R0, 0x108, P0 ;  /* 0x000001080000780c */ /* 0x000fe40000784270 */
[----:B------:R0:W-:Y:S01]  /*88d0*/  STL.64 [R1+0x3e0], R8 ;  /* 0x0003e00801007387 */ /* 0x0001e20000100a00 */
[----:B--2---:R-:W-:-:S05]  /*88e0*/  IADD3 R19, P5, R8, R18, RZ ;  /* 0x0000001208137210 */ /* 0x004fca0007fbe0ff */
[----:B------:R-:W-:Y:S01]  /*88f0*/  IMAD.X R7, R9, 0x1, R237, P5 ;  /* 0x0000000109077824 */ /* 0x000fe200028e06ed */
[C---:B------:R-:W-:Y:S01]  /*8900*/  LEA R18, P5, R19.reuse, R10, 0x1 ;  /* 0x0000000a13127211 */ /* 0x040fe200078a08ff */
[----:B0-----:R0:W5:Y:S03]  /*8910*/  LDL.LU.64 R8, [R1+0x4a0] ;  /* 0x0004a00001087983 */ /* 0x0011660000300a00 */
[----:B------:R-:W-:Y:S02]  /*8920*/  LEA.HI.X R19, R19, R11, R7, 0x1, P5 ;  /* 0x0000000b13137211 */ /* 0x000fe400028f0c07 */
[----:B------:R0:W5:Y:S04]  /*8930*/  LDL.LU R7, [R1+0x49c] ;  /* 0x00049c0001077983 */ /* 0x0001680000300800 */
[----:B------:R0:W5:Y:S04]  /*8940*/  LDL.LU R6, [R1+0x498] ;  /* 0x0004980001067983 */ /* 0x0001680000300800 */
[----:B------:R1:W-:Y:S04]  /*8950*/  STL.S16 [R1+0x470], R3 ;  /* 0x0004700301007387 */ /* 0x0003e80000100600 */
[----:B-1----:R0:W5:Y:S01]  /*8960*/  LDL.LU R3, [R1+0x494] ;  /* 0x0004940001037983 */ /* 0x0021620000300800 */
[----:B------:R-:W-:Y:S04]  /*8970*/  BSSY B1, `(.L_x_59) ;  /* 0x0000004000017945 */ /* 0x000fe80003800000 */
[----:B------:R-:W-:Y:S05]  /*8980*/  @!P4 BRA `(.L_x_60) ;  /* 0x000000000008c947 */ /* 0x000fea0003800000 */
[----:B------:R-:W2:Y:S04]  /*8990*/  LDG.E.LTC128B.U16 R18, desc[UR60][R18.64] ;  /* 0x0000003c12127981 */ /* 0x000ea8000c1e1520 */
[----:B--2---:R1:W-:Y:S02]  /*89a0*/  STL [R1+0x470], R18 ;  /* 0x0004701201007387 */ /* 0x0043e40000100800 */
.L_x_60:
[----:B------:R-:W-:Y:S05]  /*89b0*/  BSYNC B1 ;  /* 0x0000000000017941 */ /* 0x000fea0003800000 */
.L_x_59:
[----:B-1----:R-:W2:Y:S04]  /*89c0*/  LDL R18, [R1+0x45c] ;  /* 0x00045c0001127983 */ /* 0x002ea80000100800 */
[----:B------:R-:W3:Y:S04]  /*89d0*/  LDL R19, [R1+0x454] ;  /* 0x0004540001137983 */ /* 0x000ee80000100800 */
[----:B------:R1:W-:Y:S04]  /*89e0*/  STL.64 [R1+0x4b0], R24 ;  /* 0x0004b01801007387 */ /* 0x0003e80000100a00 */
[----:B-1----:R-:W4:Y:S04]  /*89f0*/  LDL.LU R24, [R1+0x3e8] ;  /* 0x0003e80001187983 */ /* 0x002f280000300800 */
[----:B------:R-:W3:Y:S04]  /*8a00*/  LDL R25, [R1+0x460] ;  /* 0x0004600001197983 */ /* 0x000ee80000100800 */
[----:B------:R1:W-:Y:S04]  /*8a10*/  STL.64 [R1+0x4a8], R20 ;  /* 0x0004a81401007387 */ /* 0x0003e80000100a00 */
[----:B-1----:R-:W3:Y:S04]  /*8a20*/  LDL.LU.64 R20, [R1+0x478] ;  /* 0x0004780001147983 */ /* 0x002ee80000300a00 */
[----:B------:R1:W-:Y:S04]  /*8a30*/  STL.64 [R1+0x4a0], R12 ;  /* 0x0004a00c01007387 */ /* 0x0003e80000100a00 */
[----:B-1----:R-:W3:Y:S04]  /*8a40*/  LDL R12, [R1+0x468] ;  /* 0x00046800010c7983 */ /* 0x002ee80000100800 */
[----:B------:R-:W3:Y:S04]  /*8a50*/  LDL R13, [R1+0x450] ;  /* 0x00045000010d7983 */ /* 0x000ee80000100800 */
[----:B-----5:R1:W-:Y:S04]  /*8a60*/  STL [R1+0x498], R8 ;  /* 0x0004980801007387 */ /* 0x0203e80000100800 */
[----:B-1----:R-:W4:Y:S04]  /*8a70*/  LDL.LU R8, [R1+0x470] ;  /* 0x0004700001087983 */ /* 0x002f280000300800 */
        /* <DEDUP_REMOVED lines=8> */
[----:B------:R1:W-:Y:S04]  /*8b00*/  @P4 STG.E.U16 desc[UR60][R24.64], R18 ;  /* 0x0000001218004986 */ /* 0x0003e8000c10153c */
[----:B------:R2:W-:Y:S01]  /*8b10*/  STL.64 [R1+0x438], R24 ;  /* 0x0004381801007387 */ /* 0x0005e20000100a00 */
[----:B-1----:R-:W-:-:S03]  /*8b20*/  IMAD.WIDE.U32 R18, R22, 0x78, R20 ;  /* 0x0000007816127825 */ /* 0x002fc600078e0014 */
[----:B--2---:R1:W5:Y:S01]  /*8b30*/  LDL.LU.64 R24, [R1+0x4b0] ;  /* 0x0004b00001187983 */ /* 0x0043620000300a00 */
[----:B------:R-:W-:-:S04]  /*8b40*/  IADD3 R20, P4, R4, R18, RZ ;  /* 0x0000001204147210 */ /* 0x000fc80007f9e0ff */
[----:B------:R-:W-:-:S03]  /*8b50*/  IADD3.X R21, R5, R23, R19, P4, !PT ;  /* 0x0000001705157210 */ /* 0x000fc600027fe413 */
[----:B------:R-:W-:Y:S02]  /*8b60*/  IMAD.WIDE.U32 R18, R17, R22, R20 ;  /* 0x0000001611127225 */ /* 0x000fe400078e0014 */
[----:B------:R2:W-:Y:S01]  /*8b70*/  STL.64 [R1+0x408], R20 ;  /* 0x0004081401007387 */ /* 0x0005e20000100a00 */
[----:B------:R-:W-:-:S04]  /*8b80*/  IADD3 R18, P4, R6, R18, RZ ;  /* 0x0000001206127210 */ /* 0x000fc80007f9e0ff */
[----:B------:R-:W-:Y:S01]  /*8b90*/  IADD3.X R19, R7, R12, R19, P4, !PT ;  /* 0x0000000c07137210 */ /* 0x000fe200027fe413 */
[----:B--2---:R1:W5:Y:S02]  /*8ba0*/  LDL.LU.64 R20, [R1+0x4a8] ;  /* 0x0004a80001147983 */ /* 0x0043640000300a00 */
[----:B------:R-:W-:-:S03]  /*8bb0*/  IMAD.WIDE.U32 R12, R13, UR4, R18 ;  /* 0x000000040d0c7c25 */ /* 0x000fc6000f8e0012 */
[----:B------:R-:W2:Y:S01]  /*8bc0*/  LDL R19, [R1+0x464] ;  /* 0x0004640001137983 */ /* 0x000ea20000100800 */
[----:B------:R-:W-:Y:S02]  /*8bd0*/  LEA R18, P4, R12, R10, 0x1 ;  /* 0x0000000a0c127211 */ /* 0x000fe400078808ff */
[----:B------:R-:W-:Y:S02]  /*8be0*/  PRMT R3, R8, 0x7610, R3 ;  /* 0x0000761008037816 */ /* 0x000fe40000000003 */
[----:B------:R-:W-:Y:S01]  /*8bf0*/  ISETP.GT.AND P5, PT, R0, 0x108, P3 ;  /* 0x000001080000780c */ /* 0x000fe20001fa4270 */
[----:B--2---:R-:W-:-:S05]  /*8c00*/  IMAD.IADD R19, R19, 0x1, R13 ;  /* 0x0000000113137824 */ /* 0x004fca00078e020d */
[----:B------:R-:W-:Y:S02]  /*8c10*/  LEA.HI.X R19, R12, R11, R19, 0x1, P4 ;  /* 0x0000000b0c137211 */ /* 0x000fe400020f0c13 */
[----:B------:R1:W5:Y:S04]  /*8c20*/  LDL.LU.64 R12, [R1+0x4a0] ;  /* 0x0004a000010c7983 */ /* 0x0003680000300a00 */
[----:B------:R1:W5:Y:S04]  /*8c30*/  LDL.LU R8, [R1+0x498] ;  /* 0x0004980001087983 */ /* 0x0003680000300800 */
[----:B------:R2:W-:Y:S04]  /*8c40*/  STL.S16 [R1+0x410], R3 ;  /* 0x0004100301007387 */ /* 0x0005e80000100600 */
[----:B--2---:R1:W5:Y:S01]  /*8c50*/  LDL.LU R3, [R1+0x494] ;  /* 0x0004940001037983 */ /* 0x0043620000300800 */
[----:B------:R-:W-:Y:S04]  /*8c60*/  BSSY B1, `(.L_x_61) ;  /* 0x0000006000017945 */ /* 0x000fe80003800000 */
[----:B------:R-:W-:Y:S05]  /*8c70*/  @!P5 BRA `(.L_x_62) ;  /* 0x000000000010d947 */ /* 0x000fea0003800000 */
[----:B------:R2:W-:Y:S04]  /*8c80*/  STL [R1+0x494], R0 ;  /* 0x0004940001007387 */ /* 0x0005e80000100800 */
[----:B--2---:R-:W2:Y:S04]  /*8c90*/  LDG.E.LTC128B.U16 R0, desc[UR60][R18.64+0x2] ;  /* 0x0000023c12007981 */ /* 0x004ea8000c1e1520 */
[----:B--2---:R2:W-:Y:S04]  /*8ca0*/  STL [R1+0x410], R0 ;  /* 0x0004100001007387 */ /* 0x0045e80000100800 */
[----:B--2---:R2:W5:Y:S02]  /*8cb0*/  LDL.LU R0, [R1+0x494] ;  /* 0x0004940001007983 */ /* 0x0045640000300800 */
.L_x_62:
[----:B------:R-:W-:Y:S05]  /*8cc0*/  BSYNC B1 ;  /* 0x0000000000017941 */ /* 0x000fea0003800000 */
.L_x_61:
[----:B------:R3:W-:Y:S04]  /*8cd0*/  STL [R1+0x4b0], R10 ;  /* 0x0004b00a01007387 */ /* 0x0007e80000100800 */
[----:B---3--:R-:W3:Y:S04]  /*8ce0*/  LDL.LU R10, [R1+0x3ec] ;  /* 0x0003ec00010a7983 */ /* 0x008ee80000300800 */
[----:B------:R-:W-:Y:S04]  /*8cf0*/  STL [R1+0x4ac], R9 ;  /* 0x0004ac0901007387 */ /* 0x000fe80000100800 */
[----:B-----5:R-:W-:Y:S04]  /*8d00*/  STL [R1+0x4a8], R8 ;  /* 0x0004a80801007387 */ /* 0x020fe80000100800 */
[----:B------:R4:W-:Y:S04]  /*8d10*/  STL.64 [R1+0x4a0], R6 ;  /* 0x0004a00601007387 */ /* 0x0009e80000100a00 */
[----:B----4-:R-:W4:Y:S04]  /*8d20*/  LDL R7, [R1+0x460] ;  /* 0x0004600001077983 */ /* 0x010f280000100800 */
[----:B------:R-:W-:Y:S04]  /*8d30*/  STL [R1+0x49c], R5 ;  /* 0x00049c0501007387 */ /* 0x000fe80000100800 */
[----:B------:R0:W-:Y:S04]  /*8d40*/  STL [R1+0x498], R4 ;  /* 0x0004980401007387 */ /* 0x0001e80000100800 */
[----:B0-----:R-:W2:Y:S04]  /*8d50*/  LDL.LU R4, [R1+0x410] ;  /* 0x0004100001047983 */ /* 0x001ea80000300800 */
[----:B------:R0:W-:Y:S01]  /*8d60*/  STL [R1+0x494], R3 ;  /* 0x0004940301007387 */ /* 0x0001e20000100800 */
[----:B--2---:R-:W-:-:S04]  /*8d70*/  IMAD.U32 R6, R4, 0x10000, RZ ;  /* 0x0001000004067824 */ /* 0x004fc800078e00ff */
[----:B------:R-:W-:-:S04]  /*8d80*/  FMUL R6, R6, R16 ;  /* 0x0000001006067220 */ /* 0x000fc80000400000 */
[----:B---3--:R-:W-:Y:S01]  /*8d90*/  FFMA R10, R10, R2, R6 ;  /* 0x000000020a0a7223 */ /* 0x008fe20000000006 */
[----:B----4-:R-:W-:Y:S02]  /*8da0*/  IADD3 R6, P4, R14, R7, RZ ;  /* 0x000000070e067210 */ /* 0x010fe40007f9e0ff */
[----:B------:R-:W2:Y:S02]  /*8db0*/  LDL R7, [R1+0x454] ;  /* 0x0004540001077983 */ /* 0x000ea40000100800 */
[----:B------:R-:W-:Y:S02]  /*8dc0*/  F2FP.BF16.F32.PACK_AB R9, RZ, R10 ;  /* 0x0000000aff09723e */ /* 0x000fe400000010ff */
[----:B------:R3:W5:Y:S02]  /*8dd0*/  LDL.LU R10, [R1+0x4b0] ;  /* 0x0004b000010a7983 */ /* 0x0007640000300800 */
[----:B------:R-:W-:Y:S02]  /*8de0*/  PRMT R8, R9, 0x7610, R8 ;  /* 0x0000761009087816 */ /* 0x000fe40000000008 */
[----:B------:R3:W5:Y:S02]  /*8df0*/  LDL.LU R9, [R1+0x4ac] ;  /* 0x0004ac0001097983 */ /* 0x0007640000300800 */
[----:B------:R-:W-:-:S02]  /*8e00*/  PRMT R5, R8, 0x7610, R5 ;  /* 0x0000761008057816 */ /* 0x000fc40000000005 */
[----:B------:R3:W5:Y:S01]  /*8e10*/  LDL.LU R8, [R1+0x4a8] ;  /* 0x0004a80001087983 */ /* 0x0007620000300800 */
[----:B0-----:R-:W-:Y:S01]  /*8e20*/  PRMT R3, R4, 0x7610, R3 ;  /* 0x0000761004037816 */ /* 0x001fe20000000003 */
[----:B--2---:R-:W-:Y:S01]  /*8e30*/  IMAD.X R7, R15, 0x1, R7, P4 ;  /* 0x000000010f077824 */ /* 0x004fe200020e0607 */
        /* <DEDUP_REMOVED lines=11> */
[----:B0-----:R-:W2:Y:S04]  /*8ef0*/  LDG.E.LTC128B.U16 R0, desc[UR60][R20.64+0x10] ;  /* 0x0000103c14007981 */ /* 0x001ea8000c1e1520 */
[----:B--2---:R0:W-:Y:S04]  /*8f00*/  STL [R1+0x410], R0 ;  /* 0x0004100001007387 */ /* 0x0041e80000100800 */
[----:B0-----:R0:W5:Y:S02]  /*8f10*/  LDL.LU R0, [R1+0x494] ;  /* 0x0004940001007983 */ /* 0x0011640000300800 */
.L_x_64:
[----:B------:R-:W-:Y:S05]  /*8f20*/  BSYNC B1 ;  /* 0x0000000000017941 */ /* 0x000fea0003800000 */
.L_x_63:
[----:B-----5:R-:W-:Y:S04]  /*8f30*/  STL [R1+0x4ac], R9 ;  /* 0x0004ac0901007387 */ /* 0x020fe80000100800 */
[----:B------:R2:W-:Y:S04]  /*8f40*/  STL [R1+0x4a8], R8 ;  /* 0x0004a80801007387 */ /* 0x0005e80000100800 */
[----:B--2---:R-:W2:Y:S04]  /*8f50*/  LDL.LU R8, [R1+0x3f0] ;  /* 0x0003f00001087983 */ /* 0x004ea80000300800 */
[----:B------:R-:W-:Y:S04]  /*8f60*/  STL [R1+0x4a4], R7 ;  /* 0x0004a40701007387 */ /* 0x000fe80000100800 */
[----:B------:R-:W-:Y:S04]  /*8f70*/  STL [R1+0x4a0], R6 ;  /* 0x0004a00601007387 */ /* 0x000fe80000100800 */
[----:B------:R-:W-:Y:S04]  /*8f80*/  STL [R1+0x49c], R5 ;  /* 0x00049c0501007387 */ /* 0x000fe80000100800 */
[----:B------:R4:W-:Y:S04]  /*8f90*/  STL [R1+0x498], R4 ;  /* 0x0004980401007387 */ /* 0x0009e80000100800 */
[----:B----4-:R-:W4:Y:S04]  /*8fa0*/  LDL.LU R4, [R1+0x410] ;  /* 0x0004100001047983 */ /* 0x010f280000300800 */
[----:B------:R1:W-:Y:S01]  /*8fb0*/  STL [R1+0x494], R3 ;  /* 0x0004940301007387 */ /* 0x0003e20000100800 */
[----:B----4-:R-:W-:-:S04]  /*8fc0*/  IMAD.U32 R9, R4, 0x10000, RZ ;  /* 0x0001000004097824 */ /* 0x010fc800078e00ff */
[----:B------:R-:W-:-:S04]  /*8fd0*/  FMUL R9, R9, R16 ;  /* 0x0000001009097220 */ /* 0x000fc80000400000 */
[----:B--2---:R-:W-:Y:S01]  /*8fe0*/  FFMA R8, R8, R2, R9 ;  /* 0x0000000208087223 */ /* 0x004fe20000000009 */
[----:B-1----:R-:W-:Y:S01]  /*8ff0*/  PRMT R3, R4, 0x7610, R3 ;  /* 0x0000761004037816 */ /* 0x002fe20000000003 */
[----:B------:R1:W5:Y:S03]  /*9000*/  LDL.LU R9, [R1+0x4ac] ;  /* 0x0004ac0001097983 */ /* 0x0003660000300800 */
[----:B------:R-:W-:Y:S02]  /*9010*/  F2FP.BF16.F32.PACK_AB R7, RZ, R8 ;  /* 0x00000008ff07723e */ /* 0x000fe400000010ff */
[----:B------:R1:W5:Y:S02]  /*9020*/  LDL.LU R8, [R1+0x4a8] ;  /* 0x0004a80001087983 */ /* 0x0003640000300800 */
[----:B------:R-:W-:Y:S02]  /*9030*/  PRMT R6, R7, 0x7610, R6 ;  /* 0x0000761007067816 */ /* 0x000fe40000000006 */
[----:B------:R1:W5:Y:S01]  /*9040*/  LDL.LU R7, [R1+0x4a4] ;  /* 0x0004a40001077983 */ /* 0x0003620000300800 */
[----:B------:R-:W-:-:S02]  /*9050*/  ISETP.GT.AND P5, PT, R0, 0x100, P1 ;  /* 0x000001000000780c */ /* 0x000fc40000fa4270 */
[----:B------:R-:W-:Y:S02]  /*9060*/  PRMT R5, R6, 0x7610, R5 ;  /* 0x0000761006057816 */ /* 0x000fe40000000005 */
[----:B------:R1:W5:Y:S04]  /*9070*/  LDL.LU R6, [R1+0x4a0] ;  /* 0x0004a00001067983 */ /* 0x0003680000300800 */
[----:B------:R2:W-:Y:S04]  /*9080*/  @P4 STG.E.U16 desc[UR60][R14.64+0x10], R5 ;  /* 0x000010050e004986 */ /* 0x0005e8000c10153c */
[----:B--2---:R1:W5:Y:S04]  /*9090*/  LDL.LU R5, [R1+0x49c] ;  /* 0x00049c0001057983 */ /* 0x0043680000300800 */
        /* <DEDUP_REMOVED lines=9> */
.L_x_66:
[----:B------:R-:W-:Y:S05]  /*9130*/  BSYNC B1 ;  /* 0x0000000000017941 */ /* 0x000fea0003800000 */
.L_x_65:
[----:B-----5:R4:W-:Y:S04]  /*9140*/  STL [R1+0x4a4], R7 ;  /* 0x0004a40701007387 */ /* 0x0209e80000100800 */
[----:B----4-:R-:W4:Y:S04]  /*9150*/  LDL R7, [R1+0x3f0] ;  /* 0x0003f00001077983 */ /* 0x010f280000100800 */
[----:B------:R0:W-:Y:S04]  /*9160*/  STL [R1+0x4a0], R6 ;  /* 0x0004a00601007387 */ /* 0x0001e80000100800 */
[----:B0-----:R-:W3:Y:S04]  /*9170*/  LDL.LU R6, [R1+0x3f4] ;  /* 0x0003f40001067983 */ /* 0x001ee80000300800 */
[----:B------:R0:W-:Y:S04]  /*9180*/  STL [R1+0x49c], R5 ;  /* 0x00049c0501007387 */ /* 0x0001e80000100800 */
[----:B------:R1:W-:Y:S04]  /*9190*/  STL [R1+0x498], R4 ;  /* 0x0004980401007387 */ /* 0x0003e80000100800 */
[----:B------:R2:W-:Y:S01]  /*91a0*/  STL [R1+0x494], R3 ;  /* 0x0004940301007387 */ /* 0x0005e20000100800 */
[----:B----4-:R-:W-:-:S04]  /*91b0*/  IMAD.U32 R7, R7, 0x10000, RZ ;  /* 0x0001000007077824 */ /* 0x010fc800078e00ff */
[----:B------:R-:W-:-:S04]  /*91c0*/  FMUL R7, R7, R16 ;  /* 0x0000001007077220 */ /* 0x000fc80000400000 */
[----:B---3--:R-:W-:Y:S02]  /*91d0*/  FFMA R6, R6, R2, R7 ;  /* 0x0000000206067223 */ /* 0x008fe40000000007 */
[----:B------:R3:W5:Y:S03]  /*91e0*/  LDL.LU R7, [R1+0x4a4] ;  /* 0x0004a40001077983 */ /* 0x0007660000300800 */
[----:B0-----:R-:W-:Y:S02]  /*91f0*/  F2FP.BF16.F32.PACK_AB R5, RZ, R6 ;  /* 0x00000006ff05723e */ /* 0x001fe400000010ff */
[----:B------:R3:W5:Y:S02]  /*9200*/  LDL.LU R6, [R1+0x4a0] ;  /* 0x0004a00001067983 */ /* 0x0007640000300800 */
[----:B-1----:R-:W-:Y:S02]  /*9210*/  PRMT R4, R5, 0x7610, R4 ;  /* 0x0000761005047816 */ /* 0x002fe40000000004 */
[----:B------:R3:W5:Y:S01]  /*9220*/  LDL.LU R5, [R1+0x49c] ;  /* 0x00049c0001057983 */ /* 0x0007620000300800 */
[----:B------:R-:W-:-:S02]  /*9230*/  ISETP.GT.AND P4, PT, R0, 0x108, P2 ;  /* 0x000001080000780c */ /* 0x000fc40001784270 */
[----:B--2---:R-:W-:Y:S02]  /*9240*/  PRMT R3, R4, 0x7610, R3 ;  /* 0x0000761004037816 */ /* 0x004fe40000000003 */
[----:B------:R3:W5:Y:S04]  /*9250*/  LDL.LU R4, [R1+0x498] ;  /* 0x0004980001047983 */ /* 0x0007680000300800 */
[----:B------:R0:W-:Y:S04]  /*9260*/  @P5 STG.E.U16 desc[UR60][R14.64+0x12], R3 ;  /* 0x000012030e005986 */ /* 0x0001e8000c10153c */
[----:B0-----:R3:W5:Y:S04]  /*9270*/  LDL.LU R3, [R1+0x494] ;  /* 0x0004940001037983 */ /* 0x0017680000300800 */
[----:B------:R-:W2:Y:S01]  /*9280*/  LDL.LU R15, [R1+0x3f0] ;  /* 0x0003f000010f7983 */ /* 0x000ea20000300800 */
[----:B------:R-:W-:Y:S01]  /*9290*/  BSSY B1, `(.L_x_67) ;  /* 0x0000004000017945 */ /* 0x000fe20003800000 */
[----:B--2---:R-:W-:-:S03]  /*92a0*/  PRMT R14, R15, 0x7610, R14 ;  /* 0x000076100f0e7816 */ /* 0x004fc6000000000e */
[----:B---3--:R-:W-:Y:S05]  /*92b0*/  @!P4 BRA `(.L_x_68) ;  /* 0x000000000004c947 */ /* 0x008fea0003800000 */
[----:B------:R0:W5:Y:S02]  /*92c0*/  LDG.E.LTC128B.U16 R14, desc[UR60][R18.64+0x10] ;  /* 0x0000103c120e7981 */ /* 0x000164000c1e1520 */
.L_x_68:
[----:B------:R-:W-:Y:S05]  /*92d0*/  BSYNC B1 ;  /* 0x0000000000017941 */ /* 0x000fea0003800000 */
.L_x_67:
[----:B-----5:R1:W-:Y:S04]  /*92e0*/  STL [R1+0x4a0], R3 ;  /* 0x0004a00301007387 */ /* 0x0203e80000100800 */
[----:B-1----:R-:W2:Y:S04]  /*92f0*/  LDL.LU R3, [R1+0x3f8] ;  /* 0x0003f80001037983 */ /* 0x002ea80000300800 */
[----:B------:R1:W-:Y:S04]  /*9300*/  STL.64 [R1+0x498], R4 ;  /* 0x0004980401007387 */ /* 0x0003e80000100a00 */
[----:B-1----:R-:W3:Y:S01]  /*9310*/  LDL.LU.64 R4, [R1+0x438] ;  /* 0x0004380001047983 */ /* 0x002ee20000300a00 */
[----:B------:R-:W-:-:S04]  /*9320*/  IMAD.U32 R15, R14, 0x10000, RZ ;  /* 0x000100000e0f7824 */ /* 0x000fc800078e00ff */
[----:B------:R-:W-:Y:S01]  /*9330*/  FMUL R15, R15, R16 ;  /* 0x000000100f0f7220 */ /* 0x000fe20000400000 */
[----:B------:R-:W-:Y:S01]  /*9340*/  ISETP.GT.AND P5, PT, R0, 0x108, P1 ;  /* 0x000001080000780c */ /* 0x000fe20000fa4270 */
[----:B------:R-:W-:Y:S02]  /*9350*/  BSSY B1, `(.L_x_69) ;  /* 0x000000a000017945 */ /* 0x000fe40003800000 */
[----:B--2---:R-:W-:Y:S02]  /*9360*/  FFMA R15, R3, R2, R15 ;  /* 0x00000002030f7223 */ /* 0x004fe4000000000f */
[----:B------:R1:W5:Y:S03]  /*9370*/  LDL.LU R3, [R1+0x4a0] ;  /* 0x0004a00001037983 */ /* 0x0003660000300800 */
[----:B------:R-:W-:-:S05]  /*9380*/  F2FP.BF16.F32.PACK_AB R15, RZ, R15 ;  /* 0x0000000fff0f723e */ /* 0x000fca00000010ff */
[----:B---3--:R2:W-:Y:S04]  /*9390*/  @P4 STG.E.U16 desc[UR60][R4.64+0x10], R15 ;  /* 0x0000100f04004986 */ /* 0x0085e8000c10153c */
[----:B--2---:R1:W5:Y:S04]  /*93a0*/  LDL.LU.64 R4, [R1+0x498] ;  /* 0x0004980001047983 */ /* 0x0043680000300a00 */
[----:B------:R1:W-:Y:S01]  /*93b0*/  STL.S16 [R1+0x3f0], R14 ;  /* 0x0003f00e01007387 */ /* 0x0003e20000100600 */
[----:B------:R-:W-:Y:S05]  /*93c0*/  @!P5 BRA `(.L_x_70) ;  /* 0x000000000008d947 */ /* 0x000fea0003800000 */
[----:B-1----:R-:W2:Y:S04]  /*93d0*/  LDG.E.LTC128B.U16 R14, desc[UR60][R18.64+0x12] ;  /* 0x0000123c120e7981 */ /* 0x002ea8000c1e1520 */
[----:B--2---:R2:W-:Y:S02]  /*93e0*/  STL [R1+0x3f0], R14 ;  /* 0x0003f00e01007387 */ /* 0x0045e40000100800 */
.L_x_70:
[----:B------:R-:W-:Y:S05]  /*93f0*/  BSYNC B1 ;  /* 0x0000000000017941 */ /* 0x000fea0003800000 */
.L_x_69:
[----:B-12---:R-:W2:Y:S04]  /*9400*/  LDL R14, [R1+0x45c] ;  /* 0x00045c00010e7983 */ /* 0x006ea80000100800 */
[----:B------:R-:W3:Y:S04]  /*9410*/  LDL.LU R15, [R1+0x3fc] ;  /* 0x0003fc00010f7983 */ /* 0x000ee80000300800 */
[----:B------:R1:W-:Y:S04]  /*9420*/  STL.64 [R1+0x4c8], R28 ;  /* 0x0004c81c01007387 */ /* 0x0003e80000100a00 */
[----:B-1----:R-:W4:Y:S04]  /*9430*/  LDL.LU.64 R28, [R1+0x3e0] ;  /* 0x0003e000011c7983 */ /* 0x002f280000300a00 */
[----:B-----5:R-:W-:Y:S04]  /*9440*/  STL [R1+0x4c0], R3 ;  /* 0x0004c00301007387 */ /* 0x020fe80000100800 */
[----:B------:R1:W-:Y:S04]  /*9450*/  STL.64 [R1+0x4b8], R26 ;  /* 0x0004b81a01007387 */ /* 0x0003e80000100a00 */
[----:B-1----:R-:W3:Y:S04]  /*9460*/  LDL.LU R26, [R1+0x3f0] ;  /* 0x0003f000011a7983 */ /* 0x002ee80000300800 */
[----:B------:R-:W4:Y:S04]  /*9470*/  LDL.LU R27, [R1+0x3c0] ;  /* 0x0003c000011b7983 */ /* 0x000f280000300800 */
[----:B------:R-:W-:Y:S04]  /*9480*/  STL.64 [R1+0x4b0], R24 ;  /* 0x0004b01801007387 */ /* 0x000fe80000100a00 */
[----:B------:R-:W-:Y:S04]  /*9490*/  STL.64 [R1+0x4a8], R20 ;  /* 0x0004a81401007387 */ /* 0x000fe80000100a00 */
[----:B------:R-:W-:Y:S04]  /*94a0*/  STL.64 [R1+0x4a0], R18 ;  /* 0x0004a01201007387 */ /* 0x000fe80000100a00 */
[----:B------:R1:W-:Y:S04]  /*94b0*/  STL.64 [R1+0x498], R12 ;  /* 0x0004980c01007387 */ /* 0x0003e80000100a00 */
[----:B-1----:R-:W4:Y:S04]  /*94c0*/  LDL.LU.64 R12, [R1+0x418] ;  /* 0x00041800010c7983 */ /* 0x002f280000300a00 */
[----:B------:R-:W4:Y:S04]  /*94d0*/  LDL.LU.64 R20, [R1+0x408] ;  /* 0x0004080001147983 */ /* 0x000f280000300a00 */
[----:B0-----:R-:W4:Y:S01]  /*94e0*/  LDL R18, [R1+0x468] ;  /* 0x0004680001127983 */ /* 0x001f220000100800 */
[----:B--2---:R-:W-:Y:S01]  /*94f0*/  R2UR UR5, R14 ;  /* 0x000000000e0572ca */ /* 0x004fe200000e0000 */
[----:B---3--:R-:W-:-:S04]  /*9500*/  IMAD.U32 R14, R26, 0x10000, RZ ;  /* 0x000100001a0e7824 */ /* 0x008fc800078e00ff */
[----:B------:R-:W-:-:S04]  /*9510*/  FMUL R14, R14, R16 ;  /* 0x000000100e0e7220 */ /* 0x000fc80000400000 */
[----:B------:R-:W-:-:S05]  /*9520*/  FFMA R14, R15, R2, R14 ;  /* 0x000000020f0e7223 */ /* 0x000fca000000000e */
[----:B------:R-:W-:-:S04]  /*9530*/  F2FP.BF16.F32.PACK_AB R14, RZ, R14 ;  /* 0x0000000eff0e723e */ /* 0x000fc800000010ff */
[----:B------:R-:W-:Y:S02]  /*9540*/  PRMT R3, R14, 0x7610, R3 ;  /* 0x000076100e037816 */ /* 0x000fe40000000003 */
[----:B------:R-:W2:Y:S01]  /*9550*/  LDL.LU.64 R14, [R1+0x3e8] ;  /* 0x0003e800010e7983 */ /* 0x000ea20000300a00 */
[----:B----4-:R-:W-:Y:S01]  /*9560*/  IMAD.WIDE.U32 R28, R22, 0x78, R28 ;  /* 0x00000078161c7825 */ /* 0x010fe200078e001c */
[----:B------:R-:W-:Y:S02]  /*9570*/  ISETP.GT.AND P4, PT, R0, 0x180, P0 ;  /* 0x000001800000780c */ /* 0x000fe40000784270 */
[----:B------:R-:W3:Y:S04]  /*9580*/  LDL R19, [R1+0x450] ;  /* 0x0004500001137983 */ /* 0x000ee80000100800 */
[----:B--2---:R0:W-:Y:S04]  /*9590*/  @P5 STG.E.U16 desc[UR60][R14.64+0x12], R3 ;  /* 0x000012030e005986 */ /* 0x0041e8000c10153c */
[----:B0-----:R-:W2:Y:S01]  /*95a0*/  LDL.64 R14, [R1+0x448] ;  /* 0x00044800010e7983 */ /* 0x001ea20000100a00 */
[----:B------:R-:W-:-:S03]  /*95b0*/  IMAD.IADD R3, R23, 0x1, R29 ;  /* 0x0000000117037824 */ /* 0x000fc600078e021d */
[----:B------:R0:W-:Y:S01]  /*95c0*/  STL.64 [R1+0x3f8], R28 ;  /* 0x0003f81c01007387 */ /* 0x0001e20000100a00 */
[----:B------:R-:W-:Y:S02]  /*95d0*/  PRMT R25, R26, 0x7610, R25 ;  /* 0x000076101a197816 */ /* 0x000fe40000000019 */
[----:B--2---:R-:W-:Y:S02]  /*95e0*/  IADD3 R15, P5, R14, R28, RZ ;  /* 0x0000001c0e0f7210 */ /* 0x004fe40007fbe0ff */
[----:B0-----:R-:W5:Y:S04]  /*95f0*/  LDL.LU.64 R28, [R1+0x4c8] ;  /* 0x0004c800011c7983 */ /* 0x001f680000300a00 */
[----:B------:R0:W-:Y:S02]  /*9600*/  STL [R1+0x414], R3 ;  /* 0x0004140301007387 */ /* 0x0001e40000100800 */
[----:B0-----:R-:W-:Y:S01]  /*9610*/  IMAD.X R3, R3, 0x1, R237, P5 ;  /* 0x0000000103037824 */ /* 0x001fe200028e06ed */
[----:B------:R-:W-:-:S04]  /*9620*/  LEA R14, P5, R15, R10, 0x1 ;  /* 0x0000000a0f0e7211 */ /* 0x000fc800078a08ff */
[----:B------:R-:W-:Y:S01]  /*9630*/  LEA.HI.X R15, R15, R11, R3, 0x1, P5 ;  /* 0x0000000b0f0f7211 */ /* 0x000fe200028f0c03 */
[----:B------:R-:W-:Y:S01]  /*9640*/  UIMAD UR4, UR9, 0x300, URZ ;  /* 0x00000300090478a4 */ /* 0x000fe2000f8e023f */
[----:B------:R-:W5:Y:S04]  /*9650*/  LDL.LU R3, [R1+0x4c0] ;  /* 0x0004c00001037983 */ /* 0x000f680000300800 */
[----:B------:R0:W2:Y:S02]  /*9660*/  @P4 LDG.E.LTC128B.U16 R25, desc[UR60][R14.64] ;  /* 0x0000003c0e194981 */ /* 0x0000a4000c1e1520 */
[----:B0-----:R-:W-:Y:S02]  /*9670*/  IMAD.U32 R15, RZ, RZ, UR8 ;  /* 0x00000008ff0f7e24 */ /* 0x001fe4000f8e00ff */
[----:B--2---:R-:W-:-:S04]  /*9680*/  IMAD.U32 R14, R25, 0x10000, RZ ;  /* 0x00010000190e7824 */ /* 0x004fc800078e00ff */
[----:B------:R-:W-:-:S04]  /*9690*/  FMUL R14, R14, R16 ;  /* 0x000000100e0e7220 */ /* 0x000fc80000400000 */
[----:B------:R-:W-:Y:S01]  /*96a0*/  FFMA R14, R27, R2, R14 ;  /* 0x000000021b0e7223 */ /* 0x000fe2000000000e */
[----:B------:R-:W-:Y:S01]  /*96b0*/  IMAD.WIDE.U32 R26, R15, 0x300, R8 ;  /* 0x000003000f1a7825 */ /* 0x000fe200078e0008 */
[----:B------:R0:W-:Y:S03]  /*96c0*/  STL [R1+0x410], R25 ;  /* 0x0004101901007387 */ /* 0x0001e60000100800 */
[----:B------:R-:W-:Y:S01]  /*96d0*/  F2FP.BF16.F32.PACK_AB R14, RZ, R14 ;  /* 0x0000000eff0e723e */ /* 0x000fe200000010ff */
[----:B------:R-:W-:Y:S02]  /*96e0*/  @P4 IMAD.MOV.U32 R24, RZ, RZ, R26 ;  /* 0x000000ffff184224 */ /* 0x000fe400078e001a */
[----:B0-----:R-:W-:-:S05]  /*96f0*/  VIADD R25, R27, UR4 ;  /* 0x000000041b197c36 */ /* 0x001fca0008000000 */
[----:B------:R0:W-:Y:S02]  /*9700*/  @P4 STG.E.U16 desc[UR60][R24.64], R14 ;  /* 0x0000000e18004986 */ /* 0x0001e4000c10153c */
[----:B0-----:R-:W-:-:S03]  /*9710*/  IMAD.WIDE.U32 R14, R22, 0x78, R12 ;  /* 0x00000078160e7825 */ /* 0x001fc600078e000c */
[----:B------:R-:W-:-:S04]  /*9720*/  IADD3 R14, P4, R4, R14, RZ ;  /* 0x0000000e040e7210 */ /* 0x000fc80007f9e0ff */
[----:B------:R-:W-:-:S03]  /*9730*/  IADD3.X R15, R5, R23, R15, P4, !PT ;  /* 0x00000017050f7210 */ /* 0x000fc600027fe40f */
[----:B------:R-:W-:-:S04]  /*9740*/  IMAD.WIDE.U32 R12, R17, R22, R14 ;  /* 0x00000016110c7225 */ /* 0x000fc800078e000e */
[----:B------:R-:W-:Y:S01]  /*9750*/  IMAD.WIDE.U32 R14, R22, 0x78, R20 ;  /* 0x00000078160e7825 */ /* 0x000fe200078e0014 */
[----:B------:R-:W-:Y:S01]  /*9760*/  IADD3 R20, P4, R6, R12, RZ ;  /* 0x0000000c06147210 */ /* 0x000fe20007f9e0ff */
[----:B------:R0:W-:Y:S03]  /*9770*/  STL.64 [R1+0x3e8], R26 ;  /* 0x0003e81a01007387 */ /* 0x0001e60000100a00 */
[----:B------:R-:W-:Y:S02]  /*9780*/  IADD3.X R21, R7, R18, R13, P4, !PT ;  /* 0x0000001207157210 */ /* 0x000fe400027fe40d */
[----:B------:R-:W-:-:S04]  /*9790*/  IADD3 R12, P4, R4, R14, RZ ;  /* 0x0000000e040c7210 */ /* 0x000fc80007f9e0ff */
[----:B------:R-:W-:Y:S01]  /*97a0*/  IADD3.X R13, R5, R23, R15, P4, !PT ;  /* 0x00000017050d7210 */ /* 0x000fe200027fe40f */
[----:B0-----:R0:W5:Y:S04]  /*97b0*/  LDL.LU.64 R26, [R1+0x4b8] ;  /* 0x0004b800011a7983 */ /* 0x0011680000300a00 */
[----:B------:R1:W-:Y:S04]  /*97c0*/  STL.64 [R1+0x3e0], R24 ;  /* 0x0003e01801007387 */ /* 0x0003e80000100a00 */
[----:B-1----:R0:W5:Y:S04]  /*97d0*/  LDL.LU.64 R24, [R1+0x4b0] ;  /* 0x0004b00001187983 */ /* 0x0021680000300a00 */
[----:B------:R-:W2:Y:S01]  /*97e0*/  LDL R15, [R1+0x464] ;  /* 0x00046400010f7983 */ /* 0x000ea20000100800 */
[----:B---3--:R-:W-:-:S03]  /*97f0*/  IMAD.WIDE.U32 R18, R19, UR5, R20 ;  /* 0x0000000513127c25 */ /* 0x008fc6000f8e0014 */
[----:B------:R0:W5:Y:S01]  /*9800*/  LDL.LU.64 R20, [R1+0x4a8] ;  /* 0x0004a80001147983 */ /* 0x0001620000300a00 */
[----:B------:R-:W-:Y:S01]  /*9810*/  LEA R14, P4, R18, R10, 0x1 ;  /* 0x0000000a120e7211 */ /* 0x000fe200078808ff */
[----:B------:R-:W-:Y:S01]  /*9820*/  IMAD.WIDE.U32 R22, R17, R22, R12 ;  /* 0x0000001611167225 */ /* 0x000fe200078e000c */
[----:B------:R-:W-:-:S03]  /*9830*/  ISETP.GT.AND P5, PT, R0, 0x180, P3 ;  /* 0x000001800000780c */ /* 0x000fc60001fa4270 */
[----:B--2---:R-:W-:-:S05]  /*9840*/  IMAD.IADD R15, R15, 0x1, R19 ;  /* 0x000000010f0f7824 */ /* 0x004fca00078e0213 */
[----:B------:R-:W-:Y:S02]  /*9850*/  LEA.HI.X R15, R18, R11, R15, 0x1, P4 ;  /* 0x0000000b120f7211 */ /* 0x000fe400020f0c0f */
[----:B------:R0:W5:Y:S04]  /*9860*/  LDL.LU.64 R18, [R1+0x4a0] ;  /* 0x0004a00001127983 */ /* 0x0001680000300a00 */
[----:B------:R0:W5:Y:S01]  /*9870*/  LDL.LU.64 R12, [R1+0x498] ;  /* 0x00049800010c7983 */ /* 0x0001620000300a00 */
[----:B------:R-:W-:Y:S04]  /*9880*/  BSSY B1, `(.L_x_71) ;  /* 0x0000004000017945 */ /* 0x000fe80003800000 */
[----:B------:R-:W-:Y:S05]  /*9890*/  @!P5 BRA `(.L_x_72) ;  /* 0x000000000008d947 */ /* 0x000fea0003800000 */
[----:B------:R-:W2:Y:S04]  /*98a0*/  LDG.E.LTC128B.U16 R17, desc[UR60][R14.64+0x2] ;  /* 0x0000023c0e117981 */ /* 0x000ea8000c1e1520 */
[----:B--2---:R1:W-:Y:S02]  /*98b0*/  STL [R1+0x410], R17 ;  /* 0x0004101101007387 */ /* 0x0043e40000100800 */
.L_x_72:
[----:B------:R-:W-:Y:S05]  /*98c0*/  BSYNC B1 ;  /* 0x0000000000017941 */ /* 0x000fea0003800000 */
.L_x_71:
[----:B-1----:R-:W2:Y:S04]  /*98d0*/  LDL R17, [R1+0x410] ;  /* 0x0004100001117983 */ /* 0x002ea80000100800 */
[----:B-----5:R1:W-:Y:S04]  /*98e0*/  STL [R1+0x4b4], R18 ;  /* 0x0004b41201007387 */ /* 0x0203e80000100800 */
[----:B-1----:R-:W3:Y:S04]  /*98f0*/  LDL.LU R18, [R1+0x3c4] ;  /* 0x0003c40001127983 */ /* 0x002ee80000300800 */
[----:B------:R1:W-:Y:S04]  /*9900*/  STL [R1+0x4b0], R3 ;  /* 0x0004b00301007387 */ /* 0x0003e80000100800 */
[----:B-1----:R-:W4:Y:S01]  /*9910*/  LDL.LU R3, [R1+0x468] ;  /* 0x0004680001037983 */ /* 0x002f220000300800 */
[----:B------:R-:W-:-:S03]  /*9920*/  IADD3 R6, P4, R6, R22, RZ ;  /* 0x0000001606067210 */ /* 0x000fc60007f9e0ff */
[----:B------:R1:W-:Y:S04]  /*9930*/  STL.64 [R1+0x4a8], R14 ;  /* 0x0004a80e01007387 */ /* 0x0003e80000100a00 */
[----:B-1----:R-:W4:Y:S04]  /*9940*/  LDL.64 R14, [R1+0x3e0] ;  /* 0x0003e000010e7983 */ /* 0x002f280000100a00 */
[----:B------:R1:W-:Y:S04]  /*9950*/  STL.64 [R1+0x4a0], R12 ;  /* 0x0004a00c01007387 */ /* 0x0003e80000100a00 */
[----:B-1----:R-:W4:Y:S04]  /*9960*/  LDL.LU.64 R12, [R1+0x3f8] ;  /* 0x0003f800010c7983 */ /* 0x002f280000300a00 */
[----:B------:R1:W-:Y:S04]  /*9970*/  STL.64 [R1+0x498], R8 ;  /* 0x0004980801007387 */ /* 0x0003e80000100a00 */
[----:B-1----:R-:W4:Y:S01]  /*9980*/  LDL.LU.64 R8, [R1+0x448] ;  /* 0x0004480001087983 */ /* 0x002f220000300a00 */
[----:B--2---:R-:W-:-:S04]  /*9990*/  IMAD.U32 R17, R17, 0x10000, RZ ;  /* 0x0001000011117824 */ /* 0x004fc800078e00ff */
[----:B------:R-:W-:-:S04]  /*99a0*/  FMUL R17, R17, R16 ;  /* 0x0000001011117220 */ /* 0x000fc80000400000 */
[----:B---3--:R-:W-:Y:S02]  /*99b0*/  FFMA R17, R18, R2, R17 ;  /* 0x0000000212117223 */ /* 0x008fe40000000011 */
[----:B------:R1:W5:Y:S01]  /*99c0*/  LDL.LU R18, [R1+0x4b4] ;  /* 0x0004b40001127983 */ /* 0x0003620000300800 */
[----:B----4-:R-:W-:-:S03]  /*99d0*/  IADD3.X R7, R7, R3, R23, P4, !PT ;  /* 0x0000000307077210 */ /* 0x010fc600027fe417 */
[----:B------:R1:W5:Y:S04]  /*99e0*/  LDL.LU R3, [R1+0x4b0] ;  /* 0x0004b00001037983 */ /* 0x0003680000300800 */
[----:B------:R-:W2:Y:S01]  /*99f0*/  LDL.64 R22, [R1+0x3e8] ;  /* 0x0003e80001167983 */ /* 0x000ea20000100a00 */
[----:B------:R-:W-:Y:S02]  /*9a00*/  F2FP.BF16.F32.PACK_AB R17, RZ, R17 ;  /* 0x00000011ff11723e */ /* 0x000fe400000010ff */
[----:B------:R-:W-:Y:S01]  /*9a10*/  ISETP.GT.AND P0, PT, R0, 0x188, P0 ;  /* 0x000001880000780c */ /* 0x000fe20000704270 */
[----:B--2---:R-:W-:Y:S02]  /*9a20*/  @P5 IMAD.MOV.U32 R23, RZ, RZ, R15 ;  /* 0x000000ffff175224 */ /* 0x004fe400078e000f */
[----:B------:R1:W5:Y:S04]  /*9a30*/  LDL.LU.64 R14, [R1+0x4a8] ;  /* 0x0004a800010e7983 */ /* 0x0003680000300a00 */
[----:B------:R2:W-:Y:S04]  /*9a40*/  @P5 STG.E.U16 desc[UR60][R22.64+0x2], R17 ;  /* 0x0000021116005986 */ /* 0x0005e8000c10153c */
[----:B--2---:R-:W2:Y:S01]  /*9a50*/  LDL.LU R22, [R1+0x414] ;  /* 0x0004140001167983 */ /* 0x004ea20000300800 */
[----:B------:R-:W-:-:S03]  /*9a60*/  IADD3 R17, P4, P5, R8, R12, R4 ;  /* 0x0000000c08117210 */ /* 0x000fc60007d9e004 */
[----:B------:R-:W3:Y:S04]  /*9a70*/  LDL.LU R23, [R1+0x410] ;  /* 0x0004100001177983 */ /* 0x000ee80000300800 */
[----:B------:R1:W5:Y:S04]  /*9a80*/  LDL.LU.64 R12, [R1+0x4a0] ;  /* 0x0004a000010c7983 */ /* 0x0003680000300a00 */
[----:B------:R1:W5:Y:S01]  /*9a90*/  LDL.LU.64 R8, [R1+0x498] ;  /* 0x0004980001087983 */ /* 0x0003620000300a00 */
[----:B------:R-:W-:Y:S01]  /*9aa0*/  BSSY B1, `(.L_x_73) ;  /* 0x0000007000017945 */ /* 0x000fe20003800000 */
[----:B--2---:R-:W-:-:S02]  /*9ab0*/  IADD3.X R5, R237, R22, R5, P4, P5 ;  /* 0x00000016ed057210 */ /* 0x004fc400027ea405 */
[----:B------:R-:W-:-:S04]  /*9ac0*/  LEA R4, P4, R17, R10, 0x1 ;  /* 0x0000000a11047211 */ /* 0x000fc800078808ff */
[----:B------:R-:W-:Y:S02]  /*9ad0*/  LEA.HI.X R5, R17, R11, R5, 0x1, P4 ;  /* 0x0000000b11057211 */ /* 0x000fe400020f0c05 */
[----:B---3--:R-:W-:Y:S01]  /*9ae0*/  PRMT R17, R23, 0x7610, R17 ;  /* 0x0000761017117816 */ /* 0x008fe20000000011 */
[----:B-1----:R-:W-:Y:S06]  /*9af0*/  @!P0 BRA `(.L_x_74) ;  /* 0x0000000000048947 */ /* 0x002fec0003800000 */
[----:B------:R1:W5:Y:S02]  /*9b00*/  LDG.E.LTC128B.U16 R17, desc[UR60][R4.64] ;  /* 0x0000003c04117981 */ /* 0x000364000c1e1520 */
.L_x_74:
[----:B------:R-:W-:Y:S05]  /*9b10*/  BSYNC B1 ;  /* 0x0000000000017941 */ /* 0x000fea0003800000 */
.L_x_73:
[----:B-1----:R-:W2:Y:S04]  /*9b20*/  LDL R4, [R1+0x45c] ;  /* 0x00045c0001047983 */ /* 0x002ea80000100800 */
[----:B-----5:R1:W-:Y:S04]  /*9b30*/  STL [R1+0x4a0], R3 ;  /* 0x0004a00301007387 */ /* 0x0203e80000100800 */
[----:B-1----:R-:W3:Y:S04]  /*9b40*/  LDL.LU R3, [R1+0x450] ;  /* 0x0004500001037983 */ /* 0x002ee80000300800 */
[----:B------:R-:W4:Y:S04]  /*9b50*/  LDL.LU R22, [R1+0x3c8] ;  /* 0x0003c80001167983 */ /* 0x000f280000300800 */
[----:B------:R-:W4:Y:S04]  /*9b60*/  LDL.LU R5, [R1+0x464] ;  /* 0x0004640001057983 */ /* 0x000f280000300800 */
[----:B------:R1:W-:Y:S04]  /*9b70*/  STL.64 [R1+0x498], R8 ;  /* 0x0004980801007387 */ /* 0x0003e80000100a00 */
[----:B------:R-:W4:Y:S04]  /*9b80*/  LDL R23, [R1+0x460] ;  /* 0x0004600001177983 */ /* 0x000f280000100800 */
[----:B-1----:R-:W4:Y:S01]  /*9b90*/  LDL.64 R8, [R1+0x3e8] ;  /* 0x0003e80001087983 */ /* 0x002f220000100a00 */
[----:B--2---:R-:W-:Y:S01]  /*9ba0*/  R2UR UR4, R4 ;  /* 0x00000000040472ca */ /* 0x004fe200000e0000 */
[----:B------:R-:W-:-:S04]  /*9bb0*/  IMAD.U32 R4, R17, 0x10000, RZ ;  /* 0x0001000011047824 */ /* 0x000fc800078e00ff */
[----:B------:R-:W-:-:S08]  /*9bc0*/  FMUL R4, R4, R16 ;  /* 0x0000001004047220 */ /* 0x000fd00000400000 */
[----:B---3--:R-:W-:Y:S02]  /*9bd0*/  IMAD.WIDE.U32 R6, R3, UR4, R6 ;  /* 0x0000000403067c25 */ /* 0x008fe4000f8e0006 */
[----:B------:R1:W5:Y:S02]  /*9be0*/  LDL.LU R3, [R1+0x4a0] ;  /* 0x0004a00001037983 */ /* 0x0003640000300800 */
[----:B----4-:R-:W-:Y:S01]  /*9bf0*/  FFMA R22, R22, R2, R4 ;  /* 0x0000000216167223 */ /* 0x010fe20000000004 */
[----:B------:R-:W-:Y:S01]  /*9c00*/  LEA R10, P5, R6, R10, 0x1 ;  /* 0x0000000a060a7211 */ /* 0x000fe200078a08ff */
[----:B------:R-:W-:-:S03]  /*9c10*/  IMAD.IADD R5, R5, 0x1, R7 ;  /* 0x0000000105057824 */ /* 0x000fc600078e0207 */
[----:B------:R-:W-:Y:S02]  /*9c20*/  F2FP.BF16.F32.PACK_AB R7, RZ, R22 ;  /* 0x00000016ff07723e */ /* 0x000fe400000010ff */
[----:B------:R-:W-:Y:S02]  /*9c30*/  LEA.HI.X R11, R6, R11, R5, 0x1, P5 ;  /* 0x0000000b060b7211 */ /* 0x000fe400028f0c05 */
[----:B------:R-:W-:Y:S02]  /*9c40*/  IADD3 R4, P4, R23, R8, RZ ;  /* 0x0000000817047210 */ /* 0x000fe40007f9e0ff */
[----:B------:R1:W5:Y:S04]  /*9c50*/  LDL.LU.64 R8, [R1+0x498] ;  /* 0x0004980001087983 */ /* 0x0003680000300a00 */
[----:B------:R-:W2:Y:S04]  /*9c60*/  LDL.64 R22, [R1+0x3e0] ;  /* 0x0003e00001167983 */ /* 0x000ea80000100a00 */
[----:B------:R-:W2:Y:S01]  /*9c70*/  LDL R5, [R1+0x454] ;  /* 0x0004540001057983 */ /* 0x000ea20000100800 */
[----:B------:R-:W-:Y:S01]  /*9c80*/  ISETP.GT.AND P3, PT, R0, 0x188, P3 ;  /* 0x000001880000780c */ /* 0x000fe20001f64270 */
[----:B------:R-:W-:Y:S01]  /*9c90*/  BSSY B1, `(.L_x_75) ;  /* 0x0000006000017945 */ /* 0x000fe20003800000 */
[----:B------:R-:W-:Y:S01]  /*9ca0*/  PRMT R6, R17, 0x7610, R6 ;  /* 0x0000761011067816 */ /* 0x000fe20000000006 */
[----:B--2---:R-:W-:-:S05]  /*9cb0*/  IMAD.X R5, R23, 0x1, R5, P4 ;  /* 0x0000000117057824 */ /* 0x004fca00020e0605 */
[----:B------:R1:W-:Y:S05]  /*9cc0*/  @P0 STG.E.U16 desc[UR60][R4.64], R7 ;  /* 0x0000000704000986 */ /* 0x0003ea000c10153c */
[----:B------:R-:W-:Y:S05]  /*9cd0*/  @!P3 BRA `(.L_x_76) ;  /* 0x000000000004b947 */ /* 0x000fea0003800000 */
[----:B------:R2:W5:Y:S02]  /*9ce0*/  LDG.E.LTC128B.U16 R6, desc[UR60][R10.64+0x2] ;  /* 0x0000023c0a067981 */ /* 0x000564000c1e1520 */
.L_x_76:
[----:B------:R-:W-:Y:S05]  /*9cf0*/  BSYNC B1 ;  /* 0x0000000000017941 */ /* 0x000fea0003800000 */
.L_x_75:
[----:B------:R-:W3:Y:S01]  /*9d00*/  LDL.LU R17, [R1+0x3cc] ;  /* 0x0003cc0001117983 */ /* 0x000ee20000300800 */
[----:B-1---5:R-:W-:Y:S01]  /*9d10*/  IMAD.U32 R7, R6, 0x10000, RZ ;  /* 0x0001000006077824 */ /* 0x022fe200078e00ff */
        /* <DEDUP_REMOVED lines=8> */
.L_x_78:
[----:B------:R-:W-:Y:S05]  /*9da0*/  BSYNC B1 ;  /* 0x0000000000017941 */ /* 0x000fea0003800000 */
.L_x_77:
[----:B------:R-:W4:Y:S04]  /*9db0*/  LDL.LU R17, [R1+0x3d0] ;  /* 0x0003d00001117983 */ /* 0x000f280000300800 */
[----:B------:R1:W-:Y:S04]  /*9dc0*/  STL.64 [R1+0x498], R4 ;  /* 0x0004980401007387 */ /* 0x0003e80000100a00 */
[----:B------:R-:W2:Y:S04]  /*9dd0*/  LDL.64 R22, [R1+0x3e8] ;  /* 0x0003e80001167983 */ /* 0x000ea80000100a00 */
[----:B-1----:R-:W2:Y:S01]  /*9de0*/  LDL.64 R4, [R1+0x3e0] ;  /* 0x0003e00001047983 */ /* 0x002ea20000100a00 */
[----:B-----5:R-:W-:-:S04]  /*9df0*/  IMAD.U32 R7, R6, 0x10000, RZ ;  /* 0x0001000006077824 */ /* 0x020fc800078e00ff */
[----:B------:R-:W-:Y:S01]  /*9e00*/  FMUL R7, R7, R16 ;  /* 0x0000001007077220 */ /* 0x000fe20000400000 */
[----:B------:R-:W-:Y:S01]  /*9e10*/  ISETP.GT.AND P3, PT, R0, 0x180, P1 ;  /* 0x000001800000780c */ /* 0x000fe20000f64270 */
[----:B--2---:R-:W-:Y:S02]  /*9e20*/  @P0 IMAD.MOV.U32 R23, RZ, RZ, R5 ;  /* 0x000000ffff170224 */ /* 0x004fe400078e0005 */
[----:B------:R1:W5:Y:S01]  /*9e30*/  LDL.LU.64 R4, [R1+0x498] ;  /* 0x0004980001047983 */ /* 0x0003620000300a00 */
[----:B----4-:R-:W-:-:S05]  /*9e40*/  FFMA R7, R17, R2, R7 ;  /* 0x0000000211077223 */ /* 0x010fca0000000007 */
[----:B------:R-:W-:-:S05]  /*9e50*/  F2FP.BF16.F32.PACK_AB R7, RZ, R7 ;  /* 0x00000007ff07723e */ /* 0x000fca00000010ff */
[----:B------:R1:W-:Y:S01]  /*9e60*/  @P0 STG.E.U16 desc[UR60][R22.64+0x10], R7 ;  /* 0x0000100716000986 */ /* 0x0003e2000c10153c */
[----:B------:R-:W-:Y:S04]  /*9e70*/  BSSY B1, `(.L_x_79) ;  /* 0x0000003000017945 */ /* 0x000fe80003800000 */
[----:B------:R-:W-:Y:S05]  /*9e80*/  @!P3 BRA `(.L_x_80) ;  /* 0x000000000004b947 */ /* 0x000fea0003800000 */
[----:B------:R2:W5:Y:S02]  /*9e90*/  LDG.E.LTC128B.U16 R6, desc[UR60][R14.64+0x12] ;  /* 0x0000123c0e067981 */ /* 0x000564000c1e1520 */
.L_x_80:
[----:B------:R-:W-:Y:S05]  /*9ea0*/  BSYNC B1 ;  /* 0x0000000000017941 */ /* 0x000fea0003800000 */
.L_x_79:
[----:B------:R-:W4:Y:S04]  /*9eb0*/  LDL.LU R17, [R1+0x3d4] ;  /* 0x0003d40001117983 */ /* 0x000f280000300800 */
[----:B-----5:R0:W-:Y:S04]  /*9ec0*/  STL.64 [R1+0x498], R4 ;  /* 0x0004980401007387 */ /* 0x0201e80000100a00 */
[----:B0-----:R-:W3:Y:S04]  /*9ed0*/  LDL.LU.64 R4, [R1+0x3e0] ;  /* 0x0003e00001047983 */ /* 0x001ee80000300a00 */
[----:B-1----:R-:W3:Y:S01]  /*9ee0*/  LDL.LU.64 R22, [R1+0x3e8] ;  /* 0x0003e80001167983 */ /* 0x002ee20000300a00 */
[----:B------:R-:W-:Y:S01]  /*9ef0*/  IMAD.U32 R7, R6, 0x10000, RZ ;  /* 0x0001000006077824 */ /* 0x000fe200078e00ff */
[----:B------:R-:W-:-:S03]  /*9f00*/  ISETP.GT.AND P2, PT, R0, 0x188, P2 ;  /* 0x000001880000780c */ /* 0x000fc60001744270 */
[----:B------:R-:W-:Y:S01]  /*9f10*/  FMUL R7, R7, R16 ;  /* 0x0000001007077220 */ /* 0x000fe20000400000 */
[----:B------:R-:W-:Y:S03]  /*9f20*/  BSSY B1, `(.L_x_81) ;  /* 0x0000008000017945 */ /* 0x000fe60003800000 */
[----:B----4-:R-:W-:-:S05]  /*9f30*/  FFMA R7, R17, R2, R7 ;  /* 0x0000000211077223 */ /* 0x010fca0000000007 */
[----:B------:R-:W-:Y:S01]  /*9f40*/  F2FP.BF16.F32.PACK_AB R7, RZ, R7 ;  /* 0x00000007ff07723e */ /* 0x000fe200000010ff */
[----:B---3--:R-:W-:Y:S02]  /*9f50*/  @P3 IMAD.MOV.U32 R23, RZ, RZ, R5 ;  /* 0x000000ffff173224 */ /* 0x008fe400078e0005 */
[----:B------:R0:W5:Y:S04]  /*9f60*/  LDL.LU.64 R4, [R1+0x498] ;  /* 0x0004980001047983 */ /* 0x0001680000300a00 */
[----:B------:R0:W-:Y:S01]  /*9f70*/  @P3 STG.E.U16 desc[UR60][R22.64+0x12], R7 ;  /* 0x0000120716003986 */ /* 0x0001e2000c10153c */
[----:B------:R-:W-:Y:S05]  /*9f80*/  @!P2 BRA `(.L_x_82) ;  /* 0x000000000004a947 */ /* 0x000fea0003800000 */
[----:B------:R1:W5:Y:S02]  /*9f90*/  LDG.E.LTC128B.U16 R6, desc[UR60][R10.64+0x10] ;  /* 0x0000103c0a067981 */ /* 0x000364000c1e1520 */
.L_x_82:
[----:B------:R-:W-:Y:S05]  /*9fa0*/  BSYNC B1 ;  /* 0x0000000000017941 */ /* 0x000fea0003800000 */
.L_x_81:
[----:B------:R-:W3:Y:S01]  /*9fb0*/  LDL.LU R17, [R1+0x3d8] ;  /* 0x0003d80001117983 */ /* 0x000ee20000300800 */
[----:B0----5:R-:W-:Y:S01]  /*9fc0*/  IMAD.U32 R7, R6, 0x10000, RZ ;  /* 0x0001000006077824 */ /* 0x021fe200078e00ff */
        /* <DEDUP_REMOVED lines=8> */
.L_x_84:
[----:B------:R-:W-:Y:S05]  /*a050*/  BSYNC B1 ;  /* 0x0000000000017941 */ /* 0x000fea0003800000 */
.L_x_83:
[----:B------:R-:W4:Y:S04]  /*a060*/  LDL.LU R17, [R1+0x3dc] ;  /* 0x0003dc0001117983 */ /* 0x000f280000300800 */
[----:B------:R1:W5:Y:S02]  /*a070*/  LDL.64 R22, [R1+0x440] ;  /* 0x0004400001167983 */ /* 0x0003640000100a00 */
[----:B0----5:R-:W-:Y:S01]  /*a080*/  IMAD.U32 R7, R6, 0x10000, RZ ;  /* 0x0001000006077824 */ /* 0x021fe200078e00ff */
[----:B------:R-:W-:Y:S01]  /*a090*/  ISETP.GT.AND P3, PT, R3, 0x10, PT ;  /* 0x000000100300780c */ /* 0x000fe20003f64270 */
[----:B------:R-:W-:Y:S02]  /*a0a0*/  BSSY B1, `(.L_x_85) ;  /* 0x0000008000017945 */ /* 0x000fe40003800000 */
[----:B------:R-:W-:Y:S01]  /*a0b0*/  FMUL R7, R7, R16 ;  /* 0x0000001007077220 */ /* 0x000fe20000400000 */
[----:B------:R-:W-:-:S03]  /*a0c0*/  ISETP.GT.AND P0, PT, R0, RZ, P3 ;  /* 0x000000ff0000720c */ /* 0x000fc60001f04270 */
[----:B----4-:R-:W-:-:S05]  /*a0d0*/  FFMA R7, R17, R2, R7 ;  /* 0x0000000211077223 */ /* 0x010fca0000000007 */
[----:B------:R-:W-:-:S05]  /*a0e0*/  F2FP.BF16.F32.PACK_AB R7, RZ, R7 ;  /* 0x00000007ff07723e */ /* 0x000fca00000010ff */
[----:B------:R1:W-:Y:S01]  /*a0f0*/  @P1 STG.E.U16 desc[UR60][R4.64+0x12], R7 ;  /* 0x0000120704001986 */ /* 0x0003e2000c10153c */
[----:B------:R-:W-:Y:S05]  /*a100*/  @!P0 BRA `(.L_x_86) ;  /* 0x0000000000048947 */ /* 0x000fea0003800000 */
[----:B------:R0:W5:Y:S02]  /*a110*/  LDG.E.LTC128B.U16 R6, desc[UR60][R22.64+0x20] ;  /* 0x0000203c16067981 */ /* 0x000164000c1e1520 */
.L_x_86:
[----:B------:R-:W-:Y:S05]  /*a120*/  BSYNC B1 ;  /* 0x0000000000017941 */ /* 0x000fea0003800000 */
.L_x_85:
[----:B-1----:R-:W4:Y:S01]  /*a130*/  LDL.LU R5, [R1+0x3a0] ;  /* 0x0003a00001057983 */ /* 0x002f220000300800 */
[----:B-----5:R-:W-:Y:S01]  /*a140*/  IMAD.U32 R4, R6, 0x10000, RZ ;  /* 0x0001000006047824 */ /* 0x020fe200078e00ff */
        /* <DEDUP_REMOVED lines=9> */
.L_x_88:
[----:B------:R-:W-:Y:S05]  /*a1e0*/  BSYNC B1 ;  /* 0x0000000000017941 */ /* 0x000fea0003800000 */
.L_x_87:
[----:B------:R-:W2:Y:S01]  /*a1f0*/  LDL.LU R5, [R1+0x3a4] ;  /* 0x0003a40001057983 */ /* 0x000ea20000300800 */
[----:B-1---5:R-:W-:Y:S01]  /*a200*/  IMAD.U32 R4, R6, 0x10000, RZ ;  /* 0x0001000006047824 */ /* 0x022fe200078e00ff */
[----:B------:R-:W-:Y:S01]  /*a210*/  ISETP.GT.AND P0, PT, R0, 0x8, P3 ;  /* 0x000000080000780c */ /* 0x000fe20001f04270 */
[----:B------:R-:W-:Y:S02]  /*a220*/  BSSY B1, `(.L_x_89) ;  /* 0x0000008000017945 */ /* 0x000fe40003800000 */
[----:B------:R-:W-:-:S04]  /*a230*/  FMUL R4, R4, R16 ;  /* 0x0000001004047220 */ /* 0x000fc80000400000 */
[----:B--2---:R-:W-:-:S05]  /*a240*/  FFMA R4, R5, R2, R4 ;  /* 0x0000000205047223 */ /* 0x004fca0000000004 */
[----:B------:R-:W-:-:S05]  /*a250*/  F2FP.BF16.F32.PACK_AB R4, RZ, R4 ;  /* 0x00000004ff04723e */ /* 0x000fca00000010ff */
[----:B------:R1:W-:Y:S01]  /*a260*/  @P1 STG.E.U16 desc[UR60][R8.64+0x22], R4 ;  /* 0x0000220408001986 */ /* 0x0003e2000c10153c */
[----:B------:R-:W-:Y:S05]  /*a270*/  @!P0 BRA `(.L_x_90) ;  /* 0x0000000000088947 */ /* 0x000fea0003800000 */
[----:B0---4-:R-:W2:Y:S04]  /*a280*/  LDL.64 R22, [R1+0x420] ;  /* 0x0004200001167983 */ /* 0x011ea80000100a00 */
[----:B--2---:R2:W5:Y:S02]  /*a290*/  LDG.E.LTC128B.U16 R6, desc[UR60][R22.64+0x20] ;  /* 0x0000203c16067981 */ /* 0x004564000c1e1520 */
.L_x_90:
[----:B------:R-:W-:Y:S05]  /*a2a0*/  BSYNC B1 ;  /* 0x0000000000017941 */ /* 0x000fea0003800000 */
.L_x_89:
[----:B------:R-:W3:Y:S04]  /*a2b0*/  LDL.LU R5, [R1+0x3a8] ;  /* 0x0003a80001057983 */ /* 0x000ee80000300800 */
[----:B0-2-4-:R-:W2:Y:S01]  /*a2c0*/  LDL.64 R22, [R1+0x428] ;  /* 0x0004280001167983 */ /* 0x015ea20000100a00 */
[----:B-1---5:R-:W-:Y:S01]  /*a2d0*/  IMAD.U32 R4, R6, 0x10000, RZ ;  /* 0x0001000006047824 */ /* 0x022fe200078e00ff */
[----:B------:R-:W-:Y:S01]  /*a2e0*/  ISETP.GT.AND P4, PT, R0, 0x8, P2 ;  /* 0x000000080000780c */ /* 0x000fe20001784270 */
[----:B------:R-:W-:Y:S02]  /*a2f0*/  BSSY B1, `(.L_x_91) ;  /* 0x0000008000017945 */ /* 0x000fe40003800000 */
[----:B------:R-:W-:-:S04]  /*a300*/  FMUL R4, R4, R16 ;  /* 0x0000001004047220 */ /* 0x000fc80000400000 */
[----:B---3--:R-:W-:-:S05]  /*a310*/  FFMA R4, R5, R2, R4 ;  /* 0x0000000205047223 */ /* 0x008fca0000000004 */
[----:B------:R-:W-:-:S05]  /*a320*/  F2FP.BF16.F32.PACK_AB R4, RZ, R4 ;  /* 0x00000004ff04723e */ /* 0x000fca00000010ff */
[----:B--2---:R0:W-:Y:S01]  /*a330*/  @P0 STG.E.U16 desc[UR60][R22.64+0x20], R4 ;  /* 0x0000200416000986 */ /* 0x0041e2000c10153c */
[----:B------:R-:W-:Y:S05]  /*a340*/  @!P4 BRA `(.L_x_92) ;  /* 0x000000000008c947 */ /* 0x000fea0003800000 */
[----:B0-----:R-:W2:Y:S04]  /*a350*/  LDL.64 R4, [R1+0x420] ;  /* 0x0004200001047983 */ /* 0x001ea80000100a00 */
[----:B--2---:R1:W5:Y:S02]  /*a360*/  LDG.E.LTC128B.U16 R6, desc[UR60][R4.64+0x22] ;  /* 0x0000223c04067981 */ /* 0x004364000c1e1520 */
.L_x_92:
[----:B------:R-:W-:Y:S05]  /*a370*/  BSYNC B1 ;  /* 0x0000000000017941 */ /* 0x000fea0003800000 */
.L_x_91:
[----:B-1----:R-:W2:Y:S01]  /*a380*/  LDL.LU R5, [R1+0x3ac] ;  /* 0x0003ac0001057983 */ /* 0x002ea20000300800 */
[----:B0----5:R-:W-:Y:S01]  /*a390*/  IMAD.U32 R4, R6, 0x10000, RZ ;  /* 0x0001000006047824 */ /* 0x021fe200078e00ff */
        /* <DEDUP_REMOVED lines=8> */
[----:B0-----:R-:W2:Y:S04]  /*a420*/  LDL.64 R4, [R1+0x440] ;  /* 0x0004400001047983 */ /* 0x001ea80000100a00 */
[----:B--2---:R1:W5:Y:S02]  /*a430*/  LDG.E.LTC128B.U16 R6, desc[UR60][R4.64+0x30] ;  /* 0x0000303c04067981 */ /* 0x004364000c1e1520 */
.L_x_94:
[----:B------:R-:W-:Y:S05]  /*a440*/  BSYNC B1 ;  /* 0x0000000000017941 */ /* 0x000fea0003800000 */
.L_x_93:
        /* <DEDUP_REMOVED lines=12> */
.L_x_96:
[----:B------:R-:W-:Y:S05]  /*a510*/  BSYNC B1 ;  /* 0x0000000000017941 */ /* 0x000fea0003800000 */
.L_x_95:
[----:B-1----:R-:W2:Y:S01]  /*a520*/  LDL.LU R5, [R1+0x3b4] ;  /* 0x0003b40001057983 */ /* 0x002ea20000300800 */
[----:B0----5:R-:W-:Y:S01]  /*a530*/  IMAD.U32 R4, R6, 0x10000, RZ ;  /* 0x0001000006047824 */ /* 0x021fe200078e00ff */
[----:B------:R-:W-:Y:S01]  /*a540*/  ISETP.GT.AND P5, PT, R0, 0x8, P1 ;  /* 0x000000080000780c */ /* 0x000fe20000fa4270 */
[----:B------:R-:W-:Y:S02]  /*a550*/  BSSY B1, `(.L_x_97) ;  /* 0x0000008000017945 */ /* 0x000fe40003800000 */
[----:B------:R-:W-:-:S04]  /*a560*/  FMUL R4, R4, R16 ;  /* 0x0000001004047220 */ /* 0x000fc80000400000 */
[----:B--2---:R-:W-:-:S05]  /*a570*/  FFMA R4, R5, R2, R4 ;  /* 0x0000000205047223 */ /* 0x004fca0000000004 */
[----:B------:R-:W-:-:S05]  /*a580*/  F2FP.BF16.F32.PACK_AB R4, RZ, R4 ;  /* 0x00000004ff04723e */ /* 0x000fca00000010ff */
[----:B------:R0:W-:Y:S01]  /*a590*/  @P4 STG.E.U16 desc[UR60][R8.64+0x32], R4 ;  /* 0x0000320408004986 */ /* 0x0001e2000c10153c */
[----:B------:R-:W-:Y:S05]  /*a5a0*/  @!P5 BRA `(.L_x_98) ;  /* 0x000000000008d947 */ /* 0x000fea0003800000 */
[----:B0-----:R-:W2:Y:S04]  /*a5b0*/  LDL.64 R4, [R1+0x420] ;  /* 0x0004200001047983 */ /* 0x001ea80000100a00 */
[----:B--2---:R1:W5:Y:S02]  /*a5c0*/  LDG.E.LTC128B.U16 R6, desc[UR60][R4.64+0x30] ;  /* 0x0000303c04067981 */ /* 0x004364000c1e1520 */
.L_x_98:
[----:B------:R-:W-:Y:S05]  /*a5d0*/  BSYNC B1 ;  /* 0x0000000000017941 */ /* 0x000fea0003800000 */
.L_x_97:
        /* <DEDUP_REMOVED lines=11> */
.L_x_100:
[----:B------:R-:W-:Y:S05]  /*a690*/  BSYNC B1 ;  /* 0x0000000000017941 */ /* 0x000fea0003800000 */
.L_x_99:
        /* <DEDUP_REMOVED lines=9> */
[----:B------:R1:W5:Y:S02]  /*a730*/  LDG.E.LTC128B.U16 R6, desc[UR60][R234.64+0x20] ;  /* 0x0000203cea067981 */ /* 0x000364000c1e1520 */
.L_x_102:
[----:B------:R-:W-:Y:S05]  /*a740*/  BSYNC B1 ;  /* 0x0000000000017941 */ /* 0x000fea0003800000 */
.L_x_101:
[----:B------:R-:W2:Y:S01]  /*a750*/  LDL.LU R5, [R1+0x380] ;  /* 0x0003800001057983 */ /* 0x000ea20000300800 */
        /* <DEDUP_REMOVED lines=9> */
.L_x_104:
[----:B------:R-:W-:Y:S05]  /*a7f0*/  BSYNC B1 ;  /* 0x0000000000017941 */ /* 0x000fea0003800000 */
.L_x_103:
        /* <DEDUP_REMOVED lines=10> */
.L_x_106:
[----:B------:R-:W-:Y:S05]  /*a8a0*/  BSYNC B1 ;  /* 0x0000000000017941 */ /* 0x000fea0003800000 */
.L_x_105:
[----:B------:R-:W4:Y:S04]  /*a8b0*/  LDL.LU R5, [R1+0x388] ;  /* 0x0003880001057983 */ /* 0x000f280000300800 */
[----:B------:R-:W2:Y:S01]  /*a8c0*/  LDL.64 R22, [R1+0x400] ;  /* 0x0004000001167983 */ /* 0x000ea20000100a00 */
[----:B0----5:R-:W-:Y:S01]  /*a8d0*/  IMAD.U32 R4, R6, 0x10000, RZ ;  /* 0x0001000006047824 */ /* 0x021fe200078e00ff */
[----:B------:R-:W-:Y:S01]  /*a8e0*/  ISETP.GT.AND P4, PT, R0, 0x88, P2 ;  /* 0x000000880000780c */ /* 0x000fe20001784270 */
[----:B------:R-:W-:Y:S02]  /*a8f0*/  BSSY B1, `(.L_x_107) ;  /* 0x0000007000017945 */ /* 0x000fe40003800000 */
[----:B------:R-:W-:-:S04]  /*a900*/  FMUL R4, R4, R16 ;  /* 0x0000001004047220 */ /* 0x000fc80000400000 */
[----:B----4-:R-:W-:-:S05]  /*a910*/  FFMA R4, R5, R2, R4 ;  /* 0x0000000205047223 */ /* 0x010fca0000000004 */
[----:B------:R-:W-:-:S05]  /*a920*/  F2FP.BF16.F32.PACK_AB R4, RZ, R4 ;  /* 0x00000004ff04723e */ /* 0x000fca00000010ff */
[----:B--2---:R0:W-:Y:S01]  /*a930*/  @P5 STG.E.U16 desc[UR60][R22.64+0x20], R4 ;  /* 0x0000200416005986 */ /* 0x0041e2000c10153c */
[----:B------:R-:W-:Y:S05]  /*a940*/  @!P4 BRA `(.L_x_108) ;  /* 0x000000000004c947 */ /* 0x000fea0003800000 */
[----:B------:R2:W5:Y:S02]  /*a950*/  LDG.E.LTC128B.U16 R6, desc[UR60][R232.64+0x22] ;  /* 0x0000223ce8067981 */ /* 0x000564000c1e1520 */
.L_x_108:
[----:B------:R-:W-:Y:S05]  /*a960*/  BSYNC B1 ;  /* 0x0000000000017941 */ /* 0x000fea0003800000 */
.L_x_107:
[----:B------:R-:W4:Y:S01]  /*a970*/  LDL.LU R5, [R1+0x38c] ;  /* 0x00038c0001057983 */ /* 0x000f220000300800 */
[----:B0----5:R-:W-:Y:S01]  /*a980*/  IMAD.U32 R4, R6, 0x10000, RZ ;  /* 0x0001000006047824 */ /* 0x021fe200078e00ff */
        /* <DEDUP_REMOVED lines=8> */
.L_x_110:
[----:B------:R-:W-:Y:S05]  /*aa10*/  BSYNC B1 ;  /* 0x0000000000017941 */ /* 0x000fea0003800000 */
.L_x_109:
        /* <DEDUP_REMOVED lines=10> */
.L_x_112:
[----:B------:R-:W-:Y:S05]  /*aac0*/  BSYNC B1 ;  /* 0x0000000000017941 */ /* 0x000fea0003800000 */
.L_x_111:
        /* <DEDUP_REMOVED lines=10> */
.L_x_114:
[----:B------:R-:W-:Y:S05]  /*ab70*/  BSYNC B1 ;  /* 0x0000000000017941 */ /* 0x000fea0003800000 */
.L_x_113:
        /* <DEDUP_REMOVED lines=10> */
.L_x_116:
[----:B------:R-:W-:Y:S05]  /*ac20*/  BSYNC B1 ;  /* 0x0000000000017941 */ /* 0x000fea0003800000 */
.L_x_115:
[----:B------:R-:W3:Y:S01]  /*ac30*/  LDL.LU R5, [R1+0x39c] ;  /* 0x00039c0001057983 */ /* 0x000ee20000300800 */
[----:B0----5:R-:W-:Y:S01]  /*ac40*/  IMAD.U32 R4, R6, 0x10000, RZ ;  /* 0x0001000006047824 */ /* 0x021fe200078e00ff */
[----:B------:R-:W-:Y:S01]  /*ac50*/  ISETP.GT.AND P5, PT, R0, 0x100, P3 ;  /* 0x000001000000780c */ /* 0x000fe20001fa4270 */
[----:B------:R-:W-:Y:S01]  /*ac60*/  IMAD.U32 R17, RZ, RZ, UR9 ;  /* 0x00000009ff117e24 */ /* 0x000fe2000f8e00ff */
[----:B------:R0:W-:Y:S01]  /*ac70*/  STL.64 [R1+0x498], R8 ;  /* 0x0004980801007387 */ /* 0x0001e20000100a00 */
[----:B------:R-:W-:-:S03]  /*ac80*/  FMUL R4, R4, R16 ;  /* 0x0000001004047220 */ /* 0x000fc60000400000 */
[----:B0-----:R-:W4:Y:S01]  /*ac90*/  LDL.LU.64 R8, [R1+0x430] ;  /* 0x0004300001087983 */ /* 0x001f220000300a00 */
[----:B---3--:R-:W-:-:S05]  /*aca0*/  FFMA R4, R5, R2, R4 ;  /* 0x0000000205047223 */ /* 0x008fca0000000004 */
[----:B------:R-:W-:-:S05]  /*acb0*/  F2FP.BF16.F32.PACK_AB R4, RZ, R4 ;  /* 0x00000004ff04723e */ /* 0x000fca00000010ff */
[----:B------:R0:W-:Y:S04]  /*acc0*/  @P4 STG.E.U16 desc[UR60][R22.64+0x32], R4 ;  /* 0x0000320416004986 */ /* 0x0001e8000c10153c */
[----:B------:R-:W3:Y:S01]  /*acd0*/  @P5 LDG.E.LTC128B.U16 R6, desc[UR60][R20.64+0x20] ;  /* 0x0000203c14065981 */ /* 0x000ee2000c1e1520 */
[----:B------:R-:W-:-:S04]  /*ace0*/  IMAD.U32 R5, RZ, RZ, UR8 ;  /* 0x00000008ff057e24 */ /* 0x000fc8000f8e00ff */
[----:B------:R-:W-:Y:S02]  /*acf0*/  IMAD.SHL.U32 R5, R5, 0x100, RZ ;  /* 0x0000010005057824 */ /* 0x000fe400078e00ff */
[----:B0-----:R-:W-:-:S05]  /*ad00*/  IMAD.U32 R22, RZ, RZ, UR8 ;  /* 0x00000008ff167e24 */ /* 0x001fca000f8e00ff */
[----:B------:R-:W-:Y:S02]  /*ad10*/  SHF.L.U64.HI R23, R22, 0x8, R17 ;  /* 0x0000000816177819 */ /* 0x000fe40000010211 */
[----:B------:R-:W2:Y:S04]  /*ad20*/  LDL.LU R17, [R1+0x360] ;  /* 0x0003600001117983 */ /* 0x000ea80000300800 */
[----:B------:R0:W-:Y:S01]  /*ad30*/  STL [R1+0x380], R5 ;  /* 0x0003800501007387 */ /* 0x0001e20000100800 */
[----:B------:R-:W-:Y:S01]  /*ad40*/  BSSY B1, `(.L_x_117) ;  /* 0x000000d000017945 */ /* 0x000fe20003800000 */
[----:B---3--:R-:W-:-:S04]  /*ad50*/  IMAD.U32 R4, R6, 0x10000, RZ ;  /* 0x0001000006047824 */ /* 0x008fc800078e00ff */
[----:B------:R-:W-:Y:S01]  /*ad60*/  FMUL R7, R4, R16 ;  /* 0x0000001004077220 */ /* 0x000fe20000400000 */
[----:B----4-:R-:W-:Y:S02]  /*ad70*/  IADD3 R4, P4, R5, R8, RZ ;  /* 0x0000000805047210 */ /* 0x010fe40007f9e0ff */
[----:B------:R3:W5:Y:S03]  /*ad80*/  LDL.LU.64 R8, [R1+0x498] ;  /* 0x0004980001087983 */ /* 0x0007660000300a00 */
[----:B0-----:R-:W-:Y:S02]  /*ad90*/  IMAD.X R5, R23, 0x1, R13, P4 ;  /* 0x0000000117057824 */ /* 0x001fe400020e060d */
[----:B--2---:R-:W-:-:S05]  /*ada0*/  FFMA R7, R17, R2, R7 ;  /* 0x0000000211077223 */ /* 0x004fca0000000007 */
[----:B------:R-:W-:Y:S01]  /*adb0*/  F2FP.BF16.F32.PACK_AB R7, RZ, R7 ;  /* 0x00000007ff07723e */ /* 0x000fe200000010ff */
[----:B------:R3:W-:Y:S04]  /*adc0*/  STL [R1+0x384], R23 ;  /* 0x0003841701007387 */ /* 0x0007e80000100800 */
[----:B------:R3:W-:Y:S01]  /*add0*/  @P5 STG.E.U16 desc[UR60][R4.64+0x20], R7 ;  /* 0x0000200704005986 */ /* 0x0007e2000c10153c */
[----:B------:R-:W-:-:S13]  /*ade0*/  ISETP.GT.AND P4, PT, R0, 0x100, P2 ;  /* 0x000001000000780c */ /* 0x000fda0001784270 */
[----:B---3--:R-:W-:Y:S05]  /*adf0*/  @!P4 BRA `(.L_x_118) ;  /* 0x000000000004c947 */ /* 0x008fea0003800000 */
[----:B------:R0:W5:Y:S02]  /*ae00*/  LDG.E.LTC128B.U16 R6, desc[UR60][R20.64+0x22] ;  /* 0x0000223c14067981 */ /* 0x000164000c1e1520 */
.L_x_118:
[----:B------:R-:W-:Y:S05]  /*ae10*/  BSYNC B1 ;  /* 0x0000000000017941 */ /* 0x000fea0003800000 */
.L_x_117:
[----:B------:R2:W-:Y:S04]  /*ae20*/  STL [R1+0x494], R3 ;  /* 0x0004940301007387 */ /* 0x0005e80000100800 */
[----:B--2---:R-:W2:Y:S01]  /*ae30*/  LDL.LU R3, [R1+0x364] ;  /* 0x0003640001037983 */ /* 0x004ea20000300800 */
[----:B-----5:R-:W-:Y:S01]  /*ae40*/  IMAD.U32 R7, R6, 0x10000, RZ ;  /* 0x0001000006077824 */ /* 0x020fe200078e00ff */
[----:B------:R-:W-:Y:S02]  /*ae50*/  ISETP.GT.AND P5, PT, R0, 0x108, P3 ;  /* 0x000001080000780c */ /* 0x000fe40001fa4270 */
[----:B------:R-:W3:Y:S01]  /*ae60*/  LDL.LU R23, [R1+0x368] ;  /* 0x0003680001177983 */ /* 0x000ee20000300800 */
[----:B------:R-:W-:-:S03]  /*ae70*/  FMUL R7, R7, R16 ;  /* 0x0000001007077220 */ /* 0x000fc60000400000 */
[----:B------:R-:W4:Y:S04]  /*ae80*/  LDL R22, [R1+0x460] ;  /* 0x0004600001167983 */ /* 0x000f280000100800 */
[----:B------:R-:W3:Y:S01]  /*ae90*/  LDL R17, [R1+0x454] ;  /* 0x0004540001117983 */ /* 0x000ee20000100800 */
[----:B--2---:R-:W-:-:S03]  /*aea0*/  FFMA R7, R3, R2, R7 ;  /* 0x0000000203077223 */ /* 0x004fc60000000007 */
[----:B------:R2:W5:Y:S02]  /*aeb0*/  LDL.LU R3, [R1+0x494] ;  /* 0x0004940001037983 */ /* 0x0005640000300800 */
[----:B------:R-:W-:-:S05]  /*aec0*/  F2FP.BF16.F32.PACK_AB R7, RZ, R7 ;  /* 0x00000007ff07723e */ /* 0x000fca00000010ff */
[----:B------:R1:W-:Y:S04]  /*aed0*/  @P4 STG.E.U16 desc[UR60][R4.64+0x22], R7 ;  /* 0x0000220704004986 */ /* 0x0003e8000c10153c */
[----:B------:R-:W1:Y:S01]  /*aee0*/  @P5 LDG.E.LTC128B.U16 R6, desc[UR60][R18.64+0x20] ;  /* 0x0000203c12065981 */ /* 0x000e62000c1e1520 */
[----:B----4-:R-:W-:-:S05]  /*aef0*/  IADD3 R236, P4, R22, R4, RZ ;  /* 0x0000000416ec7210 */ /* 0x010fca0007f9e0ff */
[----:B---3--:R-:W-:Y:S01]  /*af00*/  IMAD.X R237, R17, 0x1, R5, P4 ;  /* 0x0000000111ed7824 */ /* 0x008fe200020e0605 */
[----:B------:R-:W-:Y:S01]  /*af10*/  ISETP.GT.AND P4, PT, R0, 0x108, P2 ;  /* 0x000001080000780c */ /* 0x000fe20001784270 */
[----:B-1----:R-:W-:-:S04]  /*af20*/  IMAD.U32 R7, R6, 0x10000, RZ ;  /* 0x0001000006077824 */ /* 0x002fc800078e00ff */
[----:B------:R-:W-:-:S04]  /*af30*/  FMUL R7, R7, R16 ;  /* 0x0000001007077220 */ /* 0x000fc80000400000 */
[----:B------:R-:W-:Y:S02]  /*af40*/  FFMA R7, R23, R2, R7 ;  /* 0x0000000217077223 */ /* 0x000fe40000000007 */
[----:B------:R-:W3:Y:S03]  /*af50*/  LDL.LU R23, [R1+0x36c] ;  /* 0x00036c0001177983 */ /* 0x000ee60000300800 */
[----:B------:R-:W-:-:S05]  /*af60*/  F2FP.BF16.F32.PACK_AB R7, RZ, R7 ;  /* 0x00000007ff07723e */ /* 0x000fca00000010ff */
[----:B------:R1:W-:Y:S04]  /*af70*/  @P5 STG.E.U16 desc[UR60][R236.64+0x20], R7 ;  /* 0x00002007ec005986 */ /* 0x0003e8000c10153c */
[----:B------:R-:W1:Y:S01]  /*af80*/  @P4 LDG.E.LTC128B.U16 R6, desc[UR60][R18.64+0x22] ;  /* 0x0000223c12064981 */ /* 0x000e62000c1e1520 */
[----:B------:R-:W-:Y:S01]  /*af90*/  IADD3 R22, P5, R4, R22, RZ ;  /* 0x0000001604167210 */ /* 0x000fe20007fbe0ff */
[----:B------:R-:W-:Y:S01]  /*afa0*/  BSSY B1, `(.L_x_119) ;  /* 0x000000a000017945 */ /* 0x000fe20003800000 */
[----:B-1----:R-:W-:-:S04]  /*afb0*/  IMAD.U32 R7, R6, 0x10000, RZ ;  /* 0x0001000006077824 */ /* 0x002fc800078e00ff */
[----:B------:R-:W-:-:S04]  /*afc0*/  FMUL R7, R7, R16 ;  /* 0x0000001007077220 */ /* 0x000fc80000400000 */
[----:B---3--:R-:W-:Y:S01]  /*afd0*/  FFMA R7, R23, R2, R7 ;  /* 0x0000000217077223 */ /* 0x008fe20000000007 */
[----:B------:R-:W-:-:S04]  /*afe0*/  IMAD.X R23, R5, 0x1, R17, P5 ;  /* 0x0000000105177824 */ /* 0x000fc800028e0611 */
[----:B------:R-:W-:-:S05]  /*aff0*/  F2FP.BF16.F32.PACK_AB R7, RZ, R7 ;  /* 0x00000007ff07723e */ /* 0x000fca00000010ff */
[----:B------:R2:W-:Y:S01]  /*b000*/  @P4 STG.E.U16 desc[UR60][R22.64+0x22], R7 ;  /* 0x0000220716004986 */ /* 0x0005e2000c10153c */
[----:B------:R-:W-:-:S13]  /*b010*/  ISETP.GT.AND P5, PT, R0, 0x100, P1 ;  /* 0x000001000000780c */ /* 0x000fda0000fa4270 */
[----:B--2---:R-:W-:Y:S05]  /*b020*/  @!P5 BRA `(.L_x_120) ;  /* 0x000000000004d947 */ /* 0x004fea0003800000 */
[----:B------:R1:W5:Y:S02]  /*b030*/  LDG.E.LTC128B.U16 R6, desc[UR60][R20.64+0x30] ;  /* 0x0000303c14067981 */ /* 0x000364000c1e1520 */
.L_x_120:
[----:B------:R-:W-:Y:S05]  /*b040*/  BSYNC B1 ;  /* 0x0000000000017941 */ /* 0x000fea0003800000 */
.L_x_119:
[----:B------:R-:W2:Y:S01]  /*b050*/  LDL.LU R17, [R1+0x370] ;  /* 0x0003700001117983 */ /* 0x000ea20000300800 */
[----:B-----5:R-:W-:Y:S01]  /*b060*/  IMAD.U32 R7, R6, 0x10000, RZ ;  /* 0x0001000006077824 */ /* 0x020fe200078e00ff */
        /* <DEDUP_REMOVED lines=8> */
.L_x_122:
[----:B------:R-:W-:Y:S05]  /*b0f0*/  BSYNC B1 ;  /* 0x0000000000017941 */ /* 0x000fea0003800000 */
.L_x_121:
        /* <DEDUP_REMOVED lines=10> */
.L_x_124:
[----:B------:R-:W-:Y:S05]  /*b1a0*/  BSYNC B1 ;  /* 0x0000000000017941 */ /* 0x000fea0003800000 */
.L_x_123:
[----:B------:R-:W3:Y:S01]  /*b1b0*/  LDL.LU R17, [R1+0x378] ;  /* 0x0003780001117983 */ /* 0x000ee20000300800 */
        /* <DEDUP_REMOVED lines=9> */
.L_x_126:
[----:B------:R-:W-:Y:S05]  /*b250*/  BSYNC B1 ;  /* 0x0000000000017941 */ /* 0x000fea0003800000 */
.L_x_125:
[----:B------:R-:W4:Y:S01]  /*b260*/  LDL.LU R22, [R1+0x37c] ;  /* 0x00037c0001167983 */ /* 0x000f220000300800 */
[----:B--2--5:R-:W-:Y:S01]  /*b270*/  IMAD.U32 R7, R6, 0x10000, RZ ;  /* 0x0001000006077824 */ /* 0x024fe200078e00ff */
[----:B------:R-:W-:Y:S01]  /*b280*/  ISETP.GT.AND P5, PT, R0, 0x180, P3 ;  /* 0x000001800000780c */ /* 0x000fe20001fa4270 */
[----:B------:R-:W-:Y:S01]  /*b290*/  BSSY B1, `(.L_x_127) ;  /* 0x0000008000017945 */ /* 0x000fe20003800000 */
[----:B------:R-:W-:Y:S01]  /*b2a0*/  PRMT R17, R6, 0x7610, R17 ;  /* 0x0000761006117816 */ /* 0x000fe20000000011 */
[----:B------:R-:W-:-:S04]  /*b2b0*/  FMUL R7, R7, R16 ;  /* 0x0000001007077220 */ /* 0x000fc80000400000 */
[----:B----4-:R-:W-:-:S05]  /*b2c0*/  FFMA R7, R22, R2, R7 ;  /* 0x0000000216077223 */ /* 0x010fca0000000007 */
[----:B------:R-:W-:-:S05]  /*b2d0*/  F2FP.BF16.F32.PACK_AB R7, RZ, R7 ;  /* 0x00000007ff07723e */ /* 0x000fca00000010ff */
[----:B------:R2:W-:Y:S01]  /*b2e0*/  @P4 STG.E.U16 desc[UR60][R236.64+0x32], R7 ;  /* 0x00003207ec004986 */ /* 0x0005e2000c10153c */
[----:B------:R-:W-:Y:S05]  /*b2f0*/  @!P5 BRA `(.L_x_128) ;  /* 0x000000000004d947 */ /* 0x000fea0003800000 */
[----:B------:R4:W5:Y:S02]  /*b300*/  LDG.E.LTC128B.U16 R17, desc[UR60][R14.64+0x20] ;  /* 0x0000203c0e117981 */ /* 0x000964000c1e1520 */
.L_x_128:
[----:B------:R-:W-:Y:S05]  /*b310*/  BSYNC B1 ;  /* 0x0000000000017941 */ /* 0x000fea0003800000 */
.L_x_127:
[----:B--2---:R-:W2:Y:S01]  /*b320*/  LDL R7, [R1+0x380] ;  /* 0x0003800001077983 */ /* 0x004ea20000100800 */
[----:B-----5:R-:W-:-:S03]  /*b330*/  IMAD.U32 R6, R17, 0x10000, RZ ;  /* 0x0001000011067824 */ /* 0x020fc600078e00ff */
[----:B------:R-:W3:Y:S01]  /*b340*/  LDL R23, [R1+0x384] ;  /* 0x0003840001177983 */ /* 0x000ee20000100800 */
[----:B------:R-:W-:Y:S01]  /*b350*/  FMUL R22, R6, R16 ;  /* 0x0000001006167220 */ /* 0x000fe20000400000 */
[----:B--2---:R-:W-:Y:S02]  /*b360*/  IADD3 R6, P4, R7, R4, RZ ;  /* 0x0000000407067210 */ /* 0x004fe40007f9e0ff */
[----:B------:R-:W2:Y:S01]  /*b370*/  LDL.LU R7, [R1+0x340] ;  /* 0x0003400001077983 */ /* 0x000ea20000300800 */
[----:B------:R-:W-:Y:S01]  /*b380*/  BSSY B1, `(.L_x_129) ;  /* 0x0000008000017945 */ /* 0x000fe20003800000 */
[----:B--2---:R-:W-:Y:S01]  /*b390*/  FFMA R22, R7, R2, R22 ;  /* 0x0000000207167223 */ /* 0x004fe20000000016 */
[----:B---3--:R-:W-:Y:S01]  /*b3a0*/  IMAD.X R7, R23, 0x1, R5, P4 ;  /* 0x0000000117077824 */ /* 0x008fe200020e0605 */
[----:B------:R-:W-:-:S03]  /*b3b0*/  ISETP.GT.AND P4, PT, R0, 0x180, P2 ;  /* 0x000001800000780c */ /* 0x000fc60001784270 */
[----:B------:R-:W-:-:S05]  /*b3c0*/  F2FP.BF16.F32.PACK_AB R22, RZ, R22 ;  /* 0x00000016ff16723e */ /* 0x000fca00000010ff */
[----:B------:R2:W-:Y:S05]  /*b3d0*/  @P5 STG.E.U16 desc[UR60][R6.64+0x20], R22 ;  /* 0x0000201606005986 */ /* 0x0005ea000c10153c */
[----:B------:R-:W-:Y:S05]  /*b3e0*/  @!P4 BRA `(.L_x_130) ;  /* 0x000000000004c947 */ /* 0x000fea0003800000 */
[----:B------:R3:W5:Y:S02]  /*b3f0*/  LDG.E.LTC128B.U16 R17, desc[UR60][R14.64+0x22] ;  /* 0x0000223c0e117981 */ /* 0x000764000c1e1520 */
.L_x_130:
[----:B------:R-:W-:Y:S05]  /*b400*/  BSYNC B1 ;  /* 0x0000000000017941 */ /* 0x000fea0003800000 */
.L_x_129:
        /* <DEDUP_REMOVED lines=10> */
.L_x_132:
[----:B------:R-:W-:Y:S05]  /*b4b0*/  BSYNC B1 ;  /* 0x0000000000017941 */ /* 0x000fea0003800000 */
.L_x_131:
[----:B------:R-:W3:Y:S01]  /*b4c0*/  LDL.LU R23, [R1+0x348] ;  /* 0x0003480001177983 */ /* 0x000ee20000300800 */
[----:B--2--5:R-:W-:-:S03]  /*b4d0*/  IMAD.U32 R22, R17, 0x10000, RZ ;  /* 0x0001000011167824 */ /* 0x024fc600078e00ff */
[----:B------:R2:W-:Y:S01]  /*b4e0*/  STL [R1+0x498], R4 ;  /* 0x0004980401007387 */ /* 0x0005e20000100800 */
[----:B------:R-:W-:-:S03]  /*b4f0*/  FMUL R22, R22, R16 ;  /* 0x0000001016167220 */ /* 0x000fc60000400000 */
[----:B------:R0:W-:Y:S01]  /*b500*/  STL [R1+0x494], R3 ;  /* 0x0004940301007387 */ /* 0x0001e20000100800 */
[----:B---3--:R-:W-:-:S03]  /*b510*/  FFMA R23, R23, R2, R22 ;  /* 0x0000000217177223 */ /* 0x008fc60000000016 */
[----:B------:R-:W3:Y:S02]  /*b520*/  LDL R22, [R1+0x460] ;  /* 0x0004600001167983 */ /* 0x000ee40000100800 */
[----:B------:R-:W-:-:S04]  /*b530*/  F2FP.BF16.F32.PACK_AB R23, RZ, R23 ;  /* 0x00000017ff17723e */ /* 0x000fc800000010ff */
[----:B--2---:R-:W-:Y:S02]  /*b540*/  PRMT R4, R23, 0x7610, R4 ;  /* 0x0000761017047816 */ /* 0x004fe40000000004 */
[----:B------:R-:W2:Y:S02]  /*b550*/  LDL R23, [R1+0x454] ;  /* 0x0004540001177983 */ /* 0x000ea40000100800 */
[----:B0-----:R-:W-:Y:S02]  /*b560*/  PRMT R3, R4, 0x7610, R3 ;  /* 0x0000761004037816 */ /* 0x001fe40000000003 */
[----:B------:R0:W5:Y:S01]  /*b570*/  LDL.LU R4, [R1+0x498] ;  /* 0x0004980001047983 */ /* 0x0001620000300800 */
[----:B---3--:R-:W-:-:S05]  /*b580*/  IADD3 R22, P4, R22, R6, RZ ;  /* 0x0000000616167210 */ /* 0x008fca0007f9e0ff */
[----:B--2---:R-:W-:-:S05]  /*b590*/  IMAD.X R23, R23, 0x1, R7, P4 ;  /* 0x0000000117177824 */ /* 0x004fca00020e0607 */
[----:B------:R2:W-:Y:S04]  /*b5a0*/  @P3 STG.E.U16 desc[UR60][R22.64+0x20], R3 ;  /* 0x0000200316003986 */ /* 0x0005e8000c10153c */
[----:B--2---:R0:W5:Y:S01]  /*b5b0*/  LDL.LU R3, [R1+0x494] ;  /* 0x0004940001037983 */ /* 0x0041620000300800 */
[----:B------:R-:W-:Y:S01]  /*b5c0*/  ISETP.GT.AND P2, PT, R0, 0x188, P2 ;  /* 0x000001880000780c */ /* 0x000fe20001744270 */
[----:B------:R-:W-:-:S12]  /*b5d0*/  BSSY B1, `(.L_x_133) ;  /* 0x0000003000017945 */ /* 0x000fd80003800000 */
[----:B0-----:R-:W-:Y:S05]  /*b5e0*/  @!P2 BRA `(.L_x_134) ;  /* 0x000000000004a947 */ /* 0x001fea0003800000 */
[----:B------:R0:W5:Y:S02]  /*b5f0*/  LDG.E.LTC128B.U16 R17, desc[UR60][R10.64+0x22] ;  /* 0x0000223c0a117981 */ /* 0x000164000c1e1520 */
.L_x_134:
[----:B------:R-:W-:Y:S05]  /*b600*/  BSYNC B1 ;  /* 0x0000000000017941 */ /* 0x000fea0003800000 */
.L_x_133:
[----:B------:R-:W-:Y:S04]  /*b610*/  STL [R1+0x4b0], R12 ;  /* 0x0004b00c01007387 */ /* 0x000fe80000100800 */
[----:B------:R0:W-:Y:S04]  /*b620*/  STL [R1+0x4ac], R11 ;  /* 0x0004ac0b01007387 */ /* 0x0001e80000100800 */
[----:B0---4-:R-:W2:Y:S04]  /*b630*/  LDL.LU R11, [R1+0x34c] ;  /* 0x00034c00010b7983 */ /* 0x011ea80000300800 */
[----:B------:R-:W-:Y:S04]  /*b640*/  STL [R1+0x4a8], R10 ;  /* 0x0004a80a01007387 */ /* 0x000fe80000100800 */
[----:B------:R0:W-:Y:S04]  /*b650*/  STL [R1+0x4a4], R9 ;  /* 0x0004a40901007387 */ /* 0x0001e80000100800 */
[----:B0-----:R-:W3:Y:S04]  /*b660*/  LDL.LU R9, [R1+0x384] ;  /* 0x0003840001097983 */ /* 0x001ee80000300800 */
[----:B------:R-:W-:Y:S04]  /*b670*/  STL [R1+0x4a0], R8 ;  /* 0x0004a00801007387 */ /* 0x000fe80000100800 */
[----:B------:R0:W-:Y:S04]  /*b680*/  STL.64 [R1+0x498], R6 ;  /* 0x0004980601007387 */ /* 0x0001e80000100a00 */
[----:B0-----:R-:W4:Y:S04]  /*b690*/  LDL.LU R6, [R1+0x380] ;  /* 0x0003800001067983 */ /* 0x001f280000300800 */
[----:B------:R-:W4:Y:S01]  /*b6a0*/  LDL.LU R7, [R1+0x460] ;  /* 0x0004600001077983 */ /* 0x000f220000300800 */
[----:B-----5:R-:W-:-:S03]  /*b6b0*/  IMAD.U32 R12, R17, 0x10000, RZ ;  /* 0x00010000110c7824 */ /* 0x020fc600078e00ff */
[----:B------:R0:W-:Y:S01]  /*b6c0*/  STL [R1+0x494], R3 ;  /* 0x0004940301007387 */ /* 0x0001e20000100800 */
[----:B------:R-:W-:-:S04]  /*b6d0*/  FMUL R12, R12, R16 ;  /* 0x000000100c0c7220 */ /* 0x000fc80000400000 */
[----:B--2---:R-:W-:Y:S02]  /*b6e0*/  FFMA R11, R11, R2, R12 ;  /* 0x000000020b0b7223 */ /* 0x004fe4000000000c */
[----:B------:R2:W5:Y:S01]  /*b6f0*/  LDL.LU R12, [R1+0x4b0] ;  /* 0x0004b000010c7983 */ /* 0x0005620000300800 */
[----:B----4-:R-:W-:-:S03]  /*b700*/  IADD3 R6, P4, P5, R7, R4, R6 ;  /* 0x0000000407067210 */ /* 0x010fc60007d9e006 */
[----:B------:R-:W3:Y:S01]  /*b710*/  LDL.LU R7, [R1+0x454] ;  /* 0x0004540001077983 */ /* 0x000ee20000300800 */
[----:B------:R-:W-:-:S03]  /*b720*/  F2FP.BF16.F32.PACK_AB R10, RZ, R11 ;  /* 0x0000000bff0a723e */ /* 0x000fc600000010ff */
[----:B------:R2:W5:Y:S01]  /*b730*/  LDL.LU R11, [R1+0x4ac] ;  /* 0x0004ac00010b7983 */ /* 0x0005620000300800 */
[----:B------:R-:W-:-:S03]  /*b740*/  PRMT R8, R10, 0x7610, R8 ;  /* 0x000076100a087816 */ /* 0x000fc60000000008 */
[----:B------:R2:W5:Y:S01]  /*b750*/  LDL.LU R10, [R1+0x4a8] ;  /* 0x0004a800010a7983 */ /* 0x0005620000300800 */
[----:B0-----:R-:W-:Y:S02]  /*b760*/  PRMT R3, R8, 0x7610, R3 ;  /* 0x0000761008037816 */ /* 0x001fe40000000003 */
[----:B------:R-:W-:Y:S02]  /*b770*/  ISETP.GT.AND P3, PT, R0, 0x180, P1 ;  /* 0x000001800000780c */ /* 0x000fe40000f64270 */
[----:B---3--:R-:W-:Y:S02]  /*b780*/  IADD3.X R7, R7, R5, R9, P4, P5 ;  /* 0x0000000507077210 */ /* 0x008fe400027ea409 */
[----:B------:R2:W5:Y:S04]  /*b790*/  LDL.LU R9, [R1+0x4a4] ;  /* 0x0004a40001097983 */ /* 0x0005680000300800 */
[----:B------:R2:W5:Y:S04]  /*b7a0*/  LDL.LU R8, [R1+0x4a0] ;  /* 0x0004a00001087983 */ /* 0x0005680000300800 */
[----:B------:R0:W-:Y:S04]  /*b7b0*/  @P2 STG.E.U16 desc[UR60][R6.64+0x22], R3 ;  /* 0x0000220306002986 */ /* 0x0001e8000c10153c */
[----:B0-----:R2:W5:Y:S04]  /*b7c0*/  LDL.LU.64 R6, [R1+0x498] ;  /* 0x0004980001067983 */ /* 0x0015680000300a00 */
[----:B------:R2:W5:Y:S01]  /*b7d0*/  LDL.LU R3, [R1+0x494] ;  /* 0x0004940001037983 */ /* 0x0005620000300800 */
[----:B------:R-:W-:Y:S04]  /*b7e0*/  BSSY B1, `(.L_x_135) ;  /* 0x0000003000017945 */ /* 0x000fe80003800000 */
[----:B------:R-:W-:Y:S05]  /*b7f0*/  @!P3 BRA `(.L_x_136) ;  /* 0x000000000004b947 */ /* 0x000fea0003800000 */
[----:B------:R0:W5:Y:S02]  /*b800*/  LDG.E.LTC128B.U16 R17, desc[UR60][R14.64+0x30] ;  /* 0x0000303c0e117981 */ /* 0x000164000c1e1520 */
.L_x_136:
[----:B------:R-:W-:Y:S05]  /*b810*/  BSYNC B1 ;  /* 0x0000000000017941 */ /* 0x000fea0003800000 */
.L_x_135:
[----:B-----5:R-:W-:Y:S04]  /*b820*/  STL [R1+0x4a4], R9 ;  /* 0x0004a40901007387 */ /* 0x020fe80000100800 */
[----:B------:R3:W-:Y:S04]  /*b830*/  STL [R1+0x4a0], R8 ;  /* 0x0004a00801007387 */ /* 0x0007e80000100800 */
[----:B---3--:R-:W3:Y:S01]  /*b840*/  LDL.LU R8, [R1+0x350] ;  /* 0x0003500001087983 */ /* 0x008ee20000300800 */
[----:B------:R-:W-:-:S03]  /*b850*/  IMAD.U32 R9, R17, 0x10000, RZ ;  /* 0x0001000011097824 */ /* 0x000fc600078e00ff */
[----:B------:R4:W-:Y:S01]  /*b860*/  STL [R1+0x49c], R5 ;  /* 0x00049c0501007387 */ /* 0x0009e20000100800 */
[----:B------:R-:W-:-:S03]  /*b870*/  FMUL R9, R9, R16 ;  /* 0x0000001009097220 */ /* 0x000fc60000400000 */
[----:B------:R1:W-:Y:S04]  /*b880*/  STL [R1+0x498], R4 ;  /* 0x0004980401007387 */ /* 0x0003e80000100800 */
[----:B------:R2:W-:Y:S01]  /*b890*/  STL [R1+0x494], R3 ;  /* 0x0004940301007387 */ /* 0x0005e20000100800 */
[----:B---3--:R-:W-:-:S03]  /*b8a0*/  FFMA R8, R8, R2, R9 ;  /* 0x0000000208087223 */ /* 0x008fc60000000009 */
[----:B------:R3:W5:Y:S02]  /*b8b0*/  LDL.LU R9, [R1+0x4a4] ;  /* 0x0004a40001097983 */ /* 0x0007640000300800 */
[----:B----4-:R-:W-:Y:S02]  /*b8c0*/  F2FP.BF16.F32.PACK_AB R5, RZ, R8 ;  /* 0x00000008ff05723e */ /* 0x010fe400000010ff */
[----:B------:R3:W5:Y:S02]  /*b8d0*/  LDL.LU R8, [R1+0x4a0] ;  /* 0x0004a00001087983 */ /* 0x0007640000300800 */
[----:B-1----:R-:W-:Y:S02]  /*b8e0*/  PRMT R4, R5, 0x7610, R4 ;  /* 0x0000761005047816 */ /* 0x002fe40000000004 */
[----:B------:R3:W5:Y:S01]  /*b8f0*/  LDL.LU R5, [R1+0x49c] ;  /* 0x00049c0001057983 */ /* 0x0007620000300800 */
[----:B------:R-:W-:Y:S02]  /*b900*/  ISETP.GT.AND P2, PT, R0, 0x180, P0 ;  /* 0x000001800000780c */ /* 0x000fe40000744270 */
[----:B--2---:R-:W-:-:S02]  /*b910*/  PRMT R3, R4, 0x7610, R3 ;  /* 0x0000761004037816 */ /* 0x004fc40000000003 */
[----:B------:R3:W5:Y:S04]  /*b920*/  LDL.LU R4, [R1+0x498] ;  /* 0x0004980001047983 */ /* 0x0007680000300800 */
[----:B------:R1:W-:Y:S04]  /*b930*/  @P3 STG.E.U16 desc[UR60][R6.64+0x30], R3 ;  /* 0x0000300306003986 */ /* 0x0003e8000c10153c */
[----:B-1----:R3:W5:Y:S01]  /*b940*/  LDL.LU R3, [R1+0x494] ;  /* 0x0004940001037983 */ /* 0x0027620000300800 */
[----:B------:R-:W-:Y:S04]  /*b950*/  BSSY B1, `(.L_x_137) ;  /* 0x0000003000017945 */ /* 0x000fe80003800000 */
[----:B------:R-:W-:Y:S05]  /*b960*/  @!P2 BRA `(.L_x_138) ;  /* 0x000000000004a947 */ /* 0x000fea0003800000 */
[----:B------:R1:W5:Y:S02]  /*b970*/  LDG.E.LTC128B.U16 R17, desc[UR60][R14.64+0x32] ;  /* 0x0000323c0e117981 */ /* 0x000364000c1e1520 */
.L_x_138:
[----:B------:R-:W-:Y:S05]  /*b980*/  BSYNC B1 ;  /* 0x0000000000017941 */ /* 0x000fea0003800000 */
.L_x_137:
[----:B-----5:R-:W-:Y:S04]  /*b990*/  STL [R1+0x4a4], R9 ;  /* 0x0004a40901007387 */ /* 0x020fe80000100800 */
[----:B------:R2:W-:Y:S04]  /*b9a0*/  STL [R1+0x4a0], R8 ;  /* 0x0004a00801007387 */ /* 0x0005e80000100800 */
[----:B--2---:R-:W2:Y:S01]  /*b9b0*/  LDL.LU R8, [R1+0x354] ;  /* 0x0003540001087983 */ /* 0x004ea20000300800 */
[----:B------:R-:W-:-:S03]  /*b9c0*/  IMAD.U32 R9, R17, 0x10000, RZ ;  /* 0x0001000011097824 */ /* 0x000fc600078e00ff */
[----:B------:R4:W-:Y:S01]  /*b9d0*/  STL [R1+0x49c], R5 ;  /* 0x00049c0501007387 */ /* 0x0009e20000100800 */
[----:B------:R-:W-:-:S03]  /*b9e0*/  FMUL R9, R9, R16 ;  /* 0x0000001009097220 */ /* 0x000fc60000400000 */
[----:B------:R0:W-:Y:S04]  /*b9f0*/  STL [R1+0x498], R4 ;  /* 0x0004980401007387 */ /* 0x0001e80000100800 */
[----:B------:R3:W-:Y:S01]  /*ba00*/  STL [R1+0x494], R3 ;  /* 0x0004940301007387 */ /* 0x0007e20000100800 */
[----:B--2---:R-:W-:-:S03]  /*ba10*/  FFMA R8, R8, R2, R9 ;  /* 0x0000000208087223 */ /* 0x004fc60000000009 */
[----:B------:R2:W5:Y:S02]  /*ba20*/  LDL.LU R9, [R1+0x4a4] ;  /* 0x0004a40001097983 */ /* 0x0005640000300800 */
[----:B----4-:R-:W-:Y:S02]  /*ba30*/  F2FP.BF16.F32.PACK_AB R5, RZ, R8 ;  /* 0x00000008ff05723e */ /* 0x010fe400000010ff */
[----:B------:R2:W5:Y:S02]  /*ba40*/  LDL.LU R8, [R1+0x4a0] ;  /* 0x0004a00001087983 */ /* 0x0005640000300800 */
[----:B0-----:R-:W-:Y:S02]  /*ba50*/  PRMT R4, R5, 0x7610, R4 ;  /* 0x0000761005047816 */ /* 0x001fe40000000004 */
[----:B------:R2:W5:Y:S01]  /*ba60*/  LDL.LU R5, [R1+0x49c] ;  /* 0x00049c0001057983 */ /* 0x0005620000300800 */
[----:B------:R-:W-:Y:S02]  /*ba70*/  ISETP.GT.AND P1, PT, R0, 0x188, P1 ;  /* 0x000001880000780c */ /* 0x000fe40000f24270 */
[----:B---3--:R-:W-:-:S02]  /*ba80*/  PRMT R3, R4, 0x7610, R3 ;  /* 0x0000761004037816 */ /* 0x008fc40000000003 */
[----:B------:R2:W5:Y:S04]  /*ba90*/  LDL.LU R4, [R1+0x498] ;  /* 0x0004980001047983 */ /* 0x0005680000300800 */
[----:B------:R0:W-:Y:S04]  /*baa0*/  @P2 STG.E.U16 desc[UR60][R6.64+0x32], R3 ;  /* 0x0000320306002986 */ /* 0x0001e8000c10153c */
[----:B0-----:R2:W5:Y:S01]  /*bab0*/  LDL.LU R3, [R1+0x494] ;  /* 0x0004940001037983 */ /* 0x0015620000300800 */
[----:B------:R-:W-:Y:S04]  /*bac0*/  BSSY B1, `(.L_x_139) ;  /* 0x0000003000017945 */ /* 0x000fe80003800000 */
[----:B------:R-:W-:Y:S05]  /*bad0*/  @!P1 BRA `(.L_x_140) ;  /* 0x0000000000049947 */ /* 0x000fea0003800000 */
[----:B------:R0:W5:Y:S02]  /*bae0*/  LDG.E.LTC128B.U16 R17, desc[UR60][R10.64+0x30] ;  /* 0x0000303c0a117981 */ /* 0x000164000c1e1520 */
.L_x_140:
[----:B------:R-:W-:Y:S05]  /*baf0*/  BSYNC B1 ;  /* 0x0000000000017941 */ /* 0x000fea0003800000 */
.L_x_139:
[----:B------:R-:W-:Y:S04]  /*bb00*/  STL [R1+0x4a4], R7 ;  /* 0x0004a40701007387 */ /* 0x000fe80000100800 */
[----:B------:R3:W-:Y:S04]  /*bb10*/  STL [R1+0x4a0], R6 ;  /* 0x0004a00601007387 */ /* 0x0007e80000100800 */
[----:B---3--:R-:W3:Y:S01]  /*bb20*/  LDL.LU R6, [R1+0x358] ;  /* 0x0003580001067983 */ /* 0x008ee20000300800 */
[----:B-----5:R-:W-:-:S03]  /*bb30*/  IMAD.U32 R7, R17, 0x10000, RZ ;  /* 0x0001000011077824 */ /* 0x020fc600078e00ff */
        /* <DEDUP_REMOVED lines=18> */
.L_x_142:
[----:B------:R-:W-:Y:S05]  /*bc60*/  BSYNC B1 ;  /* 0x0000000000017941 */ /* 0x000fea0003800000 */
.L_x_141:
[----:B------:R-:W-:Y:S04]  /*bc70*/  STL [R1+0x4a4], R8 ;  /* 0x0004a40801007387 */ /* 0x000fe80000100800 */
[----:B-----5:R2:W-:Y:S04]  /*bc80*/  STL [R1+0x4a0], R7 ;  /* 0x0004a00701007387 */ /* 0x0205e80000100800 */
[----:B--2---:R-:W2:Y:S01]  /*bc90*/  LDL.LU R7, [R1+0x35c] ;  /* 0x00035c0001077983 */ /* 0x004ea20000300800 */
[----:B------:R-:W-:-:S03]  /*bca0*/  IMAD.U32 R8, R17, 0x10000, RZ ;  /* 0x0001000011087824 */ /* 0x000fc600078e00ff */
[----:B------:R4:W-:Y:S01]  /*bcb0*/  STL [R1+0x49c], R6 ;  /* 0x00049c0601007387 */ /* 0x0009e20000100800 */
[----:B------:R-:W-:-:S03]  /*bcc0*/  FMUL R8, R8, R16 ;  /* 0x0000001008087220 */ /* 0x000fc60000400000 */
[----:B------:R0:W-:Y:S04]  /*bcd0*/  STL [R1+0x498], R5 ;  /* 0x0004980501007387 */ /* 0x0001e80000100800 */
[----:B------:R3:W-:Y:S01]  /*bce0*/  STL [R1+0x494], R4 ;  /* 0x0004940401007387 */ /* 0x0007e20000100800 */
[----:B--2---:R-:W-:-:S03]  /*bcf0*/  FFMA R7, R7, R2, R8 ;  /* 0x0000000207077223 */ /* 0x004fc60000000008 */
[----:B------:R2:W5:Y:S01]  /*bd00*/  LDL.LU R8, [R1+0x4a4] ;  /* 0x0004a40001087983 */ /* 0x0005620000300800 */
[----:B------:R-:W-:Y:S02]  /*bd10*/  ISETP.GT.AND P3, PT, R3, 0x20, PT ;  /* 0x000000200300780c */ /* 0x000fe40003f64270 */
[----:B----4-:R-:W-:Y:S02]  /*bd20*/  F2FP.BF16.F32.PACK_AB R6, RZ, R7 ;  /* 0x00000007ff06723e */ /* 0x010fe400000010ff */
[----:B------:R2:W5:Y:S02]  /*bd30*/  LDL.LU R7, [R1+0x4a0] ;  /* 0x0004a00001077983 */ /* 0x0005640000300800 */
[----:B0-----:R-:W-:Y:S02]  /*bd40*/  PRMT R5, R6, 0x7610, R5 ;  /* 0x0000761006057816 */ /* 0x001fe40000000005 */
[----:B------:R2:W5:Y:S01]  /*bd50*/  LDL.LU R6, [R1+0x49c] ;  /* 0x00049c0001067983 */ /* 0x0005620000300800 */
[----:B------:R-:W-:-:S02]  /*bd60*/  ISETP.GT.AND P1, PT, R0, RZ, P3 ;  /* 0x000000ff0000720c */ /* 0x000fc40001f24270 */
[----:B---3--:R-:W-:Y:S02]  /*bd70*/  PRMT R4, R5, 0x7610, R4 ;  /* 0x0000761005047816 */ /* 0x008fe40000000004 */
[----:B------:R2:W5:Y:S04]  /*bd80*/  LDL.LU R5, [R1+0x498] ;  /* 0x0004980001057983 */ /* 0x0005680000300800 */
[----:B------:R0:W-:Y:S04]  /*bd90*/  @P0 STG.E.U16 desc[UR60][R22.64+0x32], R4 ;  /* 0x0000320416000986 */ /* 0x0001e8000c10153c */
[----:B0-----:R2:W5:Y:S01]  /*bda0*/  LDL.LU R4, [R1+0x494] ;  /* 0x0004940001047983 */ /* 0x0015620000300800 */
[----:B------:R-:W-:Y:S04]  /*bdb0*/  BSSY B1, `(.L_x_143) ;  /* 0x0000006000017945 */ /* 0x000fe80003800000 */
[----:B------:R-:W-:Y:S05]  /*bdc0*/  @!P1 BRA `(.L_x_144) ;  /* 0x0000000000109947 */ /* 0x000fea0003800000 */
[----:B------:R0:W-:Y:S04]  /*bdd0*/  STL.64 [R1+0x498], R2 ;  /* 0x0004980201007387 */ /* 0x0001e80000100a00 */
[----:B0-----:R-:W3:Y:S04]  /*bde0*/  LDL.64 R2, [R1+0x440] ;  /* 0x0004400001027983 */ /* 0x001ee80000100a00 */
[----:B---3--:R0:W5:Y:S04]  /*bdf0*/  LDG.E.LTC128B.U16 R17, desc[UR60][R2.64+0x40] ;  /* 0x0000403c02117981 */ /* 0x008168000c1e1520 */
[----:B------:R0:W5:Y:S02]  /*be00*/  LDL.LU.64 R2, [R1+0x498] ;  /* 0x0004980001027983 */ /* 0x0001640000300a00 */
.L_x_144:
[----:B------:R-:W-:Y:S05]  /*be10*/  BSYNC B1 ;  /* 0x0000000000017941 */ /* 0x000fea0003800000 */
.L_x_143:
[----:B------:R-:W-:Y:S04]  /*be20*/  STL [R1+0x4a4], R10 ;  /* 0x0004a40a01007387 */ /* 0x000fe80000100800 */
[----:B-----5:R3:W-:Y:S04]  /*be30*/  STL [R1+0x4a0], R7 ;  /* 0x0004a00701007387 */ /* 0x0207e80000100800 */
[----:B---3--:R-:W3:Y:S01]  /*be40*/  LDL.LU R7, [R1+0x320] ;  /* 0x0003200001077983 */ /* 0x008ee20000300800 */
[----:B-1----:R-:W-:-:S03]  /*be50*/  IMAD.U32 R10, R17, 0x10000, RZ ;  /* 0x00010000110a7824 */ /* 0x002fc600078e00ff */
[----:B------:R1:W-:Y:S01]  /*be60*/  STL [R1+0x49c], R6 ;  /* 0x00049c0601007387 */ /* 0x0003e20000100800 */
[----:B------:R-:W-:-:S03]  /*be70*/  FMUL R10, R10, R16 ;  /* 0x000000100a0a7220 */ /* 0x000fc60000400000 */
[----:B------:R4:W-:Y:S04]  /*be80*/  STL [R1+0x498], R5 ;  /* 0x0004980501007387 */ /* 0x0009e80000100800 */
[----:B------:R2:W-:Y:S01]  /*be90*/  STL [R1+0x494], R4 ;  /* 0x0004940401007387 */ /* 0x0005e20000100800 */
[----:B---3--:R-:W-:-:S03]  /*bea0*/  FFMA R7, R7, R2, R10 ;  /* 0x0000000207077223 */ /* 0x008fc6000000000a */
[----:B------:R3:W5:Y:S01]  /*beb0*/  LDL.LU R10, [R1+0x4a4] ;  /* 0x0004a400010a7983 */ /* 0x0007620000300800 */
[----:B------:R-:W-:Y:S02]  /*bec0*/  ISETP.GT.AND P2, PT, R3, 0x21, PT ;  /* 0x000000210300780c */ /* 0x000fe40003f44270 */
[----:B-1----:R-:W-:Y:S02]  /*bed0*/  F2FP.BF16.F32.PACK_AB R6, RZ, R7 ;  /* 0x00000007ff06723e */ /* 0x002fe400000010ff */
[----:B------:R3:W5:Y:S02]  /*bee0*/  LDL.LU R7, [R1+0x4a0] ;  /* 0x0004a00001077983 */ /* 0x0007640000300800 */
[----:B----4-:R-:W-:Y:S02]  /*bef0*/  PRMT R5, R6, 0x7610, R5 ;  /* 0x0000761006057816 */ /* 0x010fe40000000005 */
[----:B------:R3:W5:Y:S01]  /*bf00*/  LDL.LU R6, [R1+0x49c] ;  /* 0x00049c0001067983 */ /* 0x0007620000300800 */
[----:B------:R-:W-:-:S02]  /*bf10*/  ISETP.GT.AND P0, PT, R0, RZ, P2 ;  /* 0x000000ff0000720c */ /* 0x000fc40001704270 */
[----:B--2---:R-:W-:Y:S02]  /*bf20*/  PRMT R4, R5, 0x7610, R4 ;  /* 0x0000761005047816 */ /* 0x004fe40000000004 */
[----:B------:R3:W5:Y:S04]  /*bf30*/  LDL.LU R5, [R1+0x498] ;  /* 0x0004980001057983 */ /* 0x0007680000300800 */
[----:B------:R1:W-:Y:S04]  /*bf40*/  @P1 STG.E.U16 desc[UR60][R8.64+0x40], R4 ;  /* 0x0000400408001986 */ /* 0x0003e8000c10153c */
[----:B-1----:R3:W5:Y:S01]  /*bf50*/  LDL.LU R4, [R1+0x494] ;  /* 0x0004940001047983 */ /* 0x0027620000300800 */
[----:B------:R-:W-:Y:S04]  /*bf60*/  BSSY B1, `(.L_x_145) ;  /* 0x0000006000017945 */ /* 0x000fe80003800000 */
[----:B------:R-:W-:Y:S05]  /*bf70*/  @!P0 BRA `(.L_x_146) ;  /* 0x0000000000108947 */ /* 0x000fea0003800000 */
[----:B------:R0:W-:Y:S04]  /*bf80*/  STL.64 [R1+0x498], R2 ;  /* 0x0004980201007387 */ /* 0x0001e80000100a00 */
[----:B0-----:R-:W2:Y:S04]  /*bf90*/  LDL.64 R2, [R1+0x440] ;  /* 0x0004400001027983 */ /* 0x001ea80000100a00 */
[----:B--2---:R1:W5:Y:S04]  /*bfa0*/  LDG.E.LTC128B.U16 R17, desc[UR60][R2.64+0x42] ;  /* 0x0000423c02117981 */ /* 0x004368000c1e1520 */
[----:B------:R1:W5:Y:S02]  /*bfb0*/  LDL.LU.64 R2, [R1+0x498] ;  /* 0x0004980001027983 */ /* 0x0003640000300a00 */
.L_x_146:
[----:B------:R-:W-:Y:S05]  /*bfc0*/  BSYNC B1 ;  /* 0x0000000000017941 */ /* 0x000fea0003800000 */
.L_x_145:
        /* <DEDUP_REMOVED lines=15> */
[----:B-1----:R-:W-:-:S02]  /*c0c0*/  PRMT R3, R4, 0x7610, R3 ;  /* 0x0000761004037816 */ /* 0x002fc40000000003 */
[----:B------:R2:W5:Y:S04]  /*c0d0*/  LDL.LU R4, [R1+0x498] ;  /* 0x0004980001047983 */ /* 0x0005680000300800 */
[----:B------:R0:W-:Y:S04]  /*c0e0*/  @P0 STG.E.U16 desc[UR60][R8.64+0x42], R3 ;  /* 0x0000420308000986 */ /* 0x0001e8000c10153c */
[----:B0-----:R2:W5:Y:S01]  /*c0f0*/  LDL.LU R3, [R1+0x494] ;  /* 0x0004940001037983 */ /* 0x0015620000300800 */
[----:B------:R-:W-:Y:S04]  /*c100*/  BSSY B1, `(.L_x_147) ;  /* 0x0000006000017945 */ /* 0x000fe80003800000 */
[----:B------:R-:W-:Y:S05]  /*c110*/  @!P1 BRA `(.L_x_148) ;  /* 0x0000000000109947 */ /* 0x000fea0003800000 */
[----:B-----5:R0:W-:Y:S04]  /*c120*/  STL.64 [R1+0x498], R2 ;  /* 0x0004980201007387 */ /* 0x0201e80000100a00 */
[----:B0-----:R-:W4:Y:S04]  /*c130*/  LDL.64 R2, [R1+0x420] ;  /* 0x0004200001027983 */ /* 0x001f280000100a00 */
[----:B----4-:R0:W5:Y:S04]  /*c140*/  LDG.E.LTC128B.U16 R17, desc[UR60][R2.64+0x40] ;  /* 0x0000403c02117981 */ /* 0x010168000c1e1520 */
[----:B------:R0:W5:Y:S02]  /*c150*/  LDL.LU.64 R2, [R1+0x498] ;  /* 0x0004980001027983 */ /* 0x0001640000300a00 */
.L_x_148:
[----:B------:R-:W-:Y:S05]  /*c160*/  BSYNC B1 ;  /* 0x0000000000017941 */ /* 0x000fea0003800000 */
.L_x_147:
[----:B------:R-:W-:Y:S04]  /*c170*/  STL [R1+0x4ac], R9 ;  /* 0x0004ac0901007387 */ /* 0x000fe80000100800 */
[----:B------:R1:W-:Y:S04]  /*c180*/  STL [R1+0x4a8], R8 ;  /* 0x0004a80801007387 */ /* 0x0003e80000100800 */
[----:B-1----:R-:W4:Y:S04]  /*c190*/  LDL.LU R8, [R1+0x328] ;  /* 0x0003280001087983 */ /* 0x002f280000300800 */
[----:B-----5:R-:W-:Y:S04]  /*c1a0*/  STL [R1+0x4a4], R7 ;  /* 0x0004a40701007387 */ /* 0x020fe80000100800 */
[----:B------:R-:W-:Y:S04]  /*c1b0*/  STL [R1+0x4a0], R6 ;  /* 0x0004a00601007387 */ /* 0x000fe80000100800 */
[----:B------:R1:W-:Y:S04]  /*c1c0*/  STL.64 [R1+0x498], R4 ;  /* 0x0004980401007387 */ /* 0x0003e80000100a00 */
[----:B-1----:R-:W2:Y:S01]  /*c1d0*/  LDL.64 R4, [R1+0x428] ;  /* 0x0004280001047983 */ /* 0x002ea20000100a00 */
[----:B------:R-:W-:-:S03]  /*c1e0*/  IMAD.U32 R9, R17, 0x10000, RZ ;  /* 0x0001000011097824 */ /* 0x000fc600078e00ff */
[----:B------:R0:W-:Y:S01]  /*c1f0*/  STL [R1+0x494], R3 ;  /* 0x0004940301007387 */ /* 0x0001e20000100800 */
[----:B------:R-:W-:-:S04]  /*c200*/  FMUL R9, R9, R16 ;  /* 0x0000001009097220 */ /* 0x000fc80000400000 */
[----:B----4-:R-:W-:Y:S02]  /*c210*/  FFMA R8, R8, R2, R9 ;  /* 0x0000000208087223 */ /* 0x010fe40000000009 */
[----:B------:R1:W5:Y:S03]  /*c220*/  LDL.LU R9, [R1+0x4ac] ;  /* 0x0004ac0001097983 */ /* 0x0003660000300800 */
[----:B------:R-:W-:Y:S02]  /*c230*/  F2FP.BF16.F32.PACK_AB R7, RZ, R8 ;  /* 0x00000008ff07723e */ /* 0x000fe400000010ff */
[----:B------:R1:W5:Y:S02]  /*c240*/  LDL.LU R8, [R1+0x4a8] ;  /* 0x0004a80001087983 */ /* 0x0003640000300800 */
[----:B------:R-:W-:Y:S02]  /*c250*/  PRMT R6, R7, 0x7610, R6 ;  /* 0x0000761007067816 */ /* 0x000fe40000000006 */
[----:B------:R1:W5:Y:S01]  /*c260*/  LDL.LU R7, [R1+0x4a4] ;  /* 0x0004a40001077983 */ /* 0x0003620000300800 */
[----:B------:R-:W-:-:S02]  /*c270*/  ISETP.GT.AND P0, PT, R0, 0x8, P2 ;  /* 0x000000080000780c */ /* 0x000fc40001704270 */
[----:B0-----:R-:W-:Y:S02]  /*c280*/  PRMT R3, R6, 0x7610, R3 ;  /* 0x0000761006037816 */ /* 0x001fe40000000003 */
[----:B------:R1:W5:Y:S04]  /*c290*/  LDL.LU R6, [R1+0x4a0] ;  /* 0x0004a00001067983 */ /* 0x0003680000300800 */
[----:B--2---:R0:W-:Y:S04]  /*c2a0*/  @P1 STG.E.U16 desc[UR60][R4.64+0x40], R3 ;  /* 0x0000400304001986 */ /* 0x0041e8000c10153c */
[----:B0-----:R1:W5:Y:S04]  /*c2b0*/  LDL.LU.64 R4, [R1+0x498] ;  /* 0x0004980001047983 */ /* 0x0013680000300a00 */
[----:B------:R1:W5:Y:S01]  /*c2c0*/  LDL.LU R3, [R1+0x494] ;  /* 0x0004940001037983 */ /* 0x0003620000300800 */
[----:B------:R-:W-:Y:S04]  /*c2d0*/  BSSY B1, `(.L_x_149) ;  /* 0x0000006000017945 */ /* 0x000fe80003800000 */
[----:B------:R-:W-:Y:S05]  /*c2e0*/  @!P0 BRA `(.L_x_150) ;  /* 0x0000000000108947 */ /* 0x000fea0003800000 */
[----:B-----5:R0:W-:Y:S04]  /*c2f0*/  STL.64 [R1+0x498], R2 ;  /* 0x0004980201007387 */ /* 0x0201e80000100a00 */
[----:B0-----:R-:W2:Y:S04]  /*c300*/  LDL.64 R2, [R1+0x420] ;  /* 0x0004200001027983 */ /* 0x001ea80000100a00 */
[----:B--2---:R0:W5:Y:S04]  /*c310*/  LDG.E.LTC128B.U16 R17, desc[UR60][R2.64+0x42] ;  /* 0x0000423c02117981 */ /* 0x004168000c1e1520 */
[----:B------:R0:W5:Y:S02]  /*c320*/  LDL.LU.64 R2, [R1+0x498] ;  /* 0x0004980001027983 */ /* 0x0001640000300a00 */
.L_x_150:
[----:B------:R-:W-:Y:S05]  /*c330*/  BSYNC B1 ;  /* 0x0000000000017941 */ /* 0x000fea0003800000 */
.L_x_149:
[----:B------:R-:W-:Y:S04]  /*c340*/  STL [R1+0x4ac], R10 ;  /* 0x0004ac0a01007387 */ /* 0x000fe80000100800 */
[----:B-----5:R2:W-:Y:S04]  /*c350*/  STL [R1+0x4a8], R9 ;  /* 0x0004a80901007387 */ /* 0x0205e80000100800 */
[----:B--2---:R-:W2:Y:S04]  /*c360*/  LDL.LU R9, [R1+0x32c] ;  /* 0x00032c0001097983 */ /* 0x004ea80000300800 */
[----:B------:R-:W-:Y:S04]  /*c370*/  STL [R1+0x4a4], R8 ;  /* 0x0004a40801007387 */ /* 0x000fe80000100800 */
[----:B------:R-:W-:Y:S04]  /*c380*/  STL [R1+0x4a0], R5 ;  /* 0x0004a00501007387 */ /* 0x000fe80000100800 */
[----:B------:R4:W-:Y:S04]  /*c390*/  STL.64 [R1+0x498], R6 ;  /* 0x0004980601007387 */ /* 0x0009e80000100a00 */
[----:B----4-:R-:W4:Y:S01]  /*c3a0*/  LDL.64 R6, [R1+0x428] ;  /* 0x0004280001067983 */ /* 0x010f220000100a00 */
[----:B------:R-:W-:-:S03]  /*c3b0*/  IMAD.U32 R10, R17, 0x10000, RZ ;  /* 0x00010000110a7824 */ /* 0x000fc600078e00ff */
[----:B------:R1:W-:Y:S01]  /*c3c0*/  STL [R1+0x494], R4 ;  /* 0x0004940401007387 */ /* 0x0003e20000100800 */
[----:B------:R-:W-:-:S04]  /*c3d0*/  FMUL R10, R10, R16 ;  /* 0x000000100a0a7220 */ /* 0x000fc80000400000 */
[----:B--2---:R-:W-:Y:S02]  /*c3e0*/  FFMA R9, R9, R2, R10 ;  /* 0x0000000209097223 */ /* 0x004fe4000000000a */
[----:B------:R2:W5:Y:S01]  /*c3f0*/  LDL.LU R10, [R1+0x4ac] ;  /* 0x0004ac00010a7983 */ /* 0x0005620000300800 */
[----:B------:R-:W-:Y:S02]  /*c400*/  ISETP.GT.AND P1, PT, R3, 0x28, PT ;  /* 0x000000280300780c */ /* 0x000fe40003f24270 */
[----:B------:R-:W-:Y:S02]  /*c410*/  F2FP.BF16.F32.PACK_AB R8, RZ, R9 ;  /* 0x00000009ff08723e */ /* 0x000fe400000010ff */
[----:B------:R2:W5:Y:S02]  /*c420*/  LDL.LU R9, [R1+0x4a8] ;  /* 0x0004a80001097983 */ /* 0x0005640000300800 */
[----:B------:R-:W-:Y:S02]  /*c430*/  PRMT R5, R8, 0x7610, R5 ;  /* 0x0000761008057816 */ /* 0x000fe40000000005 */
[----:B------:R2:W5:Y:S01]  /*c440*/  LDL.LU R8, [R1+0x4a4] ;  /* 0x0004a40001087983 */ /* 0x0005620000300800 */
[----:B------:R-:W-:-:S02]  /*c450*/  ISETP.GT.AND P5, PT, R0, RZ, P1 ;  /* 0x000000ff0000720c */ /* 0x000fc40000fa4270 */
[----:B-1----:R-:W-:Y:S02]  /*c460*/  PRMT R4, R5, 0x7610, R4 ;  /* 0x0000761005047816 */ /* 0x002fe40000000004 */
[----:B------:R2:W5:Y:S04]  /*c470*/  LDL.LU R5, [R1+0x4a0] ;  /* 0x0004a00001057983 */ /* 0x0005680000300800 */
[----:B----4-:R1:W-:Y:S04]  /*c480*/  @P0 STG.E.U16 desc[UR60][R6.64+0x42], R4 ;  /* 0x0000420406000986 */ /* 0x0103e8000c10153c */
[----:B-1----:R2:W5:Y:S04]  /*c490*/  LDL.LU.64 R6, [R1+0x498] ;  /* 0x0004980001067983 */ /* 0x0025680000300a00 */
[----:B------:R2:W5:Y:S01]  /*c4a0*/  LDL.LU R4, [R1+0x494] ;  /* 0x0004940001047983 */ /* 0x0005620000300800 */
[----:B------:R-:W-:Y:S04]  /*c4b0*/  BSSY B1, `(.L_x_151) ;  /* 0x0000006000017945 */ /* 0x000fe80003800000 */
[----:B------:R-:W-:Y:S05]  /*c4c0*/  @!P5 BRA `(.L_x_152) ;  /* 0x000000000010d947 */ /* 0x000fea0003800000 */
[----:B------:R0:W-:Y:S04]  /*c4d0*/  STL.64 [R1+0x498], R2 ;  /* 0x0004980201007387 */ /* 0x0001e80000100a00 */
[----:B0-----:R-:W4:Y:S04]  /*c4e0*/  LDL.64 R2, [R1+0x440] ;  /* 0x0004400001027983 */ /* 0x001f280000100a00 */
[----:B----4-:R1:W5:Y:S04]  /*c4f0*/  LDG.E.LTC128B.U16 R17, desc[UR60][R2.64+0x50] ;  /* 0x0000503c02117981 */ /* 0x010368000c1e1520 */
[----:B------:R1:W5:Y:S02]  /*c500*/  LDL.LU.64 R2, [R1+0x498] ;  /* 0x0004980001027983 */ /* 0x0003640000300a00 */
.L_x_152:
[----:B------:R-:W-:Y:S05]  /*c510*/  BSYNC B1 ;  /* 0x0000000000017941 */ /* 0x000fea0003800000 */
.L_x_151:
[----:B-----5:R-:W-:Y:S04]  /*c520*/  STL [R1+0x4a4], R10 ;  /* 0x0004a40a01007387 */ /* 0x020fe80000100800 */
[----:B------:R4:W-:Y:S04]  /*c530*/  STL [R1+0x4a0], R7 ;  /* 0x0004a00701007387 */ /* 0x0009e80000100800 */
[----:B----4-:R-:W4:Y:S01]  /*c540*/  LDL.LU R7, [R1+0x330] ;  /* 0x0003300001077983 */ /* 0x010f220000300800 */
[----:B------:R-:W-:-:S03]  /*c550*/  IMAD.U32 R10, R17, 0x10000, RZ ;  /* 0x00010000110a7824 */ /* 0x000fc600078e00ff */
[----:B------:R0:W-:Y:S01]  /*c560*/  STL [R1+0x49c], R6 ;  /* 0x00049c0601007387 */ /* 0x0001e20000100800 */
[----:B------:R-:W-:-:S03]  /*c570*/  FMUL R10, R10, R16 ;  /* 0x000000100a0a7220 */ /* 0x000fc60000400000 */
[----:B------:R2:W-:Y:S04]  /*c580*/  STL [R1+0x498], R5 ;  /* 0x0004980501007387 */ /* 0x0005e80000100800 */
[----:B------:R3:W-:Y:S01]  /*c590*/  STL [R1+0x494], R4 ;  /* 0x0004940401007387 */ /* 0x0007e20000100800 */
[----:B----4-:R-:W-:-:S03]  /*c5a0*/  FFMA R7, R7, R2, R10 ;  /* 0x0000000207077223 */ /* 0x010fc6000000000a */
[----:B------:R4:W5:Y:S01]  /*c5b0*/  LDL.LU R10, [R1+0x4a4] ;  /* 0x0004a400010a7983 */ /* 0x0009620000300800 */
[----:B------:R-:W-:Y:S02]  /*c5c0*/  ISETP.GT.AND P0, PT, R3, 0x29, PT ;  /* 0x000000290300780c */ /* 0x000fe40003f04270 */
[----:B0-----:R-:W-:Y:S02]  /*c5d0*/  F2FP.BF16.F32.PACK_AB R6, RZ, R7 ;  /* 0x00000007ff06723e */ /* 0x001fe400000010ff */
[----:B------:R4:W5:Y:S02]  /*c5e0*/  LDL.LU R7, [R1+0x4a0] ;  /* 0x0004a00001077983 */ /* 0x0009640000300800 */
[----:B--2---:R-:W-:Y:S02]  /*c5f0*/  PRMT R5, R6, 0x7610, R5 ;  /* 0x0000761006057816 */ /* 0x004fe40000000005 */
        /* <DEDUP_REMOVED lines=9> */
[----:B-1----:R-:W2:Y:S04]  /*c690*/  LDL.64 R2, [R1+0x440] ;  /* 0x0004400001027983 */ /* 0x002ea80000100a00 */
[----:B--2---:R0:W5:Y:S04]  /*c6a0*/  LDG.E.LTC128B.U16 R17, desc[UR60][R2.64+0x52] ;  /* 0x0000523c02117981 */ /* 0x004168000c1e1520 */
[----:B------:R0:W5:Y:S02]  /*c6b0*/  LDL.LU.64 R2, [R1+0x498] ;  /* 0x0004980001027983 */ /* 0x0001640000300a00 */
.L_x_154:
[----:B------:R-:W-:Y:S05]  /*c6c0*/  BSYNC B1 ;  /* 0x0000000000017941 */ /* 0x000fea0003800000 */
.L_x_153:
        /* <DEDUP_REMOVED lines=10> */
[----:B---3--:R-:W-:Y:S02]  /*c770*/  F2FP.BF16.F32.PACK_AB R5, RZ, R6 ;  /* 0x00000006ff05723e */ /* 0x008fe400000010ff */
[----:B------:R2:W5:Y:S02]  /*c780*/  LDL.LU R6, [R1+0x4a0] ;  /* 0x0004a00001067983 */ /* 0x0005640000300800 */
[----:B-1----:R-:W-:Y:S02]  /*c790*/  PRMT R4, R5, 0x7610, R4 ;  /* 0x0000761005047816 */ /* 0x002fe40000000004 */
[----:B------:R2:W5:Y:S01]  /*c7a0*/  LDL.LU R5, [R1+0x49c] ;  /* 0x00049c0001057983 */ /* 0x0005620000300800 */
[----:B------:R-:W-:Y:S02]  /*c7b0*/  ISETP.GT.AND P5, PT, R0, 0x8, P1 ;  /* 0x000000080000780c */ /* 0x000fe40000fa4270 */
[----:B0-----:R-:W-:-:S02]  /*c7c0*/  PRMT R3, R4, 0x7610, R3 ;  /* 0x0000761004037816 */ /* 0x001fc40000000003 */
[----:B------:R2:W5:Y:S04]  /*c7d0*/  LDL.LU R4, [R1+0x498] ;  /* 0x0004980001047983 */ /* 0x0005680000300800 */
[----:B------:R0:W-:Y:S04]  /*c7e0*/  @P4 STG.E.U16 desc[UR60][R8.64+0x52], R3 ;  /* 0x0000520308004986 */ /* 0x0001e8000c10153c */
[----:B0-----:R2:W5:Y:S01]  /*c7f0*/  LDL.LU R3, [R1+0x494] ;  /* 0x0004940001037983 */ /* 0x0015620000300800 */
[----:B------:R-:W-:Y:S04]  /*c800*/  BSSY B1, `(.L_x_155) ;  /* 0x0000006000017945 */ /* 0x000fe80003800000 */
[----:B------:R-:W-:Y:S05]  /*c810*/  @!P5 BRA `(.L_x_156) ;  /* 0x000000000010d947 */ /* 0x000fea0003800000 */
[----:B-----5:R0:W-:Y:S04]  /*c820*/  STL.64 [R1+0x498], R2 ;  /* 0x0004980201007387 */ /* 0x0201e80000100a00 */
[----:B0-----:R-:W3:Y:S04]  /*c830*/  LDL.64 R2, [R1+0x420] ;  /* 0x0004200001027983 */ /* 0x001ee80000100a00 */
[----:B---3--:R0:W5:Y:S04]  /*c840*/  LDG.E.LTC128B.U16 R17, desc[UR60][R2.64+0x50] ;  /* 0x0000503c02117981 */ /* 0x008168000c1e1520 */
[----:B------:R0:W5:Y:S02]  /*c850*/  LDL.LU.64 R2, [R1+0x498] ;  /* 0x0004980001027983 */ /* 0x0001640000300a00 */
.L_x_156:
[----:B------:R-:W-:Y:S05]  /*c860*/  BSYNC B1 ;  /* 0x0000000000017941 */ /* 0x000fea0003800000 */
.L_x_155:
[----:B------:R-:W-:Y:S04]  /*c870*/  STL [R1+0x4ac], R9 ;  /* 0x0004ac0901007387 */ /* 0x000fe80000100800 */
[----:B------:R1:W-:Y:S04]  /*c880*/  STL [R1+0x4a8], R8 ;  /* 0x0004a80801007387 */ /* 0x0003e80000100800 */
[----:B-1----:R-:W3:Y:S04]  /*c890*/  LDL.LU R8, [R1+0x338] ;  /* 0x0003380001087983 */ /* 0x002ee80000300800 */
[----:B-----5:R-:W-:Y:S04]  /*c8a0*/  STL [R1+0x4a4], R7 ;  /* 0x0004a40701007387 */ /* 0x020fe80000100800 */
[----:B------:R-:W-:Y:S04]  /*c8b0*/  STL [R1+0x4a0], R6 ;  /* 0x0004a00601007387 */ /* 0x000fe80000100800 */
[----:B------:R1:W-:Y:S04]  /*c8c0*/  STL.64 [R1+0x498], R4 ;  /* 0x0004980401007387 */ /* 0x0003e80000100a00 */
[----:B-1----:R-:W2:Y:S01]  /*c8d0*/  LDL.64 R4, [R1+0x428] ;  /* 0x0004280001047983 */ /* 0x002ea20000100a00 */
[----:B------:R-:W-:-:S03]  /*c8e0*/  IMAD.U32 R9, R17, 0x10000, RZ ;  /* 0x0001000011097824 */ /* 0x000fc600078e00ff */
[----:B------:R0:W-:Y:S01]  /*c8f0*/  STL [R1+0x494], R3 ;  /* 0x0004940301007387 */ /* 0x0001e20000100800 */
[----:B------:R-:W-:-:S04]  /*c900*/  FMUL R9, R9, R16 ;  /* 0x0000001009097220 */ /* 0x000fc80000400000 */
[----:B---3--:R-:W-:Y:S02]  /*c910*/  FFMA R8, R8, R2, R9 ;  /* 0x0000000208087223 */ /* 0x008fe40000000009 */
        /* <DEDUP_REMOVED lines=17> */
.L_x_158:
[----:B------:R-:W-:Y:S05]  /*ca30*/  BSYNC B1 ;  /* 0x0000000000017941 */ /* 0x000fea0003800000 */
.L_x_157:
[----:B-----5:R-:W-:Y:S04]  /*ca40*/  STL [R1+0x4ac], R9 ;  /* 0x0004ac0901007387 */ /* 0x020fe80000100800 */
[----:B------:R2:W-:Y:S04]  /*ca50*/  STL [R1+0x4a8], R8 ;  /* 0x0004a80801007387 */ /* 0x0005e80000100800 */
[----:B--2---:R-:W2:Y:S04]  /*ca60*/  LDL.LU R8, [R1+0x33c] ;  /* 0x00033c0001087983 */ /* 0x004ea80000300800 */
[----:B------:R-:W-:Y:S04]  /*ca70*/  STL [R1+0x4a4], R7 ;  /* 0x0004a40701007387 */ /* 0x000fe80000100800 */
[----:B------:R-:W-:Y:S04]  /*ca80*/  STL [R1+0x4a0], R6 ;  /* 0x0004a00601007387 */ /* 0x000fe80000100800 */
[----:B------:R3:W-:Y:S04]  /*ca90*/  STL.64 [R1+0x498], R4 ;  /* 0x0004980401007387 */ /* 0x0007e80000100a00 */
[----:B---3--:R-:W3:Y:S01]  /*caa0*/  LDL.64 R4, [R1+0x428] ;  /* 0x0004280001047983 */ /* 0x008ee20000100a00 */
[----:B------:R-:W-:-:S03]  /*cab0*/  IMAD.U32 R9, R17, 0x10000, RZ ;  /* 0x0001000011097824 */ /* 0x000fc600078e00ff */
[----:B------:R0:W-:Y:S01]  /*cac0*/  STL [R1+0x494], R3 ;  /* 0x0004940301007387 */ /* 0x0001e20000100800 */
[----:B------:R-:W-:-:S04]  /*cad0*/  FMUL R9, R9, R16 ;  /* 0x0000001009097220 */ /* 0x000fc80000400000 */
[----:B--2---:R-:W-:Y:S02]  /*cae0*/  FFMA R8, R8, R2, R9 ;  /* 0x0000000208087223 */ /* 0x004fe40000000009 */
        /* <DEDUP_REMOVED lines=8> */
[----:B---3--:R0:W-:Y:S04]  /*cb70*/  @P4 STG.E.U16 desc[UR60][R4.64+0x52], R3 ;  /* 0x0000520304004986 */ /* 0x0081e8000c10153c */
[----:B0-----:R2:W5:Y:S04]  /*cb80*/  LDL.LU.64 R4, [R1+0x498] ;  /* 0x0004980001047983 */ /* 0x0015680000300a00 */
[----:B------:R2:W5:Y:S01]  /*cb90*/  LDL.LU R3, [R1+0x494] ;  /* 0x0004940001037983 */ /* 0x0005620000300800 */
[----:B------:R-:W-:Y:S04]  /*cba0*/  BSSY B1, `(.L_x_159) ;  /* 0x0000003000017945 */ /* 0x000fe80003800000 */
[----:B------:R-:W-:Y:S05]  /*cbb0*/  @!P5 BRA `(.L_x_160) ;  /* 0x000000000004d947 */ /* 0x000fea0003800000 */
[----:B------:R0:W5:Y:S02]  /*cbc0*/  LDG.E.LTC128B.U16 R17, desc[UR60][R234.64+0x40] ;  /* 0x0000403cea117981 */ /* 0x000164000c1e1520 */
.L_x_160:
[----:B------:R-:W-:Y:S05]  /*cbd0*/  BSYNC B1 ;  /* 0x0000000000017941 */ /* 0x000fea0003800000 */
.L_x_159:
        /* <DEDUP_REMOVED lines=10> */
[----:B-1----:R-:W-:Y:S02]  /*cc80*/  F2FP.BF16.F32.PACK_AB R5, RZ, R6 ;  /* 0x00000006ff05723e */ /* 0x002fe400000010ff */
[----:B------:R3:W5:Y:S02]  /*cc90*/  LDL.LU R6, [R1+0x4a0] ;  /* 0x0004a00001067983 */ /* 0x0007640000300800 */
[----:B--2---:R-:W-:Y:S02]  /*cca0*/  PRMT R4, R5, 0x7610, R4 ;  /* 0x0000761005047816 */ /* 0x004fe40000000004 */
[----:B------:R3:W5:Y:S01]  /*ccb0*/  LDL.LU R5, [R1+0x49c] ;  /* 0x00049c0001057983 */ /* 0x0007620000300800 */
[----:B------:R-:W-:Y:S02]  /*ccc0*/  ISETP.GT.AND P4, PT, R0, 0x80, P2 ;  /* 0x000000800000780c */ /* 0x000fe40001784270 */
[----:B----4-:R-:W-:-:S02]  /*ccd0*/  PRMT R3, R4, 0x7610, R3 ;  /* 0x0000761004037816 */ /* 0x010fc40000000003 */
[----:B------:R3:W5:Y:S04]  /*cce0*/  LDL.LU R4, [R1+0x498] ;  /* 0x0004980001047983 */ /* 0x0007680000300800 */
[----:B------:R1:W-:Y:S04]  /*ccf0*/  @P5 STG.E.U16 desc[UR60][R12.64+0x40], R3 ;  /* 0x000040030c005986 */ /* 0x0003e8000c10153c */
[----:B-1----:R3:W5:Y:S01]  /*cd00*/  LDL.LU R3, [R1+0x494] ;  /* 0x0004940001037983 */ /* 0x0027620000300800 */
[----:B------:R-:W-:Y:S04]  /*cd10*/  BSSY B1, `(.L_x_161) ;  /* 0x0000003000017945 */ /* 0x000fe80003800000 */
[----:B------:R-:W-:Y:S05]  /*cd20*/  @!P4 BRA `(.L_x_162) ;  /* 0x000000000004c947 */ /* 0x000fea0003800000 */
[----:B------:R1:W5:Y:S02]  /*cd30*/  LDG.E.LTC128B.U16 R17, desc[UR60][R234.64+0x42] ;  /* 0x0000423cea117981 */ /* 0x000364000c1e1520 */
.L_x_162:
[----:B------:R-:W-:Y:S05]  /*cd40*/  BSYNC B1 ;  /* 0x0000000000017941 */ /* 0x000fea0003800000 */
.L_x_161:
        /* <DEDUP_REMOVED lines=22> */
.L_x_164:
[----:B------:R-:W-:Y:S05]  /*ceb0*/  BSYNC B1 ;  /* 0x0000000000017941 */ /* 0x000fea0003800000 */
.L_x_163:
[----:B------:R-:W-:Y:S04]  /*cec0*/  STL [R1+0x4ac], R9 ;  /* 0x0004ac0901007387 */ /* 0x000fe80000100800 */
[----:B------:R3:W-:Y:S04]  /*ced0*/  STL [R1+0x4a8], R8 ;  /* 0x0004a80801007387 */ /* 0x0007e80000100800 */
[----:B---3--:R-:W3:Y:S04]  /*cee0*/  LDL.LU R8, [R1+0x308] ;  /* 0x0003080001087983 */ /* 0x008ee80000300800 */
[----:B-----5:R-:W-:Y:S04]  /*cef0*/  STL [R1+0x4a4], R7 ;  /* 0x0004a40701007387 */ /* 0x020fe80000100800 */
[----:B------:R-:W-:Y:S04]  /*cf00*/  STL [R1+0x4a0], R6 ;  /* 0x0004a00601007387 */ /* 0x000fe80000100800 */
[----:B------:R4:W-:Y:S04]  /*cf10*/  STL.64 [R1+0x498], R4 ;  /* 0x0004980401007387 */ /* 0x0009e80000100a00 */
[----:B----4-:R-:W4:Y:S01]  /*cf20*/  LDL.64 R4, [R1+0x400] ;  /* 0x0004000001047983 */ /* 0x010f220000100a00 */
        /* <DEDUP_REMOVED lines=10> */
[----:B-1----:R-:W-:Y:S02]  /*cfd0*/  PRMT R3, R6, 0x7610, R3 ;  /* 0x0000761006037816 */ /* 0x002fe40000000003 */
[----:B------:R3:W5:Y:S04]  /*cfe0*/  LDL.LU R6, [R1+0x4a0] ;  /* 0x0004a00001067983 */ /* 0x0007680000300800 */
[----:B----4-:R1:W-:Y:S04]  /*cff0*/  @P5 STG.E.U16 desc[UR60][R4.64+0x40], R3 ;  /* 0x0000400304005986 */ /* 0x0103e8000c10153c */
[----:B-1----:R3:W5:Y:S04]  /*d000*/  LDL.LU.64 R4, [R1+0x498] ;  /* 0x0004980001047983 */ /* 0x0027680000300a00 */
[----:B------:R3:W5:Y:S01]  /*d010*/  LDL.LU R3, [R1+0x494] ;  /* 0x0004940001037983 */ /* 0x0007620000300800 */
[----:B------:R-:W-:Y:S04]  /*d020*/  BSSY B1, `(.L_x_165) ;  /* 0x0000003000017945 */ /* 0x000fe80003800000 */
[----:B------:R-:W-:Y:S05]  /*d030*/  @!P4 BRA `(.L_x_166) ;  /* 0x000000000004c947 */ /* 0x000fea0003800000 */
[----:B------:R1:W5:Y:S02]  /*d040*/  LDG.E.LTC128B.U16 R17, desc[UR60][R232.64+0x42] ;  /* 0x0000423ce8117981 */ /* 0x000364000c1e1520 */
.L_x_166:
[----:B------:R-:W-:Y:S05]  /*d050*/  BSYNC B1 ;  /* 0x0000000000017941 */ /* 0x000fea0003800000 */
.L_x_165:
[----:B-----5:R-:W-:Y:S04]  /*d060*/  STL [R1+0x4ac], R9 ;  /* 0x0004ac0901007387 */ /* 0x020fe80000100800 */
[----:B------:R4:W-:Y:S04]  /*d070*/  STL [R1+0x4a8], R8 ;  /* 0x0004a80801007387 */ /* 0x0009e80000100800 */
[----:B----4-:R-:W4:Y:S04]  /*d080*/  LDL.LU R8, [R1+0x30c] ;  /* 0x00030c0001087983 */ /* 0x010f280000300800 */
[----:B------:R-:W-:Y:S04]  /*d090*/  STL [R1+0x4a4], R7 ;  /* 0x0004a40701007387 */ /* 0x000fe80000100800 */
[----:B------:R-:W-:Y:S04]  /*d0a0*/  STL [R1+0x4a0], R6 ;  /* 0x0004a00601007387 */ /* 0x000fe80000100800 */
[----:B------:R0:W-:Y:S04]  /*d0b0*/  STL.64 [R1+0x498], R4 ;  /* 0x0004980401007387 */ /* 0x0001e80000100a00 */
[----:B0-----:R-:W2:Y:S01]  /*d0c0*/  LDL.64 R4, [R1+0x400] ;  /* 0x0004000001047983 */ /* 0x001ea20000100a00 */
        /* <DEDUP_REMOVED lines=17> */
[----:B------:R0:W5:Y:S02]  /*d1e0*/  LDG.E.LTC128B.U16 R17, desc[UR60][R234.64+0x50] ;  /* 0x0000503cea117981 */ /* 0x000164000c1e1520 */
.L_x_168:
[----:B------:R-:W-:Y:S05]  /*d1f0*/  BSYNC B1 ;  /* 0x0000000000017941 */ /* 0x000fea0003800000 */
.L_x_167:
        /* <DEDUP_REMOVED lines=10> */
[----:B-1----:R-:W-:Y:S02]  /*d2a0*/  F2FP.BF16.F32.PACK_AB R5, RZ, R6 ;  /* 0x00000006ff05723e */ /* 0x002fe400000010ff */
[----:B------:R2:W5:Y:S02]  /*d2b0*/  LDL.LU R6, [R1+0x4a0] ;  /* 0x0004a00001067983 */ /* 0x0005640000300800 */
[----:B---3--:R-:W-:Y:S02]  /*d2c0*/  PRMT R4, R5, 0x7610, R4 ;  /* 0x0000761005047816 */ /* 0x008fe40000000004 */
        /* <DEDUP_REMOVED lines=9> */
.L_x_170:
[----:B------:R-:W-:Y:S05]  /*d360*/  BSYNC B1 ;  /* 0x0000000000017941 */ /* 0x000fea0003800000 */
.L_x_169:
        /* <DEDUP_REMOVED lines=12> */
[----:B0-----:R-:W-:Y:S02]  /*d430*/  PRMT R4, R5, 0x7610, R4 ;  /* 0x0000761005047816 */ /* 0x001fe40000000004 */
[----:B------:R3:W5:Y:S01]  /*d440*/  LDL.LU R5, [R1+0x49c] ;  /* 0x00049c0001057983 */ /* 0x0007620000300800 */
[----:B------:R-:W-:Y:S02]  /*d450*/  ISETP.GT.AND P5, PT, R0, 0x88, P1 ;  /* 0x000000880000780c */ /* 0x000fe40000fa4270 */
[----:B--2---:R-:W-:-:S02]  /*d460*/  PRMT R3, R4, 0x7610, R3 ;  /* 0x0000761004037816 */ /* 0x004fc40000000003 */
[----:B------:R3:W5:Y:S04]  /*d470*/  LDL.LU R4, [R1+0x498] ;  /* 0x0004980001047983 */ /* 0x0007680000300800 */
[----:B------:R0:W-:Y:S04]  /*d480*/  @P4 STG.E.U16 desc[UR60][R12.64+0x52], R3 ;  /* 0x000052030c004986 */ /* 0x0001e8000c10153c */
[----:B0-----:R3:W5:Y:S01]  /*d490*/  LDL.LU R3, [R1+0x494] ;  /* 0x0004940001037983 */ /* 0x0017620000300800 */
[----:B------:R-:W-:Y:S04]  /*d4a0*/  BSSY B1, `(.L_x_171) ;  /* 0x0000003000017945 */ /* 0x000fe80003800000 */
[----:B------:R-:W-:Y:S05]  /*d4b0*/  @!P5 BRA `(.L_x_172) ;  /* 0x000000000004d947 */ /* 0x000fea0003800000 */
[----:B------:R0:W5:Y:S02]  /*d4c0*/  LDG.E.LTC128B.U16 R17, desc[UR60][R232.64+0x50] ;  /* 0x0000503ce8117981 */ /* 0x000164000c1e1520 */
.L_x_172:
[----:B------:R-:W-:Y:S05]  /*d4d0*/  BSYNC B1 ;  /* 0x0000000000017941 */ /* 0x000fea0003800000 */
.L_x_171:
[----:B------:R-:W-:Y:S04]  /*d4e0*/  STL [R1+0x4ac], R9 ;  /* 0x0004ac0901007387 */ /* 0x000fe80000100800 */
[----:B------:R2:W-:Y:S04]  /*d4f0*/  STL [R1+0x4a8], R8 ;  /* 0x0004a80801007387 */ /* 0x0005e80000100800 */
[----:B--2---:R-:W2:Y:S04]  /*d500*/  LDL.LU R8, [R1+0x318] ;  /* 0x0003180001087983 */ /* 0x004ea80000300800 */
[----:B-----5:R-:W-:Y:S04]  /*d510*/  STL [R1+0x4a4], R7 ;  /* 0x0004a40701007387 */ /* 0x020fe80000100800 */
[----:B------:R-:W-:Y:S04]  /*d520*/  STL [R1+0x4a0], R6 ;  /* 0x0004a00601007387 */ /* 0x000fe80000100800 */
[----:B------:R4:W-:Y:S04]  /*d530*/  STL.64 [R1+0x498], R4 ;  /* 0x0004980401007387 */ /* 0x0009e80000100a00 */
[----:B----4-:R-:W4:Y:S01]  /*d540*/  LDL.64 R4, [R1+0x400] ;  /* 0x0004000001047983 */ /* 0x010f220000100a00 */
        /* <DEDUP_REMOVED lines=18> */
.L_x_174:
[----:B------:R-:W-:Y:S05]  /*d670*/  BSYNC B1 ;  /* 0x0000000000017941 */ /* 0x000fea0003800000 */
.L_x_173:
        /* <DEDUP_REMOVED lines=25> */
.L_x_176:
[----:B------:R-:W-:Y:S05]  /*d810*/  BSYNC B1 ;  /* 0x0000000000017941 */ /* 0x000fea0003800000 */
.L_x_175:
        /* <DEDUP_REMOVED lines=22> */
.L_x_178:
[----:B------:R-:W-:Y:S05]  /*d980*/  BSYNC B1 ;  /* 0x0000000000017941 */ /* 0x000fea0003800000 */
.L_x_177:
        /* <DEDUP_REMOVED lines=22> */
.L_x_180:
[----:B------:R-:W-:Y:S05]  /*daf0*/  BSYNC B1 ;  /* 0x0000000000017941 */ /* 0x000fea0003800000 */
.L_x_179:
        /* <DEDUP_REMOVED lines=12> */
[----:B-1----:R-:W-:Y:S02]  /*dbc0*/  PRMT R4, R5, 0x7610, R4 ;  /* 0x0000761005047816 */ /* 0x002fe40000000004 */
[----:B------:R2:W5:Y:S01]  /*dbd0*/  LDL.LU R5, [R1+0x49c] ;  /* 0x00049c0001057983 */ /* 0x0005620000300800 */
[----:B------:R-:W-:Y:S02]  /*dbe0*/  ISETP.GT.AND P4, PT, R0, 0x108, P2 ;  /* 0x000001080000780c */ /* 0x000fe40001784270 */
[----:B---3--:R-:W-:-:S02]  /*dbf0*/  PRMT R3, R4, 0x7610, R3 ;  /* 0x0000761004037816 */ /* 0x008fc40000000003 */
[----:B------:R2:W5:Y:S04]  /*dc00*/  LDL.LU R4, [R1+0x498] ;  /* 0x0004980001047983 */ /* 0x0005680000300800 */
[----:B------:R1:W-:Y:S04]  /*dc10*/  @P5 STG.E.U16 desc[UR60][R236.64+0x40], R3 ;  /* 0x00004003ec005986 */ /* 0x0003e8000c10153c */
[----:B-1----:R2:W5:Y:S01]  /*dc20*/  LDL.LU R3, [R1+0x494] ;  /* 0x0004940001037983 */ /* 0x0025620000300800 */
[----:B------:R-:W-:Y:S04]  /*dc30*/  BSSY B1, `(.L_x_181) ;  /* 0x0000003000017945 */ /* 0x000fe80003800000 */
[----:B------:R-:W-:Y:S05]  /*dc40*/  @!P4 BRA `(.L_x_182) ;  /* 0x000000000004c947 */ /* 0x000fea0003800000 */
[----:B------:R1:W5:Y:S02]  /*dc50*/  LDG.E.LTC128B.U16 R17, desc[UR60][R18.64+0x42] ;  /* 0x0000423c12117981 */ /* 0x000364000c1e1520 */
.L_x_182:
[----:B------:R-:W-:Y:S05]  /*dc60*/  BSYNC B1 ;  /* 0x0000000000017941 */ /* 0x000fea0003800000 */
.L_x_181:
        /* <DEDUP_REMOVED lines=22> */
.L_x_184:
[----:B------:R-:W-:Y:S05]  /*ddd0*/  BSYNC B1 ;  /* 0x0000000000017941 */ /* 0x000fea0003800000 */
.L_x_183:
[----:B------:R-:W-:Y:S04]  /*dde0*/  STL [R1+0x4a4], R9 ;  /* 0x0004a40901007387 */ /* 0x000fe80000100800 */
[----:B------:R2:W-:Y:S04]  /*ddf0*/  STL [R1+0x4a0], R8 ;  /* 0x0004a00801007387 */ /* 0x0005e80000100800 */
[----:B--2---:R-:W2:Y:S01]  /*de00*/  LDL.LU R8, [R1+0x2f0] ;  /* 0x0002f00001087983 */ /* 0x004ea20000300800 */
[----:B-----5:R-:W-:-:S03]  /*de10*/  IMAD.U32 R9, R17, 0x10000, RZ ;  /* 0x0001000011097824 */ /* 0x020fc600078e00ff */
        /* <DEDUP_REMOVED lines=18> */
.L_x_186:
[----:B------:R-:W-:Y:S05]  /*df40*/  BSYNC B1 ;  /* 0x0000000000017941 */ /* 0x000fea0003800000 */
.L_x_185:
        /* <DEDUP_REMOVED lines=22> */
.L_x_188:
[----:B------:R-:W-:Y:S05]  /*e0b0*/  BSYNC B1 ;  /* 0x0000000000017941 */ /* 0x000fea0003800000 */
.L_x_187:
        /* <DEDUP_REMOVED lines=22> */
.L_x_190:
[----:B------:R-:W-:Y:S05]  /*e220*/  BSYNC B1 ;  /* 0x0000000000017941 */ /* 0x000fea0003800000 */
.L_x_189:
        /* <DEDUP_REMOVED lines=22> */
.L_x_192:
[----:B------:R-:W-:Y:S05]  /*e390*/  BSYNC B1 ;  /* 0x0000000000017941 */ /* 0x000fea0003800000 */
.L_x_191:
        /* <DEDUP_REMOVED lines=22> */
.L_x_194:
[----:B------:R-:W-:Y:S05]  /*e500*/  BSYNC B1 ;  /* 0x0000000000017941 */ /* 0x000fea0003800000 */
.L_x_193:
        /* <DEDUP_REMOVED lines=22> */
.L_x_196:
[----:B------:R-:W-:Y:S05]  /*e670*/  BSYNC B1 ;  /* 0x0000000000017941 */ /* 0x000fea0003800000 */
.L_x_195:
        /* <DEDUP_REMOVED lines=22> */
.L_x_198:
[----:B------:R-:W-:Y:S05]  /*e7e0*/  BSYNC B1 ;  /* 0x0000000000017941 */ /* 0x000fea0003800000 */
.L_x_197:
        /* <DEDUP_REMOVED lines=22> */
.L_x_200:
[----:B------:R-:W-:Y:S05]  /*e950*/  BSYNC B1 ;  /* 0x0000000000017941 */ /* 0x000fea0003800000 */
.L_x_199:
        /* <DEDUP_REMOVED lines=22> */
.L_x_202:
[----:B------:R-:W-:Y:S05]  /*eac0*/  BSYNC B1 ;  /* 0x0000000000017941 */ /* 0x000fea0003800000 */
.L_x_201:
        /* <DEDUP_REMOVED lines=22> */
.L_x_204:
[----:B------:R-:W-:Y:S05]  /*ec30*/  BSYNC B1 ;  /* 0x0000000000017941 */ /* 0x000fea0003800000 */
.L_x_203:
        /* <DEDUP_REMOVED lines=22> */
.L_x_206:
[----:B------:R-:W-:Y:S05]  /*eda0*/  BSYNC B1 ;  /* 0x0000000000017941 */ /* 0x000fea0003800000 */
.L_x_205:
[----:B------:R-:W-:Y:S04]  /*edb0*/  STL [R1+0x4a4], R8 ;  /* 0x0004a40801007387 */ /* 0x000fe80000100800 */
[----:B-----5:R3:W-:Y:S04]  /*edc0*/  STL [R1+0x4a0], R7 ;  /* 0x0004a00701007387 */ /* 0x0207e80000100800 */
[----:B---3--:R-:W3:Y:S01]  /*edd0*/  LDL.LU R7, [R1+0x2dc] ;  /* 0x0002dc0001077983 */ /* 0x008ee20000300800 */
[----:B------:R-:W-:-:S03]  /*ede0*/  IMAD.U32 R8, R17, 0x10000, RZ ;  /* 0x0001000011087824 */ /* 0x000fc600078e00ff */
[----:B------:R4:W-:Y:S01]  /*edf0*/  STL [R1+0x49c], R6 ;  /* 0x00049c0601007387 */ /* 0x0009e20000100800 */
[----:B------:R-:W-:-:S03]  /*ee00*/  FMUL R8, R8, R16 ;  /* 0x0000001008087220 */ /* 0x000fc60000400000 */
[----:B------:R0:W-:Y:S04]  /*ee10*/  STL [R1+0x498], R5 ;  /* 0x0004980501007387 */ /* 0x0001e80000100800 */
[----:B------:R2:W-:Y:S01]  /*ee20*/  STL [R1+0x494], R4 ;  /* 0x0004940401007387 */ /* 0x0005e20000100800 */
[----:B---3--:R-:W-:-:S03]  /*ee30*/  FFMA R7, R7, R2, R8 ;  /* 0x0000000207077223 */ /* 0x008fc60000000008 */
[----:B------:R3:W5:Y:S01]  /*ee40*/  LDL.LU R8, [R1+0x4a4] ;  /* 0x0004a40001087983 */ /* 0x0007620000300800 */
[----:B------:R-:W-:Y:S02]  /*ee50*/  ISETP.GT.AND P3, PT, R3, 0x30, PT ;  /* 0x000000300300780c */ /* 0x000fe40003f64270 */
[----:B----4-:R-:W-:Y:S02]  /*ee60*/  F2FP.BF16.F32.PACK_AB R6, RZ, R7 ;  /* 0x00000007ff06723e */ /* 0x010fe400000010ff */
[----:B------:R3:W5:Y:S02]  /*ee70*/  LDL.LU R7, [R1+0x4a0] ;  /* 0x0004a00001077983 */ /* 0x0007640000300800 */
[----:B0-----:R-:W-:Y:S02]  /*ee80*/  PRMT R5, R6, 0x7610, R5 ;  /* 0x0000761006057816 */ /* 0x001fe40000000005 */
[----:B------:R3:W5:Y:S01]  /*ee90*/  LDL.LU R6, [R1+0x49c] ;  /* 0x00049c0001067983 */ /* 0x0007620000300800 */
[----:B------:R-:W-:-:S02]  /*eea0*/  ISETP.GT.AND P1, PT, R0, RZ, P3 ;  /* 0x000000ff0000720c */ /* 0x000fc40001f24270 */
[----:B--2---:R-:W-:Y:S02]  /*eeb0*/  PRMT R4, R5, 0x7610, R4 ;  /* 0x0000761005047816 */ /* 0x004fe40000000004 */
[----:B------:R3:W5:Y:S04]  /*eec0*/  LDL.LU R5, [R1+0x498] ;  /* 0x0004980001057983 */ /* 0x0007680000300800 */
[----:B------:R0:W-:Y:S04]  /*eed0*/  @P0 STG.E.U16 desc[UR60][R22.64+0x52], R4 ;  /* 0x0000520416000986 */ /* 0x0001e8000c10153c */
[----:B0-----:R3:W5:Y:S01]  /*eee0*/  LDL.LU R4, [R1+0x494] ;  /* 0x0004940001047983 */ /* 0x0017620000300800 */
[----:B------:R-:W-:Y:S04]  /*eef0*/  BSSY B1, `(.L_x_207) ;  /* 0x0000006000017945 */ /* 0x000fe80003800000 */
[----:B------:R-:W-:Y:S05]  /*ef00*/  @!P1 BRA `(.L_x_208) ;  /* 0x0000000000109947 */ /* 0x000fea0003800000 */
[----:B------:R0:W-:Y:S04]  /*ef10*/  STL.64 [R1+0x498], R2 ;  /* 0x0004980201007387 */ /* 0x0001e80000100a00 */
[----:B0-----:R-:W2:Y:S04]  /*ef20*/  LDL.64 R2, [R1+0x440] ;  /* 0x0004400001027983 */ /* 0x001ea80000100a00 */
[----:B--2---:R0:W5:Y:S04]  /*ef30*/  LDG.E.LTC128B.U16 R17, desc[UR60][R2.64+0x60] ;  /* 0x0000603c02117981 */ /* 0x004168000c1e1520 */
[----:B------:R0:W5:Y:S02]  /*ef40*/  LDL.LU.64 R2, [R1+0x498] ;  /* 0x0004980001027983 */ /* 0x0001640000300a00 */
.L_x_208:
[----:B------:R-:W-:Y:S05]  /*ef50*/  BSYNC B1 ;  /* 0x0000000000017941 */ /* 0x000fea0003800000 */
.L_x_207:
[----:B------:R-:W-:Y:S04]  /*ef60*/  STL [R1+0x4a4], R10 ;  /* 0x0004a40a01007387 */ /* 0x000fe80000100800 */
[----:B-----5:R2:W-:Y:S04]  /*ef70*/  STL [R1+0x4a0], R7 ;  /* 0x0004a00701007387 */ /* 0x0205e80000100800 */
[----:B--2---:R-:W2:Y:S01]  /*ef80*/  LDL.LU R7, [R1+0x2a0] ;  /* 0x0002a00001077983 */ /* 0x004ea20000300800 */
[----:B-1----:R-:W-:-:S03]  /*ef90*/  IMAD.U32 R10, R17, 0x10000, RZ ;  /* 0x00010000110a7824 */ /* 0x002fc600078e00ff */
[----:B------:R1:W-:Y:S01]  /*efa0*/  STL [R1+0x49c], R6 ;  /* 0x00049c0601007387 */ /* 0x0003e20000100800 */
[----:B------:R-:W-:-:S03]  /*efb0*/  FMUL R10, R10, R16 ;  /* 0x000000100a0a7220 */ /* 0x000fc60000400000 */
[----:B------:R4:W-:Y:S04]  /*efc0*/  STL [R1+0x498], R5 ;  /* 0x0004980501007387 */ /* 0x0009e80000100800 */
[----:B------:R3:W-:Y:S01]  /*efd0*/  STL [R1+0x494], R4 ;  /* 0x0004940401007387 */ /* 0x0007e20000100800 */
[----:B--2---:R-:W-:-:S03]  /*efe0*/  FFMA R7, R7, R2, R10 ;  /* 0x0000000207077223 */ /* 0x004fc6000000000a */
[----:B------:R2:W5:Y:S01]  /*eff0*/  LDL.LU R10, [R1+0x4a4] ;  /* 0x0004a400010a7983 */ /* 0x0005620000300800 */
[----:B------:R-:W-:Y:S02]  /*f000*/  ISETP.GT.AND P2, PT, R3, 0x31, PT ;  /* 0x000000310300780c */ /* 0x000fe40003f44270 */
[----:B-1----:R-:W-:Y:S02]  /*f010*/  F2FP.BF16.F32.PACK_AB R6, RZ, R7 ;  /* 0x00000007ff06723e */ /* 0x002fe400000010ff */
[----:B------:R2:W5:Y:S02]  /*f020*/  LDL.LU R7, [R1+0x4a0] ;  /* 0x0004a00001077983 */ /* 0x0005640000300800 */
[----:B----4-:R-:W-:Y:S02]  /*f030*/  PRMT R5, R6, 0x7610, R5 ;  /* 0x0000761006057816 */ /* 0x010fe40000000005 */
[----:B------:R2:W5:Y:S01]  /*f040*/  LDL.LU R6, [R1+0x49c] ;  /* 0x00049c0001067983 */ /* 0x0005620000300800 */
[----:B------:R-:W-:-:S02]  /*f050*/  ISETP.GT.AND P0, PT, R0, RZ, P2 ;  /* 0x000000ff0000720c */ /* 0x000fc40001704270 */
[----:B---3--:R-:W-:Y:S02]  /*f060*/  PRMT R4, R5, 0x7610, R4 ;  /* 0x0000761005047816 */ /* 0x008fe40000000004 */
[----:B------:R2:W5:Y:S04]  /*f070*/  LDL.LU R5, [R1+0x498] ;  /* 0x0004980001057983 */ /* 0x0005680000300800 */
[----:B------:R1:W-:Y:S04]  /*f080*/  @P1 STG.E.U16 desc[UR60][R8.64+0x60], R4 ;  /* 0x0000600408001986 */ /* 0x0003e8000c10153c */
[----:B-1----:R2:W5:Y:S01]  /*f090*/  LDL.LU R4, [R1+0x494] ;  /* 0x0004940001047983 */ /* 0x0025620000300800 */
[----:B------:R-:W-:Y:S04]  /*f0a0*/  BSSY B1, `(.L_x_209) ;  /* 0x0000006000017945 */ /* 0x000fe80003800000 */
[----:B------:R-:W-:Y:S05]  /*f0b0*/  @!P0 BRA `(.L_x_210) ;  /* 0x0000000000108947 */ /* 0x000fea0003800000 */
[----:B------:R0:W-:Y:S04]  /*f0c0*/  STL.64 [R1+0x498], R2 ;  /* 0x0004980201007387 */ /* 0x0001e80000100a00 */
[----:B0-----:R-:W3:Y:S04]  /*f0d0*/  LDL.64 R2, [R1+0x440] ;  /* 0x0004400001027983 */ /* 0x001ee80000100a00 */
[----:B---3--:R1:W5:Y:S04]  /*f0e0*/  LDG.E.LTC128B.U16 R17, desc[UR60][R2.64+0x62] ;  /* 0x0000623c02117981 */ /* 0x008368000c1e1520 */
[----:B------:R1:W5:Y:S02]  /*f0f0*/  LDL.LU.64 R2, [R1+0x498] ;  /* 0x0004980001027983 */ /* 0x0003640000300a00 */
.L_x_210:
[----:B------:R-:W-:Y:S05]  /*f100*/  BSYNC B1 ;  /* 0x0000000000017941 */ /* 0x000fea0003800000 */
.L_x_209:
        /* <DEDUP_REMOVED lines=25> */
.L_x_212:
[----:B------:R-:W-:Y:S05]  /*f2a0*/  BSYNC B1 ;  /* 0x0000000000017941 */ /* 0x000fea0003800000 */
.L_x_211:
        /* <DEDUP_REMOVED lines=28> */
.L_x_214:
[----:B------:R-:W-:Y:S05]  /*f470*/  BSYNC B1 ;  /* 0x0000000000017941 */ /* 0x000fea0003800000 */
.L_x_213:
        /* <DEDUP_REMOVED lines=29> */
.L_x_216:
[----:B------:R-:W-:Y:S05]  /*f650*/  BSYNC B1 ;  /* 0x0000000000017941 */ /* 0x000fea0003800000 */
.L_x_215:
        /* <DEDUP_REMOVED lines=26> */
.L_x_218:
[----:B------:R-:W-:Y:S05]  /*f800*/  BSYNC B1 ;  /* 0x0000000000017941 */ /* 0x000fea0003800000 */
.L_x_217:
        /* <DEDUP_REMOVED lines=25> */
.L_x_220:
[----:B------:R-:W-:Y:S05]  /*f9a0*/  BSYNC B1 ;  /* 0x0000000000017941 */ /* 0x000fea0003800000 */
.L_x_219:
        /* <DEDUP_REMOVED lines=28> */
.L_x_222:
[----:B------:R-:W-:Y:S05]  /*fb70*/  BSYNC B1 ;  /* 0x0000000000017941 */ /* 0x000fea0003800000 */
.L_x_221:
        /* <DEDUP_REMOVED lines=25> */
.L_x_224:
[----:B------:R-:W-:Y:S05]  /*fd10*/  BSYNC B1 ;  /* 0x0000000000017941 */ /* 0x000fea0003800000 */
.L_x_223:
        /* <DEDUP_REMOVED lines=22> */
.L_x_226:
[----:B------:R-:W-:Y:S05]  /*fe80*/  BSYNC B1 ;  /* 0x0000000000017941 */ /* 0x000fea0003800000 */
.L_x_225:
        /* <DEDUP_REMOVED lines=22> */
.L_x_228:
[----:B------:R-:W-:Y:S05]  /*fff0*/  BSYNC B1 ;  /* 0x0000000000017941 */ /* 0x000fea0003800000 */
.L_x_227:
        /* <DEDUP_REMOVED lines=25> */
.L_x_230:
[----:B------:R-:W-:Y:S05]  /*10190*/  BSYNC B1 ;  /* 0x0000000000017941 */ /* 0x000fea0003800000 */
.L_x_229:
        /* <DEDUP_REMOVED lines=25> */
.L_x_232:
[----:B------:R-:W-:Y:S05]  /*10330*/  BSYNC B1 ;  /* 0x0000000000017941 */ /* 0x000fea0003800000 */
.L_x_231:
        /* <DEDUP_REMOVED lines=22> */
.L_x_234:
[----:B------:R-:W-:Y:S05]  /*104a0*/  BSYNC B1 ;  /* 0x0000000000017941 */ /* 0x000fea0003800000 */
.L_x_233:
        /* <DEDUP_REMOVED lines=22> */
.L_x_236:
[----:B------:R-:W-:Y:S05]  /*10610*/  BSYNC B1 ;  /* 0x0000000000017941 */ /* 0x000fea0003800000 */
.L_x_235:
        /* <DEDUP_REMOVED lines=25> */
.L_x_238:
[----:B------:R-:W-:Y:S05]  /*107b0*/  BSYNC B1 ;  /* 0x0000000000017941 */ /* 0x000fea0003800000 */
.L_x_237:
        /* <DEDUP_REMOVED lines=25> */
.L_x_240:
[----:B------:R-:W-:Y:S05]  /*10950*/  BSYNC B1 ;  /* 0x0000000000017941 */ /* 0x000fea0003800000 */
.L_x_239:
        /* <DEDUP_REMOVED lines=22> */
.L_x_242:
[----:B------:R-:W-:Y:S05]  /*10ac0*/  BSYNC B1 ;  /* 0x0000000000017941 */ /* 0x000fea0003800000 */
.L_x_241:
        /* <DEDUP_REMOVED lines=22> */
.L_x_244:
[----:B------:R-:W-:Y:S05]  /*10c30*/  BSYNC B1 ;  /* 0x0000000000017941 */ /* 0x000fea0003800000 */
.L_x_243:
        /* <DEDUP_REMOVED lines=22> */
.L_x_246:
[----:B------:R-:W-:Y:S05]  /*10da0*/  BSYNC B1 ;  /* 0x0000000000017941 */ /* 0x000fea0003800000 */
.L_x_245:
        /* <DEDUP_REMOVED lines=22> */
.L_x_248:
[----:B------:R-:W-:Y:S05]  /*10f10*/  BSYNC B1 ;  /* 0x0000000000017941 */ /* 0x000fea0003800000 */
.L_x_247:
        /* <DEDUP_REMOVED lines=22> */
.L_x_250:
[----:B------:R-:W-:Y:S05]  /*11080*/  BSYNC B1 ;  /* 0x0000000000017941 */ /* 0x000fea0003800000 */
.L_x_249:
        /* <DEDUP_REMOVED lines=22> */
.L_x_252:
[----:B------:R-:W-:Y:S05]  /*111f0*/  BSYNC B1 ;  /* 0x0000000000017941 */ /* 0x000fea0003800000 */
.L_x_251:
        /* <DEDUP_REMOVED lines=22> */
.L_x_254:
[----:B------:R-:W-:Y:S05]  /*11360*/  BSYNC B1 ;  /* 0x0000000000017941 */ /* 0x000fea0003800000 */
.L_x_253:
        /* <DEDUP_REMOVED lines=22> */
.L_x_256:
[----:B------:R-:W-:Y:S05]  /*114d0*/  BSYNC B1 ;  /* 0x0000000000017941 */ /* 0x000fea0003800000 */
.L_x_255:
        /* <DEDUP_REMOVED lines=22> */
.L_x_258:
[----:B------:R-:W-:Y:S05]  /*11640*/  BSYNC B1 ;  /* 0x0000000000017941 */ /* 0x000fea0003800000 */
.L_x_257:
        /* <DEDUP_REMOVED lines=22> */
.L_x_260:
[----:B------:R-:W-:Y:S05]  /*117b0*/  BSYNC B1 ;  /* 0x0000000000017941 */ /* 0x000fea0003800000 */
.L_x_259:
        /* <DEDUP_REMOVED lines=22> */
.L_x_262:
[----:B------:R-:W-:Y:S05]  /*11920*/  BSYNC B1 ;  /* 0x0000000000017941 */ /* 0x000fea0003800000 */
.L_x_261:
        /* <DEDUP_REMOVED lines=22> */
.L_x_264:
[----:B------:R-:W-:Y:S05]  /*11a90*/  BSYNC B1 ;  /* 0x0000000000017941 */ /* 0x000fea0003800000 */
.L_x_263:
        /* <DEDUP_REMOVED lines=22> */
.L_x_266:
[----:B------:R-:W-:Y:S05]  /*11c00*/  BSYNC B1 ;  /* 0x0000000000017941 */ /* 0x000fea0003800000 */
.L_x_265:
        /* <DEDUP_REMOVED lines=22> */
.L_x_268:
[----:B------:R-:W-:Y:S05]  /*11d70*/  BSYNC B1 ;  /* 0x0000000000017941 */ /* 0x000fea0003800000 */
.L_x_267:
        /* <DEDUP_REMOVED lines=22> */
.L_x_270:
[----:B------:R-:W-:Y:S05]  /*11ee0*/  BSYNC B1 ;  /* 0x0000000000017941 */ /* 0x000fea0003800000 */
.L_x_269:
        /* <DEDUP_REMOVED lines=26> */
.L_x_272:
[----:B------:R-:W-:Y:S05]  /*12090*/  BSYNC B1 ;  /* 0x0000000000017941 */ /* 0x000fea0003800000 */
.L_x_271:
        /* <DEDUP_REMOVED lines=26> */
.L_x_274:
[----:B------:R-:W-:Y:S05]  /*12240*/  BSYNC B1 ;  /* 0x0000000000017941 */ /* 0x000fea0003800000 */
.L_x_273:
        /* <DEDUP_REMOVED lines=25> */
.L_x_276:
[----:B------:R-:W-:Y:S05]  /*123e0*/  BSYNC B1 ;  /* 0x0000000000017941 */ /* 0x000fea0003800000 */
.L_x_275:
        /* <DEDUP_REMOVED lines=28> */
.L_x_278:
[----:B------:R-:W-:Y:S05]  /*125b0*/  BSYNC B1 ;  /* 0x0000000000017941 */ /* 0x000fea0003800000 */
.L_x_277:
        /* <DEDUP_REMOVED lines=29> */
.L_x_280:
[----:B------:R-:W-:Y:S05]  /*12790*/  BSYNC B1 ;  /* 0x0000000000017941 */ /* 0x000fea0003800000 */
.L_x_279:
        /* <DEDUP_REMOVED lines=26> */
.L_x_282:
[----:B------:R-:W-:Y:S05]  /*12940*/  BSYNC B1 ;  /* 0x0000000000017941 */ /* 0x000fea0003800000 */
.L_x_281:
        /* <DEDUP_REMOVED lines=25> */
.L_x_284:
[----:B------:R-:W-:Y:S05]  /*12ae0*/  BSYNC B1 ;  /* 0x0000000000017941 */ /* 0x000fea0003800000 */
.L_x_283:
        /* <DEDUP_REMOVED lines=28> */
.L_x_286:
[----:B------:R-:W-:Y:S05]  /*12cb0*/  BSYNC B1 ;  /* 0x0000000000017941 */ /* 0x000fea0003800000 */
.L_x_285:
        /* <DEDUP_REMOVED lines=25> */
.L_x_288:
[----:B------:R-:W-:Y:S05]  /*12e50*/  BSYNC B1 ;  /* 0x0000000000017941 */ /* 0x000fea0003800000 */
.L_x_287:
        /* <DEDUP_REMOVED lines=22> */
.L_x_290:
[----:B------:R-:W-:Y:S05]  /*12fc0*/  BSYNC B1 ;  /* 0x0000000000017941 */ /* 0x000fea0003800000 */
.L_x_289:
        /* <DEDUP_REMOVED lines=22> */
.L_x_292:
[----:B------:R-:W-:Y:S05]  /*13130*/  BSYNC B1 ;  /* 0x0000000000017941 */ /* 0x000fea0003800000 */
.L_x_291:
        /* <DEDUP_REMOVED lines=25> */
.L_x_294:
[----:B------:R-:W-:Y:S05]  /*132d0*/  BSYNC B1 ;  /* 0x0000000000017941 */ /* 0x000fea0003800000 */
.L_x_293:
        /* <DEDUP_REMOVED lines=25> */
.L_x_296:
[----:B------:R-:W-:Y:S05]  /*13470*/  BSYNC B1 ;  /* 0x0000000000017941 */ /* 0x000fea0003800000 */
.L_x_295:
        /* <DEDUP_REMOVED lines=22> */
.L_x_298:
[----:B------:R-:W-:Y:S05]  /*135e0*/  BSYNC B1 ;  /* 0x0000000000017941 */ /* 0x000fea0003800000 */
.L_x_297:
        /* <DEDUP_REMOVED lines=22> */
.L_x_300:
[----:B------:R-:W-:Y:S05]  /*13750*/  BSYNC B1 ;  /* 0x0000000000017941 */ /* 0x000fea0003800000 */
.L_x_299:
        /* <DEDUP_REMOVED lines=25> */
.L_x_302:
[----:B------:R-:W-:Y:S05]  /*138f0*/  BSYNC B1 ;  /* 0x0000000000017941 */ /* 0x000fea0003800000 */
.L_x_301:
        /* <DEDUP_REMOVED lines=25> */
.L_x_304:
[----:B------:R-:W-:Y:S05]  /*13a90*/  BSYNC B1 ;  /* 0x0000000000017941 */ /* 0x000fea0003800000 */
.L_x_303:
        /* <DEDUP_REMOVED lines=22> */
.L_x_306:
[----:B------:R-:W-:Y:S05]  /*13c00*/  BSYNC B1 ;  /* 0x0000000000017941 */ /* 0x000fea0003800000 */
.L_x_305:
        /* <DEDUP_REMOVED lines=22> */
.L_x_308:
[----:B------:R-:W-:Y:S05]  /*13d70*/  BSYNC B1 ;  /* 0x0000000000017941 */ /* 0x000fea0003800000 */
.L_x_307:
        /* <DEDUP_REMOVED lines=22> */
.L_x_310:
[----:B------:R-:W-:Y:S05]  /*13ee0*/  BSYNC B1 ;  /* 0x0000000000017941 */ /* 0x000fea0003800000 */
.L_x_309:
        /* <DEDUP_REMOVED lines=22> */
.L_x_312:
[----:B------:R-:W-:Y:S05]  /*14050*/  BSYNC B1 ;  /* 0x0000000000017941 */ /* 0x000fea0003800000 */
.L_x_311:
        /* <DEDUP_REMOVED lines=22> */
.L_x_314:
[----:B------:R-:W-:Y:S05]  /*141c0*/  BSYNC B1 ;  /* 0x0000000000017941 */ /* 0x000fea0003800000 */
.L_x_313:
        /* <DEDUP_REMOVED lines=22> */
.L_x_316:
[----:B------:R-:W-:Y:S05]  /*14330*/  BSYNC B1 ;  /* 0x0000000000017941 */ /* 0x000fea0003800000 */
.L_x_315:
        /* <DEDUP_REMOVED lines=22> */
.L_x_318:
[----:B------:R-:W-:Y:S05]  /*144a0*/  BSYNC B1 ;  /* 0x0000000000017941 */ /* 0x000fea0003800000 */
.L_x_317:
        /* <DEDUP_REMOVED lines=22> */
.L_x_320:
[----:B------:R-:W-:Y:S05]  /*14610*/  BSYNC B1 ;  /* 0x0000000000017941 */ /* 0x000fea0003800000 */
.L_x_319:
        /* <DEDUP_REMOVED lines=22> */
.L_x_322:
[----:B------:R-:W-:Y:S05]  /*14780*/  BSYNC B1 ;  /* 0x0000000000017941 */ /* 0x000fea0003800000 */
.L_x_321:
        /* <DEDUP_REMOVED lines=22> */
.L_x_324:
[----:B------:R-:W-:Y:S05]  /*148f0*/  BSYNC B1 ;  /* 0x0000000000017941 */ /* 0x000fea0003800000 */
.L_x_323:
        /* <DEDUP_REMOVED lines=22> */
.L_x_326:
[----:B------:R-:W-:Y:S05]  /*14a60*/  BSYNC B1 ;  /* 0x0000000000017941 */ /* 0x000fea0003800000 */
.L_x_325:
        /* <DEDUP_REMOVED lines=22> */
.L_x_328:
[----:B------:R-:W-:Y:S05]  /*14bd0*/  BSYNC B1 ;  /* 0x0000000000017941 */ /* 0x000fea0003800000 */
.L_x_327:
        /* <DEDUP_REMOVED lines=22> */
.L_x_330:
[----:B------:R-:W-:Y:S05]  /*14d40*/  BSYNC B1 ;  /* 0x0000000000017941 */ /* 0x000fea0003800000 */
.L_x_329:
        /* <DEDUP_REMOVED lines=22> */
.L_x_332:
[----:B------:R-:W-:Y:S05]  /*14eb0*/  BSYNC B1 ;  /* 0x0000000000017941 */ /* 0x000fea0003800000 */
.L_x_331:
        /* <DEDUP_REMOVED lines=22> */
.L_x_334:
[----:B------:R-:W-:Y:S05]  /*15020*/  BSYNC B1 ;  /* 0x0000000000017941 */ /* 0x000fea0003800000 */
.L_x_333:
        /* <DEDUP_REMOVED lines=26> */
.L_x_336:
[----:B------:R-:W-:Y:S05]  /*151d0*/  BSYNC B1 ;  /* 0x0000000000017941 */ /* 0x000fea0003800000 */
.L_x_335:
        /* <DEDUP_REMOVED lines=26> */
.L_x_338:
[----:B------:R-:W-:Y:S05]  /*15380*/  BSYNC B1 ;  /* 0x0000000000017941 */ /* 0x000fea0003800000 */
.L_x_337:
        /* <DEDUP_REMOVED lines=25> */
.L_x_340:
[----:B------:R-:W-:Y:S05]  /*15520*/  BSYNC B1 ;  /* 0x0000000000017941 */ /* 0x000fea0003800000 */
.L_x_339:
        /* <DEDUP_REMOVED lines=28> */
.L_x_342:
[----:B------:R-:W-:Y:S05]  /*156f0*/  BSYNC B1 ;  /* 0x0000000000017941 */ /* 0x000fea0003800000 */
.L_x_341:
        /* <DEDUP_REMOVED lines=29> */
.L_x_344:
[----:B------:R-:W-:Y:S05]  /*158d0*/  BSYNC B1 ;  /* 0x0000000000017941 */ /* 0x000fea0003800000 */
.L_x_343:
        /* <DEDUP_REMOVED lines=26> */
.L_x_346:
[----:B------:R-:W-:Y:S05]  /*15a80*/  BSYNC B1 ;  /* 0x0000000000017941 */ /* 0x000fea0003800000 */
.L_x_345:
        /* <DEDUP_REMOVED lines=25> */
.L_x_348:
[----:B------:R-:W-:Y:S05]  /*15c20*/  BSYNC B1 ;  /* 0x0000000000017941 */ /* 0x000fea0003800000 */
.L_x_347:
        /* <DEDUP_REMOVED lines=28> */
.L_x_350:
[----:B------:R-:W-:Y:S05]  /*15df0*/  BSYNC B1 ;  /* 0x0000000000017941 */ /* 0x000fea0003800000 */
.L_x_349:
        /* <DEDUP_REMOVED lines=25> */
.L_x_352:
[----:B------:R-:W-:Y:S05]  /*15f90*/  BSYNC B1 ;  /* 0x0000000000017941 */ /* 0x000fea0003800000 */
.L_x_351:
        /* <DEDUP_REMOVED lines=22> */
.L_x_354:
[----:B------:R-:W-:Y:S05]  /*16100*/  BSYNC B1 ;  /* 0x0000000000017941 */ /* 0x000fea0003800000 */
.L_x_353:
        /* <DEDUP_REMOVED lines=22> */
.L_x_356:
[----:B------:R-:W-:Y:S05]  /*16270*/  BSYNC B1 ;  /* 0x0000000000017941 */ /* 0x000fea0003800000 */
.L_x_355:
        /* <DEDUP_REMOVED lines=25> */
.L_x_358:
[----:B------:R-:W-:Y:S05]  /*16410*/  BSYNC B1 ;  /* 0x0000000000017941 */ /* 0x000fea0003800000 */
.L_x_357:
        /* <DEDUP_REMOVED lines=25> */
.L_x_360:
[----:B------:R-:W-:Y:S05]  /*165b0*/  BSYNC B1 ;  /* 0x0000000000017941 */ /* 0x000fea0003800000 */
.L_x_359:
        /* <DEDUP_REMOVED lines=22> */
.L_x_362:
[----:B------:R-:W-:Y:S05]  /*16720*/  BSYNC B1 ;  /* 0x0000000000017941 */ /* 0x000fea0003800000 */
.L_x_361:
        /* <DEDUP_REMOVED lines=22> */
.L_x_364:
[----:B------:R-:W-:Y:S05]  /*16890*/  BSYNC B1 ;  /* 0x0000000000017941 */ /* 0x000fea0003800000 */
.L_x_363:
        /* <DEDUP_REMOVED lines=25> */
.L_x_366:
[----:B------:R-:W-:Y:S05]  /*16a30*/  BSYNC B1 ;  /* 0x0000000000017941 */ /* 0x000fea0003800000 */
.L_x_365:
        /* <DEDUP_REMOVED lines=25> */
.L_x_368:
[----:B------:R-:W-:Y:S05]  /*16bd0*/  BSYNC B1 ;  /* 0x0000000000017941 */ /* 0x000fea0003800000 */
.L_x_367:
        /* <DEDUP_REMOVED lines=22> */
.L_x_370:
[----:B------:R-:W-:Y:S05]  /*16d40*/  BSYNC B1 ;  /* 0x0000000000017941 */ /* 0x000fea0003800000 */
.L_x_369:
        /* <DEDUP_REMOVED lines=22> */
.L_x_372:
[----:B------:R-:W-:Y:S05]  /*16eb0*/  BSYNC B1 ;  /* 0x0000000000017941 */ /* 0x000fea0003800000 */
.L_x_371:
        /* <DEDUP_REMOVED lines=22> */
.L_x_374:
[----:B------:R-:W-:Y:S05]  /*17020*/  BSYNC B1 ;  /* 0x0000000000017941 */ /* 0x000fea0003800000 */
.L_x_373:
        /* <DEDUP_REMOVED lines=22> */
.L_x_376:
[----:B------:R-:W-:Y:S05]  /*17190*/  BSYNC B1 ;  /* 0x0000000000017941 */ /* 0x000fea0003800000 */
.L_x_375:
        /* <DEDUP_REMOVED lines=22> */
.L_x_378:
[----:B------:R-:W-:Y:S05]  /*17300*/  BSYNC B1 ;  /* 0x0000000000017941 */ /* 0x000fea0003800000 */
.L_x_377:
        /* <DEDUP_REMOVED lines=22> */
.L_x_380:
[----:B------:R-:W-:Y:S05]  /*17470*/  BSYNC B1 ;  /* 0x0000000000017941 */ /* 0x000fea0003800000 */
.L_x_379:
        /* <DEDUP_REMOVED lines=22> */
.L_x_382:
[----:B------:R-:W-:Y:S05]  /*175e0*/  BSYNC B1 ;  /* 0x0000000000017941 */ /* 0x000fea0003800000 */
.L_x_381:
        /* <DEDUP_REMOVED lines=22> */
.L_x_384:
[----:B------:R-:W-:Y:S05]  /*17750*/  BSYNC B1 ;  /* 0x0000000000017941 */ /* 0x000fea0003800000 */
.L_x_383:
        /* <DEDUP_REMOVED lines=22> */
.L_x_386:
[----:B------:R-:W-:Y:S05]  /*178c0*/  BSYNC B1 ;  /* 0x0000000000017941 */ /* 0x000fea0003800000 */
.L_x_385:
        /* <DEDUP_REMOVED lines=22> */
.L_x_388:
[----:B------:R-:W-:Y:S05]  /*17a30*/  BSYNC B1 ;  /* 0x0000000000017941 */ /* 0x000fea0003800000 */
.L_x_387:
        /* <DEDUP_REMOVED lines=22> */
.L_x_390:
[----:B------:R-:W-:Y:S05]  /*17ba0*/  BSYNC B1 ;  /* 0x0000000000017941 */ /* 0x000fea0003800000 */
.L_x_389:
        /* <DEDUP_REMOVED lines=22> */
.L_x_392:
[----:B------:R-:W-:Y:S05]  /*17d10*/  BSYNC B1 ;  /* 0x0000000000017941 */ /* 0x000fea0003800000 */
.L_x_391:
        /* <DEDUP_REMOVED lines=22> */
.L_x_394:
[----:B------:R-:W-:Y:S05]  /*17e80*/  BSYNC B1 ;  /* 0x0000000000017941 */ /* 0x000fea0003800000 */
.L_x_393:
        /* <DEDUP_REMOVED lines=22> */
.L_x_396:
[----:B------:R-:W-:Y:S05]  /*17ff0*/  BSYNC B1 ;  /* 0x0000000000017941 */ /* 0x000fea0003800000 */
.L_x_395:
        /* <DEDUP_REMOVED lines=22> */
.L_x_398:
[----:B------:R-:W-:Y:S05]  /*18160*/  BSYNC B1 ;  /* 0x0000000000017941 */ /* 0x000fea0003800000 */
.L_x_397:
        /* <DEDUP_REMOVED lines=26> */
.L_x_400:
[----:B------:R-:W-:Y:S05]  /*18310*/  BSYNC B1 ;  /* 0x0000000000017941 */ /* 0x000fea0003800000 */
.L_x_399:
        /* <DEDUP_REMOVED lines=26> */
.L_x_402:
[----:B------:R-:W-:Y:S05]  /*184c0*/  BSYNC B1 ;  /* 0x0000000000017941 */ /* 0x000fea0003800000 */
.L_x_401:
        /* <DEDUP_REMOVED lines=25> */
.L_x_404:
[----:B------:R-:W-:Y:S05]  /*18660*/  BSYNC B1 ;  /* 0x0000000000017941 */ /* 0x000fea0003800000 */
.L_x_403:
        /* <DEDUP_REMOVED lines=28> */
.L_x_406:
[----:B------:R-:W-:Y:S05]  /*18830*/  BSYNC B1 ;  /* 0x0000000000017941 */ /* 0x000fea0003800000 */
.L_x_405:
        /* <DEDUP_REMOVED lines=29> */
.L_x_408:
[----:B------:R-:W-:Y:S05]  /*18a10*/  BSYNC B1 ;  /* 0x0000000000017941 */ /* 0x000fea0003800000 */
.L_x_407:
        /* <DEDUP_REMOVED lines=26> */
.L_x_410:
[----:B------:R-:W-:Y:S05]  /*18bc0*/  BSYNC B1 ;  /* 0x0000000000017941 */ /* 0x000fea0003800000 */
.L_x_409:
        /* <DEDUP_REMOVED lines=25> */
.L_x_412:
[----:B------:R-:W-:Y:S05]  /*18d60*/  BSYNC B1 ;  /* 0x0000000000017941 */ /* 0x000fea0003800000 */
.L_x_411:
        /* <DEDUP_REMOVED lines=28> */
.L_x_414:
[----:B------:R-:W-:Y:S05]  /*18f30*/  BSYNC B1 ;  /* 0x0000000000017941 */ /* 0x000fea0003800000 */
.L_x_413:
        /* <DEDUP_REMOVED lines=25> */
.L_x_416:
[----:B------:R-:W-:Y:S05]  /*190d0*/  BSYNC B1 ;  /* 0x0000000000017941 */ /* 0x000fea0003800000 */
.L_x_415:
        /* <DEDUP_REMOVED lines=22> */
.L_x_418:
[----:B------:R-:W-:Y:S05]  /*19240*/  BSYNC B1 ;  /* 0x0000000000017941 */ /* 0x000fea0003800000 */
.L_x_417:
        /* <DEDUP_REMOVED lines=22> */
.L_x_420:
[----:B------:R-:W-:Y:S05]  /*193b0*/  BSYNC B1 ;  /* 0x0000000000017941 */ /* 0x000fea0003800000 */
.L_x_419:
        /* <DEDUP_REMOVED lines=25> */
.L_x_422:
[----:B------:R-:W-:Y:S05]  /*19550*/  BSYNC B1 ;  /* 0x0000000000017941 */ /* 0x000fea0003800000 */
.L_x_421:
        /* <DEDUP_REMOVED lines=25> */
.L_x_424:
[----:B------:R-:W-:Y:S05]  /*196f0*/  BSYNC B1 ;  /* 0x0000000000017941 */ /* 0x000fea0003800000 */
.L_x_423:
        /* <DEDUP_REMOVED lines=22> */
.L_x_426:
[----:B------:R-:W-:Y:S05]  /*19860*/  BSYNC B1 ;  /* 0x0000000000017941 */ /* 0x000fea0003800000 */
.L_x_425:
        /* <DEDUP_REMOVED lines=22> */
.L_x_428:
[----:B------:R-:W-:Y:S05]  /*199d0*/  BSYNC B1 ;  /* 0x0000000000017941 */ /* 0x000fea0003800000 */
.L_x_427:
        /* <DEDUP_REMOVED lines=25> */
.L_x_430:
[----:B------:R-:W-:Y:S05]  /*19b70*/  BSYNC B1 ;  /* 0x0000000000017941 */ /* 0x000fea0003800000 */
.L_x_429:
        /* <DEDUP_REMOVED lines=25> */
.L_x_432:
[----:B------:R-:W-:Y:S05]  /*19d10*/  BSYNC B1 ;  /* 0x0000000000017941 */ /* 0x000fea0003800000 */
.L_x_431:
        /* <DEDUP_REMOVED lines=22> */
.L_x_434:
[----:B------:R-:W-:Y:S05]  /*19e80*/  BSYNC B1 ;  /* 0x0000000000017941 */ /* 0x000fea0003800000 */
.L_x_433:
        /* <DEDUP_REMOVED lines=22> */
.L_x_436:
[----:B------:R-:W-:Y:S05]  /*19ff0*/  BSYNC B1 ;  /* 0x0000000000017941 */ /* 0x000fea0003800000 */
.L_x_435:
        /* <DEDUP_REMOVED lines=22> */
.L_x_438:
[----:B------:R-:W-:Y:S05]  /*1a160*/  BSYNC B1 ;  /* 0x0000000000017941 */ /* 0x000fea0003800000 */
.L_x_437:
        /* <DEDUP_REMOVED lines=22> */
.L_x_440:
[----:B------:R-:W-:Y:S05]  /*1a2d0*/  BSYNC B1 ;  /* 0x0000000000017941 */ /* 0x000fea0003800000 */
.L_x_439:
        /* <DEDUP_REMOVED lines=22> */
.L_x_442:
[----:B------:R-:W-:Y:S05]  /*1a440*/  BSYNC B1 ;  /* 0x0000000000017941 */ /* 0x000fea0003800000 */
.L_x_441:
        /* <DEDUP_REMOVED lines=22> */
.L_x_444:
[----:B------:R-:W-:Y:S05]  /*1a5b0*/  BSYNC B1 ;  /* 0x0000000000017941 */ /* 0x000fea0003800000 */
.L_x_443:
        /* <DEDUP_REMOVED lines=22> */
.L_x_446:
[----:B------:R-:W-:Y:S05]  /*1a720*/  BSYNC B1 ;  /* 0x0000000000017941 */ /* 0x000fea0003800000 */
.L_x_445:
        /* <DEDUP_REMOVED lines=22> */
.L_x_448:
[----:B------:R-:W-:Y:S05]  /*1a890*/  BSYNC B1 ;  /* 0x0000000000017941 */ /* 0x000fea0003800000 */
.L_x_447:
        /* <DEDUP_REMOVED lines=22> */
.L_x_450:
[----:B------:R-:W-:Y:S05]  /*1aa00*/  BSYNC B1 ;  /* 0x0000000000017941 */ /* 0x000fea0003800000 */
.L_x_449:
        /* <DEDUP_REMOVED lines=22> */
.L_x_452:
[----:B------:R-:W-:Y:S05]  /*1ab70*/  BSYNC B1 ;  /* 0x0000000000017941 */ /* 0x000fea0003800000 */
.L_x_451:
        /* <DEDUP_REMOVED lines=22> */
.L_x_454:
[----:B------:R-:W-:Y:S05]  /*1ace0*/  BSYNC B1 ;  /* 0x0000000000017941 */ /* 0x000fea0003800000 */
.L_x_453:
        /* <DEDUP_REMOVED lines=22> */
.L_x_456:
[----:B------:R-:W-:Y:S05]  /*1ae50*/  BSYNC B1 ;  /* 0x0000000000017941 */ /* 0x000fea0003800000 */
.L_x_455:
        /* <DEDUP_REMOVED lines=22> */
.L_x_458:
[----:B------:R-:W-:Y:S05]  /*1afc0*/  BSYNC B1 ;  /* 0x0000000000017941 */ /* 0x000fea0003800000 */
.L_x_457:
        /* <DEDUP_REMOVED lines=22> */
.L_x_460:
[----:B------:R-:W-:Y:S05]  /*1b130*/  BSYNC B1 ;  /* 0x0000000000017941 */ /* 0x000fea0003800000 */
.L_x_459:
        /* <DEDUP_REMOVED lines=22> */
.L_x_462:
[----:B------:R-:W-:Y:S05]  /*1b2a0*/  BSYNC B1 ;  /* 0x0000000000017941 */ /* 0x000fea0003800000 */
.L_x_461:
        /* <DEDUP_REMOVED lines=26> */
.L_x_464:
[----:B------:R-:W-:Y:S05]  /*1b450*/  BSYNC B1 ;  /* 0x0000000000017941 */ /* 0x000fea0003800000 */
.L_x_463:
        /* <DEDUP_REMOVED lines=26> */
.L_x_466:
[----:B------:R-:W-:Y:S05]  /*1b600*/  BSYNC B1 ;  /* 0x0000000000017941 */ /* 0x000fea0003800000 */
.L_x_465:
        /* <DEDUP_REMOVED lines=25> */
.L_x_468:
[----:B------:R-:W-:Y:S05]  /*1b7a0*/  BSYNC B1 ;  /* 0x0000000000017941 */ /* 0x000fea0003800000 */
.L_x_467:
        /* <DEDUP_REMOVED lines=28> */
.L_x_470:
[----:B------:R-:W-:Y:S05]  /*1b970*/  BSYNC B1 ;  /* 0x0000000000017941 */ /* 0x000fea0003800000 */
.L_x_469:
        /* <DEDUP_REMOVED lines=29> */
.L_x_472:
[----:B------:R-:W-:Y:S05]  /*1bb50*/  BSYNC B1 ;  /* 0x0000000000017941 */ /* 0x000fea0003800000 */
.L_x_471:
        /* <DEDUP_REMOVED lines=26> */
.L_x_474:
[----:B------:R-:W-:Y:S05]  /*1bd00*/  BSYNC B1 ;  /* 0x0000000000017941 */ /* 0x000fea0003800000 */
.L_x_473:
        /* <DEDUP_REMOVED lines=25> */
.L_x_476:
[----:B------:R-:W-:Y:S05]  /*1bea0*/  BSYNC B1 ;  /* 0x0000000000017941 */ /* 0x000fea0003800000 */
.L_x_475:
        /* <DEDUP_REMOVED lines=28> */
.L_x_478:
[----:B------:R-:W-:Y:S05]  /*1c070*/  BSYNC B1 ;  /* 0x0000000000017941 */ /* 0x000fea0003800000 */
.L_x_477:
        /* <DEDUP_REMOVED lines=25> */
.L_x_480:
[----:B------:R-:W-:Y:S05]  /*1c210*/  BSYNC B1 ;  /* 0x0000000000017941 */ /* 0x000fea0003800000 */
.L_x_479:
        /* <DEDUP_REMOVED lines=22> */
.L_x_482:
[----:B------:R-:W-:Y:S05]  /*1c380*/  BSYNC B1 ;  /* 0x0000000000017941 */ /* 0x000fea0003800000 */
.L_x_481:
        /* <DEDUP_REMOVED lines=22> */
.L_x_484:
[----:B------:R-:W-:Y:S05]  /*1c4f0*/  BSYNC B1 ;  /* 0x0000000000017941 */ /* 0x000fea0003800000 */
.L_x_483:
        /* <DEDUP_REMOVED lines=25> */
.L_x_486:
[----:B------:R-:W-:Y:S05]  /*1c690*/  BSYNC B1 ;  /* 0x0000000000017941 */ /* 0x000fea0003800000 */
.L_x_485:
        /* <DEDUP_REMOVED lines=25> */
.L_x_488:
[----:B------:R-:W-:Y:S05]  /*1c830*/  BSYNC B1 ;  /* 0x0000000000017941 */ /* 0x000fea0003800000 */
.L_x_487:
        /* <DEDUP_REMOVED lines=22> */
.L_x_490:
[----:B------:R-:W-:Y:S05]  /*1c9a0*/  BSYNC B1 ;  /* 0x0000000000017941 */ /* 0x000fea0003800000 */
.L_x_489:
        /* <DEDUP_REMOVED lines=22> */
.L_x_492:
[----:B------:R-:W-:Y:S05]  /*1cb10*/  BSYNC B1 ;  /* 0x0000000000017941 */ /* 0x000fea0003800000 */
.L_x_491:
        /* <DEDUP_REMOVED lines=25> */
.L_x_494:
[----:B------:R-:W-:Y:S05]  /*1ccb0*/  BSYNC B1 ;  /* 0x0000000000017941 */ /* 0x000fea0003800000 */
.L_x_493:
        /* <DEDUP_REMOVED lines=25> */
.L_x_496:
[----:B------:R-:W-:Y:S05]  /*1ce50*/  BSYNC B1 ;  /* 0x0000000000017941 */ /* 0x000fea0003800000 */
.L_x_495:
        /* <DEDUP_REMOVED lines=22> */
.L_x_498:
[----:B------:R-:W-:Y:S05]  /*1cfc0*/  BSYNC B1 ;  /* 0x0000000000017941 */ /* 0x000fea0003800000 */
.L_x_497:
        /* <DEDUP_REMOVED lines=22> */
.L_x_500:
[----:B------:R-:W-:Y:S05]  /*1d130*/  BSYNC B1 ;  /* 0x0000000000017941 */ /* 0x000fea0003800000 */
.L_x_499:
        /* <DEDUP_REMOVED lines=22> */
.L_x_502:
[----:B------:R-:W-:Y:S05]  /*1d2a0*/  BSYNC B1 ;  /* 0x0000000000017941 */ /* 0x000fea0003800000 */
.L_x_501:
        /* <DEDUP_REMOVED lines=22> */
.L_x_504:
[----:B------:R-:W-:Y:S05]  /*1d410*/  BSYNC B1 ;  /* 0x0000000000017941 */ /* 0x000fea0003800000 */
.L_x_503:
        /* <DEDUP_REMOVED lines=22> */
.L_x_506:
[----:B------:R-:W-:Y:S05]  /*1d580*/  BSYNC B1 ;  /* 0x0000000000017941 */ /* 0x000fea0003800000 */
.L_x_505:
        /* <DEDUP_REMOVED lines=22> */
.L_x_508:
[----:B------:R-:W-:Y:S05]  /*1d6f0*/  BSYNC B1 ;  /* 0x0000000000017941 */ /* 0x000fea0003800000 */
.L_x_507:
        /* <DEDUP_REMOVED lines=22> */
.L_x_510:
[----:B------:R-:W-:Y:S05]  /*1d860*/  BSYNC B1 ;  /* 0x0000000000017941 */ /* 0x000fea0003800000 */
.L_x_509:
        /* <DEDUP_REMOVED lines=22> */
.L_x_512:
[----:B------:R-:W-:Y:S05]  /*1d9d0*/  BSYNC B1 ;  /* 0x0000000000017941 */ /* 0x000fea0003800000 */
.L_x_511:
        /* <DEDUP_REMOVED lines=22> */
.L_x_514:
[----:B------:R-:W-:Y:S05]  /*1db40*/  BSYNC B1 ;  /* 0x0000000000017941 */ /* 0x000fea0003800000 */
.L_x_513:
        /* <DEDUP_REMOVED lines=22> */
.L_x_516:
[----:B------:R-:W-:Y:S05]  /*1dcb0*/  BSYNC B1 ;  /* 0x0000000000017941 */ /* 0x000fea0003800000 */
.L_x_515:
        /* <DEDUP_REMOVED lines=22> */
.L_x_518:
[----:B------:R-:W-:Y:S05]  /*1de20*/  BSYNC B1 ;  /* 0x0000000000017941 */ /* 0x000fea0003800000 */
.L_x_517:
        /* <DEDUP_REMOVED lines=22> */
.L_x_520:
[----:B------:R-:W-:Y:S05]  /*1df90*/  BSYNC B1 ;  /* 0x0000000000017941 */ /* 0x000fea0003800000 */
.L_x_519:
        /* <DEDUP_REMOVED lines=22> */
.L_x_522:
[----:B------:R-:W-:Y:S05]  /*1e100*/  BSYNC B1 ;  /* 0x0000000000017941 */ /* 0x000fea0003800000 */
.L_x_521:
        /* <DEDUP_REMOVED lines=22> */
.L_x_524:
[----:B------:R-:W-:Y:S05]  /*1e270*/  BSYNC B1 ;  /* 0x0000000000017941 */ /* 0x000fea0003800000 */
.L_x_523:
        /* <DEDUP_REMOVED lines=22> */
.L_x_526:
[----:B------:R-:W-:Y:S05]  /*1e3e0*/  BSYNC B1 ;  /* 0x0000000000017941 */ /* 0x000fea0003800000 */
.L_x_525:
        /* <DEDUP_REMOVED lines=26> */
.L_x_528:
[----:B------:R-:W-:Y:S05]  /*1e590*/  BSYNC B1 ;  /* 0x0000000000017941 */ /* 0x000fea0003800000 */
.L_x_527:
        /* <DEDUP_REMOVED lines=26> */
.L_x_530:
[----:B------:R-:W-:Y:S05]  /*1e740*/  BSYNC B1 ;  /* 0x0000000000017941 */ /* 0x000fea0003800000 */
.L_x_529:
        /* <DEDUP_REMOVED lines=25> */
.L_x_532:
[----:B------:R-:W-:Y:S05]  /*1e8e0*/  BSYNC B1 ;  /* 0x0000000000017941 */ /* 0x000fea0003800000 */
.L_x_531:
        /* <DEDUP_REMOVED lines=28> */
.L_x_534:
[----:B------:R-:W-:Y:S05]  /*1eab0*/  BSYNC B1 ;  /* 0x0000000000017941 */ /* 0x000fea0003800000 */
.L_x_533:
        /* <DEDUP_REMOVED lines=29> */
.L_x_536:
[----:B------:R-:W-:Y:S05]  /*1ec90*/  BSYNC B1 ;  /* 0x0000000000017941 */ /* 0x000fea0003800000 */
.L_x_535:
        /* <DEDUP_REMOVED lines=26> */
.L_x_538:
[----:B------:R-:W-:Y:S05]  /*1ee40*/  BSYNC B1 ;  /* 0x0000000000017941 */ /* 0x000fea0003800000 */
.L_x_537:
        /* <DEDUP_REMOVED lines=25> */
.L_x_540:
[----:B------:R-:W-:Y:S05]  /*1efe0*/  BSYNC B1 ;  /* 0x0000000000017941 */ /* 0x000fea0003800000 */
.L_x_539:
        /* <DEDUP_REMOVED lines=28> */
.L_x_542:
[----:B------:R-:W-:Y:S05]  /*1f1b0*/  BSYNC B1 ;  /* 0x0000000000017941 */ /* 0x000fea0003800000 */
.L_x_541:
        /* <DEDUP_REMOVED lines=25> */
.L_x_544:
[----:B------:R-:W-:Y:S05]  /*1f350*/  BSYNC B1 ;  /* 0x0000000000017941 */ /* 0x000fea0003800000 */
.L_x_543:
[----:B-----5:R-:W-:Y:S04]  /*1f360*/  STL [R1+0x4a4], R7 ;  /* 0x0004a40701007387 */ /* 0x020fe80000100800 */
[----:B------:R3:W-:Y:S04]  /*1f370*/  STL [R1+0x4a0], R6 ;  /* 0x0004a00601007387 */ /* 0x0007e80000100800 */
[----:B---3--:R-:W3:Y:S01]  /*1f380*/  LDL.LU R6, [R1] ;  /* 0x0000000001067983 */ /* 0x008ee20000300800 */
        /* <DEDUP_REMOVED lines=19> */
.L_x_546:
[----:B------:R-:W-:Y:S05]  /*1f4c0*/  BSYNC B1 ;  /* 0x0000000000017941 */ /* 0x000fea0003800000 */
.L_x_545:
        /* <DEDUP_REMOVED lines=22> */
.L_x_548:
[----:B------:R-:W-:Y:S05]  /*1f630*/  BSYNC B1 ;  /* 0x0000000000017941 */ /* 0x000fea0003800000 */
.L_x_547:
        /* <DEDUP_REMOVED lines=25> */
.L_x_550:
[----:B------:R-:W-:Y:S05]  /*1f7d0*/  BSYNC B1 ;  /* 0x0000000000017941 */ /* 0x000fea0003800000 */
.L_x_549:
        /* <DEDUP_REMOVED lines=25> */
.L_x_552:
[----:B------:R-:W-:Y:S05]  /*1f970*/  BSYNC B1 ;  /* 0x0000000000017941 */ /* 0x000fea0003800000 */
.L_x_551:
        /* <DEDUP_REMOVED lines=22> */
.L_x_554:
[----:B------:R-:W-:Y:S05]  /*1fae0*/  BSYNC B1 ;  /* 0x0000000000017941 */ /* 0x000fea0003800000 */
.L_x_553:
        /* <DEDUP_REMOVED lines=22> */
.L_x_556:
[----:B------:R-:W-:Y:S05]  /*1fc50*/  BSYNC B1 ;  /* 0x0000000000017941 */ /* 0x000fea0003800000 */
.L_x_555:
        /* <DEDUP_REMOVED lines=25> */
.L_x_558:
[----:B------:R-:W-:Y:S05]  /*1fdf0*/  BSYNC B1 ;  /* 0x0000000000017941 */ /* 0x000fea0003800000 */
.L_x_557:
        /* <DEDUP_REMOVED lines=25> */
.L_x_560:
[----:B------:R-:W-:Y:S05]  /*1ff90*/  BSYNC B1 ;  /* 0x0000000000017941 */ /* 0x000fea0003800000 */
.L_x_559:
[----:B-----5:R2:W-:Y:S02]  /*1ffa0*/  STL [R1+0x494], R3 ;  /* 0x0004940301007387 */ /* 0x0205e40000100800 */
[----:B--2---:R-:W-:-:S04]  /*1ffb0*/  IMAD.U32 R3, R17, 0x10000, RZ ;  /* 0x0001000011037824 */ /* 0x004fc800078e00ff */
[----:B------:R-:W-:-:S04]  /*1ffc0*/  FMUL R3, R3, R16 ;  /* 0x0000001003037220 */ /* 0x000fc80000400000 */
[----:B------:R-:W-:Y:S02]  /*1ffd0*/  FFMA R224, R224, R2, R3 ;  /* 0x00000002e0e07223 */ /* 0x000fe40000000003 */
[----:B------:R2:W5:Y:S01]  /*1ffe0*/  LDL.LU R3, [R1+0x494] ;  /* 0x0004940001037983 */ /* 0x0005620000300800 */
[----:B------:R-:W-:Y:S01]  /*1fff0*/  ISETP.GT.AND P4, PT, R0, 0x100, P2 ;  /* 0x000001000000780c */ /* 0x000fe20001784270 */
[----:B------:R-:W-:Y:S01]  /*20000*/  BSSY B1, `(.L_x_561) ;  /* 0x0000005000017945 */ /* 0x000fe20003800000 */
[----:B------:R-:W-:-:S05]  /*20010*/  F2FP.BF16.F32.PACK_AB R224, RZ, R224 ;  /* 0x000000e0ffe0723e */ /* 0x000fca00000010ff */
[----:B------:R2:W-:Y:S06]  /*20020*/  @P5 STG.E.U16 desc[UR60][R4.64+0x100], R224 ;  /* 0x000100e004005986 */ /* 0x0005ec000c10153c */
[----:B------:R-:W-:Y:S05]  /*20030*/  @!P4 BRA `(.L_x_562) ;  /* 0x000000000004c947 */ /* 0x000fea0003800000 */
[----:B------:R0:W5:Y:S02]  /*20040*/  LDG.E.LTC128B.U16 R17, desc[UR60][R20.64+0x102] ;  /* 0x0001023c14117981 */ /* 0x000164000c1e1520 */
.L_x_562:
[----:B------:R-:W-:Y:S05]  /*20050*/  BSYNC B1 ;  /* 0x0000000000017941 */ /* 0x000fea0003800000 */
.L_x_561:
[----:B--2--5:R-:W-:Y:S01]  /*20060*/  IMAD.U32 R224, R17, 0x10000, RZ ;  /* 0x0001000011e07824 */ /* 0x024fe200078e00ff */
[----:B------:R-:W-:Y:S01]  /*20070*/  ISETP.GT.AND P5, PT, R0, 0x108, P3 ;  /* 0x000001080000780c */ /* 0x000fe20001fa4270 */
[----:B------:R-:W-:Y:S02]  /*20080*/  BSSY B1, `(.L_x_563) ;  /* 0x0000007000017945 */ /* 0x000fe40003800000 */
[----:B------:R-:W-:-:S04]  /*20090*/  FMUL R224, R224, R16 ;  /* 0x00000010e0e07220 */ /* 0x000fc80000400000 */
[----:B------:R-:W-:-:S05]  /*200a0*/  FFMA R224, R225, R2, R224 ;  /* 0x00000002e1e07223 */ /* 0x000fca00000000e0 */
[----:B------:R-:W-:-:S05]  /*200b0*/  F2FP.BF16.F32.PACK_AB R224, RZ, R224 ;  /* 0x000000e0ffe0723e */ /* 0x000fca00000010ff */
[----:B------:R2:W-:Y:S01]  /*200c0*/  @P4 STG.E.U16 desc[UR60][R4.64+0x102], R224 ;  /* 0x000102e004004986 */ /* 0x0005e2000c10153c */
[----:B------:R-:W-:Y:S05]  /*200d0*/  @!P5 BRA `(.L_x_564) ;  /* 0x000000000004d947 */ /* 0x000fea0003800000 */
[----:B------:R0:W5:Y:S02]  /*200e0*/  LDG.E.LTC128B.U16 R17, desc[UR60][R18.64+0x100] ;  /* 0x0001003c12117981 */ /* 0x000164000c1e1520 */
.L_x_564:
[----:B------:R-:W-:Y:S05]  /*200f0*/  BSYNC B1 ;  /* 0x0000000000017941 */ /* 0x000fea0003800000 */
.L_x_563:
        /* <DEDUP_REMOVED lines=9> */
.L_x_566:
[----:B------:R-:W-:Y:S05]  /*20190*/  BSYNC B1 ;  /* 0x0000000000017941 */ /* 0x000fea0003800000 */
.L_x_565:
        /* <DEDUP_REMOVED lines=9> */
.L_x_568:
[----:B------:R-:W-:Y:S05]  /*20230*/  BSYNC B1 ;  /* 0x0000000000017941 */ /* 0x000fea0003800000 */
.L_x_567:
        /* <DEDUP_REMOVED lines=9> */
.L_x_570:
[----:B------:R-:W-:Y:S05]  /*202d0*/  BSYNC B1 ;  /* 0x0000000000017941 */ /* 0x000fea0003800000 */
.L_x_569:
        /* <DEDUP_REMOVED lines=9> */
.L_x_572:
[----:B------:R-:W-:Y:S05]  /*20370*/  BSYNC B1 ;  /* 0x0000000000017941 */ /* 0x000fea0003800000 */
.L_x_571:
        /* <DEDUP_REMOVED lines=9> */
.L_x_574:
[----:B------:R-:W-:Y:S05]  /*20410*/  BSYNC B1 ;  /* 0x0000000000017941 */ /* 0x000fea0003800000 */
.L_x_573:
        /* <DEDUP_REMOVED lines=9> */
.L_x_576:
[----:B------:R-:W-:Y:S05]  /*204b0*/  BSYNC B1 ;  /* 0x0000000000017941 */ /* 0x000fea0003800000 */
.L_x_575:
        /* <DEDUP_REMOVED lines=9> */
.L_x_578:
[----:B------:R-:W-:Y:S05]  /*20550*/  BSYNC B1 ;  /* 0x0000000000017941 */ /* 0x000fea0003800000 */
.L_x_577:
        /* <DEDUP_REMOVED lines=9> */
.L_x_580:
[----:B------:R-:W-:Y:S05]  /*205f0*/  BSYNC B1 ;  /* 0x0000000000017941 */ /* 0x000fea0003800000 */
.L_x_579:
        /* <DEDUP_REMOVED lines=9> */
.L_x_582:
[----:B------:R-:W-:Y:S05]  /*20690*/  BSYNC B1 ;  /* 0x0000000000017941 */ /* 0x000fea0003800000 */
.L_x_581:
        /* <DEDUP_REMOVED lines=9> */
.L_x_584:
[----:B------:R-:W-:Y:S05]  /*20730*/  BSYNC B1 ;  /* 0x0000000000017941 */ /* 0x000fea0003800000 */
.L_x_583:
        /* <DEDUP_REMOVED lines=9> */
.L_x_586:
[----:B------:R-:W-:Y:S05]  /*207d0*/  BSYNC B1 ;  /* 0x0000000000017941 */ /* 0x000fea0003800000 */
.L_x_585:
        /* <DEDUP_REMOVED lines=9> */
.L_x_588:
[----:B------:R-:W-:Y:S05]  /*20870*/  BSYNC B1 ;  /* 0x0000000000017941 */ /* 0x000fea0003800000 */
.L_x_587:
        /* <DEDUP_REMOVED lines=9> */
.L_x_590:
[----:B------:R-:W-:Y:S05]  /*20910*/  BSYNC B1 ;  /* 0x0000000000017941 */ /* 0x000fea0003800000 */
.L_x_589:
[----:B------:R0:W5:Y:S02]  /*20920*/  LDL.64 R220, [R1+0x440] ;  /* 0x0004400001dc7983 */ /* 0x0001640000100a00 */
[----:B--2--5:R-:W-:Y:S01]  /*20930*/  IMAD.U32 R216, R17, 0x10000, RZ ;  /* 0x0001000011d87824 */ /* 0x024fe200078e00ff */
[----:B------:R-:W-:Y:S01]  /*20940*/  ISETP.GT.AND P3, PT, R3, 0x90, PT ;  /* 0x000000900300780c */ /* 0x000fe20003f64270 */
[----:B------:R-:W-:Y:S02]  /*20950*/  BSSY B1, `(.L_x_591) ;  /* 0x0000008000017945 */ /* 0x000fe40003800000 */
[----:B------:R-:W-:Y:S01]  /*20960*/  FMUL R216, R216, R16 ;  /* 0x00000010d8d87220 */ /* 0x000fe20000400000 */
[----:B------:R-:W-:-:S03]  /*20970*/  ISETP.GT.AND P1, PT, R0, RZ, P3 ;  /* 0x000000ff0000720c */ /* 0x000fc60001f24270 */
[----:B------:R-:W-:-:S05]  /*20980*/  FFMA R216, R223, R2, R216 ;  /* 0x00000002dfd87223 */ /* 0x000fca00000000d8 */
[----:B------:R-:W-:-:S05]  /*20990*/  F2FP.BF16.F32.PACK_AB R216, RZ, R216 ;  /* 0x000000d8ffd8723e */ /* 0x000fca00000010ff */
[----:B------:R0:W-:Y:S01]  /*209a0*/  @P0 STG.E.U16 desc[UR60][R22.64+0x112], R216 ;  /* 0x000112d816000986 */ /* 0x0001e2000c10153c */
[----:B------:R-:W-:Y:S05]  /*209b0*/  @!P1 BRA `(.L_x_592) ;  /* 0x0000000000049947 */ /* 0x000fea0003800000 */
[----:B------:R2:W5:Y:S02]  /*209c0*/  LDG.E.LTC128B.U16 R17, desc[UR60][R220.64+0x120] ;  /* 0x0001203cdc117981 */ /* 0x000564000c1e1520 */
.L_x_592:
[----:B------:R-:W-:Y:S05]  /*209d0*/  BSYNC B1 ;  /* 0x0000000000017941 */ /* 0x000fea0003800000 */
.L_x_591:
[----:B0----5:R-:W-:Y:S01]  /*209e0*/  IMAD.U32 R216, R17, 0x10000, RZ ;  /* 0x0001000011d87824 */ /* 0x021fe200078e00ff */
        /* <DEDUP_REMOVED lines=9> */
.L_x_594:
[----:B------:R-:W-:Y:S05]  /*20a80*/  BSYNC B1 ;  /* 0x0000000000017941 */ /* 0x000fea0003800000 */
.L_x_593:
[----:B------:R1:W5:Y:S02]  /*20a90*/  LDL.64 R218, [R1+0x420] ;  /* 0x0004200001da7983 */ /* 0x0003640000100a00 */
[----:B0----5:R-:W-:Y:S01]  /*20aa0*/  IMAD.U32 R208, R17, 0x10000, RZ ;  /* 0x0001000011d07824 */ /* 0x021fe200078e00ff */
        /* <DEDUP_REMOVED lines=8> */
.L_x_596:
[----:B------:R-:W-:Y:S05]  /*20b30*/  BSYNC B1 ;  /* 0x0000000000017941 */ /* 0x000fea0003800000 */
.L_x_595:
[----:B------:R-:W2:Y:S01]  /*20b40*/  LDL.64 R216, [R1+0x428] ;  /* 0x0004280001d87983 */ /* 0x000ea20000100a00 */
[----:B-1---5:R-:W-:Y:S01]  /*20b50*/  IMAD.U32 R208, R17, 0x10000, RZ ;  /* 0x0001000011d07824 */ /* 0x022fe200078e00ff */
[----:B------:R-:W-:Y:S01]  /*20b60*/  ISETP.GT.AND P0, PT, R0, 0x8, P2 ;  /* 0x000000080000780c */ /* 0x000fe20001704270 */
[----:B------:R-:W-:Y:S02]  /*20b70*/  BSSY B1, `(.L_x_597) ;  /* 0x0000007000017945 */ /* 0x000fe40003800000 */
[----:B------:R-:W-:-:S04]  /*20b80*/  FMUL R208, R208, R16 ;  /* 0x00000010d0d07220 */ /* 0x000fc80000400000 */
[----:B------:R-:W-:-:S05]  /*20b90*/  FFMA R208, R210, R2, R208 ;  /* 0x00000002d2d07223 */ /* 0x000fca00000000d0 */
[----:B------:R-:W-:-:S05]  /*20ba0*/  F2FP.BF16.F32.PACK_AB R208, RZ, R208 ;  /* 0x000000d0ffd0723e */ /* 0x000fca00000010ff */
[----:B--2---:R1:W-:Y:S01]  /*20bb0*/  @P1 STG.E.U16 desc[UR60][R216.64+0x120], R208 ;  /* 0x000120d0d8001986 */ /* 0x0043e2000c10153c */
[----:B------:R-:W-:Y:S05]  /*20bc0*/  @!P0 BRA `(.L_x_598) ;  /* 0x0000000000048947 */ /* 0x000fea0003800000 */
[----:B------:R2:W5:Y:S02]  /*20bd0*/  LDG.E.LTC128B.U16 R17, desc[UR60][R218.64+0x122] ;  /* 0x0001223cda117981 */ /* 0x000564000c1e1520 */
.L_x_598:
[----:B------:R-:W-:Y:S05]  /*20be0*/  BSYNC B1 ;  /* 0x0000000000017941 */ /* 0x000fea0003800000 */
.L_x_597:
[----:B-----5:R-:W-:Y:S01]  /*20bf0*/  IMAD.U32 R209, R17, 0x10000, RZ ;  /* 0x0001000011d17824 */ /* 0x020fe200078e00ff */
[----:B------:R-:W-:Y:S01]  /*20c00*/  ISETP.GT.AND P1, PT, R3, 0x98, PT ;  /* 0x000000980300780c */ /* 0x000fe20003f24270 */
[----:B------:R-:W-:Y:S02]  /*20c10*/  BSSY B1, `(.L_x_599) ;  /* 0x0000008000017945 */ /* 0x000fe40003800000 */
[----:B-1----:R-:W-:Y:S01]  /*20c20*/  FMUL R208, R209, R16 ;  /* 0x00000010d1d07220 */ /* 0x002fe20000400000 */
[----:B------:R-:W-:-:S03]  /*20c30*/  ISETP.GT.AND P5, PT, R0, RZ, P1 ;  /* 0x000000ff0000720c */ /* 0x000fc60000fa4270 */
[----:B------:R-:W-:-:S05]  /*20c40*/  FFMA R208, R211, R2, R208 ;  /* 0x00000002d3d07223 */ /* 0x000fca00000000d0 */
[----:B------:R-:W-:-:S05]  /*20c50*/  F2FP.BF16.F32.PACK_AB R208, RZ, R208 ;  /* 0x000000d0ffd0723e */ /* 0x000fca00000010ff */
[----:B------:R1:W-:Y:S01]  /*20c60*/  @P0 STG.E.U16 desc[UR60][R216.64+0x122], R208 ;  /* 0x000122d0d8000986 */ /* 0x0003e2000c10153c */
[----:B------:R-:W-:Y:S05]  /*20c70*/  @!P5 BRA `(.L_x_600) ;  /* 0x000000000004d947 */ /* 0x000fea0003800000 */
[----:B------:R0:W5:Y:S02]  /*20c80*/  LDG.E.LTC128B.U16 R17, desc[UR60][R220.64+0x130] ;  /* 0x0001303cdc117981 */ /* 0x000164000c1e1520 */
.L_x_600:
[----:B------:R-:W-:Y:S05]  /*20c90*/  BSYNC B1 ;  /* 0x0000000000017941 */ /* 0x000fea0003800000 */
.L_x_599:
[----:B-----5:R-:W-:Y:S01]  /*20ca0*/  IMAD.U32 R209, R17, 0x10000, RZ ;  /* 0x0001000011d17824 */ /* 0x020fe200078e00ff */
        /* <DEDUP_REMOVED lines=9> */
.L_x_602:
[----:B------:R-:W-:Y:S05]  /*20d40*/  BSYNC B1 ;  /* 0x0000000000017941 */ /* 0x000fea0003800000 */
.L_x_601:
[----:B0----5:R-:W-:Y:S01]  /*20d50*/  IMAD.U32 R209, R17, 0x10000, RZ ;  /* 0x0001000011d17824 */ /* 0x021fe200078e00ff */
[----:B------:R-:W-:Y:S01]  /*20d60*/  ISETP.GT.AND P5, PT, R0, 0x8, P1 ;  /* 0x000000080000780c */ /* 0x000fe20000fa4270 */
[----:B------:R-:W-:Y:S02]  /*20d70*/  BSSY B1, `(.L_x_603) ;  /* 0x0000007000017945 */ /* 0x000fe40003800000 */
[----:B-1----:R-:W-:-:S04]  /*20d80*/  FMUL R208, R209, R16 ;  /* 0x00000010d1d07220 */ /* 0x002fc80000400000 */
[----:B------:R-:W-:-:S05]  /*20d90*/  FFMA R208, R213, R2, R208 ;  /* 0x00000002d5d07223 */ /* 0x000fca00000000d0 */
[----:B------:R-:W-:-:S05]  /*20da0*/  F2FP.BF16.F32.PACK_AB R208, RZ, R208 ;  /* 0x000000d0ffd0723e */ /* 0x000fca00000010ff */
[----:B------:R0:W-:Y:S01]  /*20db0*/  @P4 STG.E.U16 desc[UR60][R8.64+0x132], R208 ;  /* 0x000132d008004986 */ /* 0x0001e2000c10153c */
[----:B------:R-:W-:Y:S05]  /*20dc0*/  @!P5 BRA `(.L_x_604) ;  /* 0x000000000004d947 */ /* 0x000fea0003800000 */
[----:B------:R1:W5:Y:S02]  /*20dd0*/  LDG.E.LTC128B.U16 R17, desc[UR60][R218.64+0x130] ;  /* 0x0001303cda117981 */ /* 0x000364000c1e1520 */
.L_x_604:
[----:B------:R-:W-:Y:S05]  /*20de0*/  BSYNC B1 ;  /* 0x0000000000017941 */ /* 0x000fea0003800000 */
.L_x_603:
[----:B-----5:R-:W-:Y:S01]  /*20df0*/  IMAD.U32 R209, R17, 0x10000, RZ ;  /* 0x0001000011d17824 */ /* 0x020fe200078e00ff */
        /* <DEDUP_REMOVED lines=8> */
.L_x_606:
[----:B------:R-:W-:Y:S05]  /*20e80*/  BSYNC B1 ;  /* 0x0000000000017941 */ /* 0x000fea0003800000 */
.L_x_605:
        /* <DEDUP_REMOVED lines=9> */
.L_x_608:
[----:B------:R-:W-:Y:S05]  /*20f20*/  BSYNC B1 ;  /* 0x0000000000017941 */ /* 0x000fea0003800000 */
.L_x_607:
        /* <DEDUP_REMOVED lines=9> */
.L_x_610:
[----:B------:R-:W-:Y:S05]  /*20fc0*/  BSYNC B1 ;  /* 0x0000000000017941 */ /* 0x000fea0003800000 */
.L_x_609:
        /* <DEDUP_REMOVED lines=9> */
.L_x_612:
[----:B------:R-:W-:Y:S05]  /*21060*/  BSYNC B1 ;  /* 0x0000000000017941 */ /* 0x000fea0003800000 */
.L_x_611:
[----:B------:R-:W2:Y:S01]  /*21070*/  LDL.64 R208, [R1+0x400] ;  /* 0x0004000001d07983 */ /* 0x000ea20000100a00 */
[----:B-----5:R-:W-:Y:S01]  /*21080*/  IMAD.U32 R201, R17, 0x10000, RZ ;  /* 0x0001000011c97824 */ /* 0x020fe200078e00ff */
        /* <DEDUP_REMOVED lines=8> */
.L_x_614:
[----:B------:R-:W-:Y:S05]  /*21110*/  BSYNC B1 ;  /* 0x0000000000017941 */ /* 0x000fea0003800000 */
.L_x_613:
[----:B--2--5:R-:W-:Y:S01]  /*21120*/  IMAD.U32 R201, R17, 0x10000, RZ ;  /* 0x0001000011c97824 */ /* 0x024fe200078e00ff */
[----:B------:R-:W-:Y:S01]  /*21130*/  ISETP.GT.AND P5, PT, R0, 0x80, P1 ;  /* 0x000000800000780c */ /* 0x000fe20000fa4270 */
[----:B------:R-:W-:Y:S02]  /*21140*/  BSSY B1, `(.L_x_615) ;  /* 0x0000007000017945 */ /* 0x000fe40003800000 */
[----:B0-----:R-:W-:-:S04]  /*21150*/  FMUL R200, R201, R16 ;  /* 0x00000010c9c87220 */ /* 0x001fc80000400000 */
[----:B------:R-:W-:-:S05]  /*21160*/  FFMA R200, R203, R2, R200 ;  /* 0x00000002cbc87223 */ /* 0x000fca00000000c8 */
[----:B------:R-:W-:-:S05]  /*21170*/  F2FP.BF16.F32.PACK_AB R200, RZ, R200 ;  /* 0x000000c8ffc8723e */ /* 0x000fca00000010ff */
[----:B------:R0:W-:Y:S01]  /*21180*/  @P4 STG.E.U16 desc[UR60][R208.64+0x122], R200 ;  /* 0x000122c8d0004986 */ /* 0x0001e2000c10153c */
[----:B------:R-:W-:Y:S05]  /*21190*/  @!P5 BRA `(.L_x_616) ;  /* 0x000000000004d947 */ /* 0x000fea0003800000 */
[----:B------:R2:W5:Y:S02]  /*211a0*/  LDG.E.LTC128B.U16 R17, desc[UR60][R234.64+0x130] ;  /* 0x0001303cea117981 */ /* 0x000564000c1e1520 */
.L_x_616:
[----:B------:R-:W-:Y:S05]  /*211b0*/  BSYNC B1 ;  /* 0x0000000000017941 */ /* 0x000fea0003800000 */
.L_x_615:
        /* <DEDUP_REMOVED lines=9> */
.L_x_618:
[----:B------:R-:W-:Y:S05]  /*21250*/  BSYNC B1 ;  /* 0x0000000000017941 */ /* 0x000fea0003800000 */
.L_x_617:
        /* <DEDUP_REMOVED lines=9> */
.L_x_620:
[----:B------:R-:W-:Y:S05]  /*212f0*/  BSYNC B1 ;  /* 0x0000000000017941 */ /* 0x000fea0003800000 */
.L_x_619:
        /* <DEDUP_REMOVED lines=9> */
.L_x_622:
[----:B------:R-:W-:Y:S05]  /*21390*/  BSYNC B1 ;  /* 0x0000000000017941 */ /* 0x000fea0003800000 */
.L_x_621:
        /* <DEDUP_REMOVED lines=9> */
.L_x_624:
[----:B------:R-:W-:Y:S05]  /*21430*/  BSYNC B1 ;  /* 0x0000000000017941 */ /* 0x000fea0003800000 */
.L_x_623:
        /* <DEDUP_REMOVED lines=9> */
.L_x_626:
[----:B------:R-:W-:Y:S05]  /*214d0*/  BSYNC B1 ;  /* 0x0000000000017941 */ /* 0x000fea0003800000 */
.L_x_625:
        /* <DEDUP_REMOVED lines=9> */
.L_x_628:
[----:B------:R-:W-:Y:S05]  /*21570*/  BSYNC B1 ;  /* 0x0000000000017941 */ /* 0x000fea0003800000 */
.L_x_627:
        /* <DEDUP_REMOVED lines=9> */
.L_x_630:
[----:B------:R-:W-:Y:S05]  /*21610*/  BSYNC B1 ;  /* 0x0000000000017941 */ /* 0x000fea0003800000 */
.L_x_629:
        /* <DEDUP_REMOVED lines=9> */
.L_x_632:
[----:B------:R-:W-:Y:S05]  /*216b0*/  BSYNC B1 ;  /* 0x0000000000017941 */ /* 0x000fea0003800000 */
.L_x_631:
        /* <DEDUP_REMOVED lines=9> */
.L_x_634:
[----:B------:R-:W-:Y:S05]  /*21750*/  BSYNC B1 ;  /* 0x0000000000017941 */ /* 0x000fea0003800000 */
.L_x_633:
        /* <DEDUP_REMOVED lines=9> */
.L_x_636:
[----:B------:R-:W-:Y:S05]  /*217f0*/  BSYNC B1 ;  /* 0x0000000000017941 */ /* 0x000fea0003800000 */
.L_x_635:
        /* <DEDUP_REMOVED lines=9> */
.L_x_638:
[----:B------:R-:W-:Y:S05]  /*21890*/  BSYNC B1 ;  /* 0x0000000000017941 */ /* 0x000fea0003800000 */
.L_x_637:
        /* <DEDUP_REMOVED lines=9> */
.L_x_640:
[----:B------:R-:W-:Y:S05]  /*21930*/  BSYNC B1 ;  /* 0x0000000000017941 */ /* 0x000fea0003800000 */
.L_x_639:
        /* <DEDUP_REMOVED lines=9> */
.L_x_642:
[----:B------:R-:W-:Y:S05]  /*219d0*/  BSYNC B1 ;  /* 0x0000000000017941 */ /* 0x000fea0003800000 */
.L_x_641:
        /* <DEDUP_REMOVED lines=9> */
.L_x_644:
[----:B------:R-:W-:Y:S05]  /*21a70*/  BSYNC B1 ;  /* 0x0000000000017941 */ /* 0x000fea0003800000 */
.L_x_643:
        /* <DEDUP_REMOVED lines=9> */
.L_x_646:
[----:B------:R-:W-:Y:S05]  /*21b10*/  BSYNC B1 ;  /* 0x0000000000017941 */ /* 0x000fea0003800000 */
.L_x_645:
        /* <DEDUP_REMOVED lines=9> */
.L_x_648:
[----:B------:R-:W-:Y:S05]  /*21bb0*/  BSYNC B1 ;  /* 0x0000000000017941 */ /* 0x000fea0003800000 */
.L_x_647:
        /* <DEDUP_REMOVED lines=9> */
.L_x_650:
[----:B------:R-:W-:Y:S05]  /*21c50*/  BSYNC B1 ;  /* 0x0000000000017941 */ /* 0x000fea0003800000 */
.L_x_649:
        /* <DEDUP_REMOVED lines=9> */
.L_x_652:
[----:B------:R-:W-:Y:S05]  /*21cf0*/  BSYNC B1 ;  /* 0x0000000000017941 */ /* 0x000fea0003800000 */
.L_x_651:
        /* <DEDUP_REMOVED lines=9> */
.L_x_654:
[----:B------:R-:W-:Y:S05]  /*21d90*/  BSYNC B1 ;  /* 0x0000000000017941 */ /* 0x000fea0003800000 */
.L_x_653:
        /* <DEDUP_REMOVED lines=10> */
.L_x_656:
[----:B------:R-:W-:Y:S05]  /*21e40*/  BSYNC B1 ;  /* 0x0000000000017941 */ /* 0x000fea0003800000 */
.L_x_655:
        /* <DEDUP_REMOVED lines=10> */
.L_x_658:
[----:B------:R-:W-:Y:S05]  /*21ef0*/  BSYNC B1 ;  /* 0x0000000000017941 */ /* 0x000fea0003800000 */
.L_x_657:
        /* <DEDUP_REMOVED lines=9> */
.L_x_660:
[----:B------:R-:W-:Y:S05]  /*21f90*/  BSYNC B1 ;  /* 0x0000000000017941 */ /* 0x000fea0003800000 */
.L_x_659:
        /* <DEDUP_REMOVED lines=9> */
.L_x_662:
[----:B------:R-:W-:Y:S05]  /*22030*/  BSYNC B1 ;  /* 0x0000000000017941 */ /* 0x000fea0003800000 */
.L_x_661:
        /* <DEDUP_REMOVED lines=10> */
.L_x_664:
[----:B------:R-:W-:Y:S05]  /*220e0*/  BSYNC B1 ;  /* 0x0000000000017941 */ /* 0x000fea0003800000 */
.L_x_663:
        /* <DEDUP_REMOVED lines=10> */
.L_x_666:
[----:B------:R-:W-:Y:S05]  /*22190*/  BSYNC B1 ;  /* 0x0000000000017941 */ /* 0x000fea0003800000 */
.L_x_665:
        /* <DEDUP_REMOVED lines=9> */
.L_x_668:
[----:B------:R-:W-:Y:S05]  /*22230*/  BSYNC B1 ;  /* 0x0000000000017941 */ /* 0x000fea0003800000 */
.L_x_667:
        /* <DEDUP_REMOVED lines=9> */
.L_x_670:
[----:B------:R-:W-:Y:S05]  /*222d0*/  BSYNC B1 ;  /* 0x0000000000017941 */ /* 0x000fea0003800000 */
.L_x_669:
        /* <DEDUP_REMOVED lines=9> */
.L_x_672:
[----:B------:R-:W-:Y:S05]  /*22370*/  BSYNC B1 ;  /* 0x0000000000017941 */ /* 0x000fea0003800000 */
.L_x_671:
        /* <DEDUP_REMOVED lines=9> */
.L_x_674:
[----:B------:R-:W-:Y:S05]  /*22410*/  BSYNC B1 ;  /* 0x0000000000017941 */ /* 0x000fea0003800000 */
.L_x_673:
        /* <DEDUP_REMOVED lines=9> */
.L_x_676:
[----:B------:R-:W-:Y:S05]  /*224b0*/  BSYNC B1 ;  /* 0x0000000000017941 */ /* 0x000fea0003800000 */
.L_x_675:
        /* <DEDUP_REMOVED lines=9> */
.L_x_678:
[----:B------:R-:W-:Y:S05]  /*22550*/  BSYNC B1 ;  /* 0x0000000000017941 */ /* 0x000fea0003800000 */
.L_x_677:
        /* <DEDUP_REMOVED lines=9> */
.L_x_680:
[----:B------:R-:W-:Y:S05]  /*225f0*/  BSYNC B1 ;  /* 0x0000000000017941 */ /* 0x000fea0003800000 */
.L_x_679:
        /* <DEDUP_REMOVED lines=9> */
.L_x_682:
[----:B------:R-:W-:Y:S05]  /*22690*/  BSYNC B1 ;  /* 0x0000000000017941 */ /* 0x000fea0003800000 */
.L_x_681:
        /* <DEDUP_REMOVED lines=9> */
.L_x_684:
[----:B------:R-:W-:Y:S05]  /*22730*/  BSYNC B1 ;  /* 0x0000000000017941 */ /* 0x000fea0003800000 */
.L_x_683:
        /* <DEDUP_REMOVED lines=9> */
.L_x_686:
[----:B------:R-:W-:Y:S05]  /*227d0*/  BSYNC B1 ;  /* 0x0000000000017941 */ /* 0x000fea0003800000 */
.L_x_685:
        /* <DEDUP_REMOVED lines=9> */
.L_x_688:
[----:B------:R-:W-:Y:S05]  /*22870*/  BSYNC B1 ;  /* 0x0000000000017941 */ /* 0x000fea0003800000 */
.L_x_687:
        /* <DEDUP_REMOVED lines=9> */
.L_x_690:
[----:B------:R-:W-:Y:S05]  /*22910*/  BSYNC B1 ;  /* 0x0000000000017941 */ /* 0x000fea0003800000 */
.L_x_689:
        /* <DEDUP_REMOVED lines=9> */
.L_x_692:
[----:B------:R-:W-:Y:S05]  /*229b0*/  BSYNC B1 ;  /* 0x0000000000017941 */ /* 0x000fea0003800000 */
.L_x_691:
        /* <DEDUP_REMOVED lines=9> */
.L_x_694:
[----:B------:R-:W-:Y:S05]  /*22a50*/  BSYNC B1 ;  /* 0x0000000000017941 */ /* 0x000fea0003800000 */
.L_x_693:
        /* <DEDUP_REMOVED lines=9> */
.L_x_696:
[----:B------:R-:W-:Y:S05]  /*22af0*/  BSYNC B1 ;  /* 0x0000000000017941 */ /* 0x000fea0003800000 */
.L_x_695:
        /* <DEDUP_REMOVED lines=9> */
.L_x_698:
[----:B------:R-:W-:Y:S05]  /*22b90*/  BSYNC B1 ;  /* 0x0000000000017941 */ /* 0x000fea0003800000 */
.L_x_697:
        /* <DEDUP_REMOVED lines=9> */
.L_x_700:
[----:B------:R-:W-:Y:S05]  /*22c30*/  BSYNC B1 ;  /* 0x0000000000017941 */ /* 0x000fea0003800000 */
.L_x_699:
        /* <DEDUP_REMOVED lines=9> */
.L_x_702:
[----:B------:R-:W-:Y:S05]  /*22cd0*/  BSYNC B1 ;  /* 0x0000000000017941 */ /* 0x000fea0003800000 */
.L_x_701:
        /* <DEDUP_REMOVED lines=9> */
.L_x_704:
[----:B------:R-:W-:Y:S05]  /*22d70*/  BSYNC B1 ;  /* 0x0000000000017941 */ /* 0x000fea0003800000 */
.L_x_703:
        /* <DEDUP_REMOVED lines=9> */
.L_x_706:
[----:B------:R-:W-:Y:S05]  /*22e10*/  BSYNC B1 ;  /* 0x0000000000017941 */ /* 0x000fea0003800000 */
.L_x_705:
        /* <DEDUP_REMOVED lines=9> */
.L_x_708:
[----:B------:R-:W-:Y:S05]  /*22eb0*/  BSYNC B1 ;  /* 0x0000000000017941 */ /* 0x000fea0003800000 */
.L_x_707:
        /* <DEDUP_REMOVED lines=9> */
.L_x_710:
[----:B------:R-:W-:Y:S05]  /*22f50*/  BSYNC B1 ;  /* 0x0000000000017941 */ /* 0x000fea0003800000 */
.L_x_709:
        /* <DEDUP_REMOVED lines=9> */
.L_x_712:
[----:B------:R-:W-:Y:S05]  /*22ff0*/  BSYNC B1 ;  /* 0x0000000000017941 */ /* 0x000fea0003800000 */
.L_x_711:
        /* <DEDUP_REMOVED lines=9> */
.L_x_714:
[----:B------:R-:W-:Y:S05]  /*23090*/  BSYNC B1 ;  /* 0x0000000000017941 */ /* 0x000fea0003800000 */
.L_x_713:
        /* <DEDUP_REMOVED lines=9> */
.L_x_716:
[----:B------:R-:W-:Y:S05]  /*23130*/  BSYNC B1 ;  /* 0x0000000000017941 */ /* 0x000fea0003800000 */
.L_x_715:
        /* <DEDUP_REMOVED lines=9> */
.L_x_718:
[----:B------:R-:W-:Y:S05]  /*231d0*/  BSYNC B1 ;  /* 0x0000000000017941 */ /* 0x000fea0003800000 */
.L_x_717:
        /* <DEDUP_REMOVED lines=10> */
.L_x_720:
[----:B------:R-:W-:Y:S05]  /*23280*/  BSYNC B1 ;  /* 0x0000000000017941 */ /* 0x000fea0003800000 */
.L_x_719:
        /* <DEDUP_REMOVED lines=10> */
.L_x_722:
[----:B------:R-:W-:Y:S05]  /*23330*/  BSYNC B1 ;  /* 0x0000000000017941 */ /* 0x000fea0003800000 */
.L_x_721:
        /* <DEDUP_REMOVED lines=9> */
.L_x_724:
[----:B------:R-:W-:Y:S05]  /*233d0*/  BSYNC B1 ;  /* 0x0000000000017941 */ /* 0x000fea0003800000 */
.L_x_723:
        /* <DEDUP_REMOVED lines=9> */
.L_x_726:
[----:B------:R-:W-:Y:S05]  /*23470*/  BSYNC B1 ;  /* 0x0000000000017941 */ /* 0x000fea0003800000 */
.L_x_725:
        /* <DEDUP_REMOVED lines=10> */
.L_x_728:
[----:B------:R-:W-:Y:S05]  /*23520*/  BSYNC B1 ;  /* 0x0000000000017941 */ /* 0x000fea0003800000 */
.L_x_727:
        /* <DEDUP_REMOVED lines=10> */
.L_x_730:
[----:B------:R-:W-:Y:S05]  /*235d0*/  BSYNC B1 ;  /* 0x0000000000017941 */ /* 0x000fea0003800000 */
.L_x_729:
        /* <DEDUP_REMOVED lines=9> */
.L_x_732:
[----:B------:R-:W-:Y:S05]  /*23670*/  BSYNC B1 ;  /* 0x0000000000017941 */ /* 0x000fea0003800000 */
.L_x_731:
        /* <DEDUP_REMOVED lines=9> */
.L_x_734:
[----:B------:R-:W-:Y:S05]  /*23710*/  BSYNC B1 ;  /* 0x0000000000017941 */ /* 0x000fea0003800000 */
.L_x_733:
        /* <DEDUP_REMOVED lines=9> */
.L_x_736:
[----:B------:R-:W-:Y:S05]  /*237b0*/  BSYNC B1 ;  /* 0x0000000000017941 */ /* 0x000fea0003800000 */
.L_x_735:
        /* <DEDUP_REMOVED lines=9> */
.L_x_738:
[----:B------:R-:W-:Y:S05]  /*23850*/  BSYNC B1 ;  /* 0x0000000000017941 */ /* 0x000fea0003800000 */
.L_x_737:
        /* <DEDUP_REMOVED lines=9> */
.L_x_740:
[----:B------:R-:W-:Y:S05]  /*238f0*/  BSYNC B1 ;  /* 0x0000000000017941 */ /* 0x000fea0003800000 */
.L_x_739:
        /* <DEDUP_REMOVED lines=9> */
.L_x_742:
[----:B------:R-:W-:Y:S05]  /*23990*/  BSYNC B1 ;  /* 0x0000000000017941 */ /* 0x000fea0003800000 */
.L_x_741:
        /* <DEDUP_REMOVED lines=9> */
.L_x_744:
[----:B------:R-:W-:Y:S05]  /*23a30*/  BSYNC B1 ;  /* 0x0000000000017941 */ /* 0x000fea0003800000 */
.L_x_743:
        /* <DEDUP_REMOVED lines=9> */
.L_x_746:
[----:B------:R-:W-:Y:S05]  /*23ad0*/  BSYNC B1 ;  /* 0x0000000000017941 */ /* 0x000fea0003800000 */
.L_x_745:
        /* <DEDUP_REMOVED lines=9> */
.L_x_748:
[----:B------:R-:W-:Y:S05]  /*23b70*/  BSYNC B1 ;  /* 0x0000000000017941 */ /* 0x000fea0003800000 */
.L_x_747:
        /* <DEDUP_REMOVED lines=9> */
.L_x_750:
[----:B------:R-:W-:Y:S05]  /*23c10*/  BSYNC B1 ;  /* 0x0000000000017941 */ /* 0x000fea0003800000 */
.L_x_749:
        /* <DEDUP_REMOVED lines=9> */
.L_x_752:
[----:B------:R-:W-:Y:S05]  /*23cb0*/  BSYNC B1 ;  /* 0x0000000000017941 */ /* 0x000fea0003800000 */
.L_x_751:
        /* <DEDUP_REMOVED lines=9> */
.L_x_754:
[----:B------:R-:W-:Y:S05]  /*23d50*/  BSYNC B1 ;  /* 0x0000000000017941 */ /* 0x000fea0003800000 */
.L_x_753:
        /* <DEDUP_REMOVED lines=9> */
.L_x_756:
[----:B------:R-:W-:Y:S05]  /*23df0*/  BSYNC B1 ;  /* 0x0000000000017941 */ /* 0x000fea0003800000 */
.L_x_755:
        /* <DEDUP_REMOVED lines=9> */
.L_x_758:
[----:B------:R-:W-:Y:S05]  /*23e90*/  BSYNC B1 ;  /* 0x0000000000017941 */ /* 0x000fea0003800000 */
.L_x_757:
        /* <DEDUP_REMOVED lines=9> */
.L_x_760:
[----:B------:R-:W-:Y:S05]  /*23f30*/  BSYNC B1 ;  /* 0x0000000000017941 */ /* 0x000fea0003800000 */
.L_x_759:
        /* <DEDUP_REMOVED lines=9> */
.L_x_762:
[----:B------:R-:W-:Y:S05]  /*23fd0*/  BSYNC B1 ;  /* 0x0000000000017941 */ /* 0x000fea0003800000 */
.L_x_761:
        /* <DEDUP_REMOVED lines=9> */
.L_x_764:
[----:B------:R-:W-:Y:S05]  /*24070*/  BSYNC B1 ;  /* 0x0000000000017941 */ /* 0x000fea0003800000 */
.L_x_763:
        /* <DEDUP_REMOVED lines=9> */
.L_x_766:
[----:B------:R-:W-:Y:S05]  /*24110*/  BSYNC B1 ;  /* 0x0000000000017941 */ /* 0x000fea0003800000 */
.L_x_765:
        /* <DEDUP_REMOVED lines=9> */
.L_x_768:
[----:B------:R-:W-:Y:S05]  /*241b0*/  BSYNC B1 ;  /* 0x0000000000017941 */ /* 0x000fea0003800000 */
.L_x_767:
        /* <DEDUP_REMOVED lines=9> */
.L_x_770:
[----:B------:R-:W-:Y:S05]  /*24250*/  BSYNC B1 ;  /* 0x0000000000017941 */ /* 0x000fea0003800000 */
.L_x_769:
        /* <DEDUP_REMOVED lines=9> */
.L_x_772:
[----:B------:R-:W-:Y:S05]  /*242f0*/  BSYNC B1 ;  /* 0x0000000000017941 */ /* 0x000fea0003800000 */
.L_x_771:
        /* <DEDUP_REMOVED lines=9> */
.L_x_774:
[----:B------:R-:W-:Y:S05]  /*24390*/  BSYNC B1 ;  /* 0x0000000000017941 */ /* 0x000fea0003800000 */
.L_x_773:
        /* <DEDUP_REMOVED lines=9> */
.L_x_776:
[----:B------:R-:W-:Y:S05]  /*24430*/  BSYNC B1 ;  /* 0x0000000000017941 */ /* 0x000fea0003800000 */
.L_x_775:
        /* <DEDUP_REMOVED lines=9> */
.L_x_778:
[----:B------:R-:W-:Y:S05]  /*244d0*/  BSYNC B1 ;  /* 0x0000000000017941 */ /* 0x000fea0003800000 */
.L_x_777:
        /* <DEDUP_REMOVED lines=9> */
.L_x_780:
[----:B------:R-:W-:Y:S05]  /*24570*/  BSYNC B1 ;  /* 0x0000000000017941 */ /* 0x000fea0003800000 */
.L_x_779:
        /* <DEDUP_REMOVED lines=9> */
.L_x_782:
[----:B------:R-:W-:Y:S05]  /*24610*/  BSYNC B1 ;  /* 0x0000000000017941 */ /* 0x000fea0003800000 */
.L_x_781:
        /* <DEDUP_REMOVED lines=10> */
.L_x_784:
[----:B------:R-:W-:Y:S05]  /*246c0*/  BSYNC B1 ;  /* 0x0000000000017941 */ /* 0x000fea0003800000 */
.L_x_783:
        /* <DEDUP_REMOVED lines=10> */
.L_x_786:
[----:B------:R-:W-:Y:S05]  /*24770*/  BSYNC B1 ;  /* 0x0000000000017941 */ /* 0x000fea0003800000 */
.L_x_785:
        /* <DEDUP_REMOVED lines=9> */
.L_x_788:
[----:B------:R-:W-:Y:S05]  /*24810*/  BSYNC B1 ;  /* 0x0000000000017941 */ /* 0x000fea0003800000 */
.L_x_787:
        /* <DEDUP_REMOVED lines=9> */
.L_x_790:
[----:B------:R-:W-:Y:S05]  /*248b0*/  BSYNC B1 ;  /* 0x0000000000017941 */ /* 0x000fea0003800000 */
.L_x_789:
        /* <DEDUP_REMOVED lines=10> */
.L_x_792:
[----:B------:R-:W-:Y:S05]  /*24960*/  BSYNC B1 ;  /* 0x0000000000017941 */ /* 0x000fea0003800000 */
.L_x_791:
        /* <DEDUP_REMOVED lines=10> */
.L_x_794:
[----:B------:R-:W-:Y:S05]  /*24a10*/  BSYNC B1 ;  /* 0x0000000000017941 */ /* 0x000fea0003800000 */
.L_x_793:
        /* <DEDUP_REMOVED lines=9> */
.L_x_796:
[----:B------:R-:W-:Y:S05]  /*24ab0*/  BSYNC B1 ;  /* 0x0000000000017941 */ /* 0x000fea0003800000 */
.L_x_795:
        /* <DEDUP_REMOVED lines=9> */
.L_x_798:
[----:B------:R-:W-:Y:S05]  /*24b50*/  BSYNC B1 ;  /* 0x0000000000017941 */ /* 0x000fea0003800000 */
.L_x_797:
        /* <DEDUP_REMOVED lines=9> */
.L_x_800:
[----:B------:R-:W-:Y:S05]  /*24bf0*/  BSYNC B1 ;  /* 0x0000000000017941 */ /* 0x000fea0003800000 */
.L_x_799:
        /* <DEDUP_REMOVED lines=9> */
.L_x_802:
[----:B------:R-:W-:Y:S05]  /*24c90*/  BSYNC B1 ;  /* 0x0000000000017941 */ /* 0x000fea0003800000 */
.L_x_801:
        /* <DEDUP_REMOVED lines=9> */
.L_x_804:
[----:B------:R-:W-:Y:S05]  /*24d30*/  BSYNC B1 ;  /* 0x0000000000017941 */ /* 0x000fea0003800000 */
.L_x_803:
        /* <DEDUP_REMOVED lines=9> */
.L_x_806:
[----:B------:R-:W-:Y:S05]  /*24dd0*/  BSYNC B1 ;  /* 0x0000000000017941 */ /* 0x000fea0003800000 */
.L_x_805:
        /* <DEDUP_REMOVED lines=9> */
.L_x_808:
[----:B------:R-:W-:Y:S05]  /*24e70*/  BSYNC B1 ;  /* 0x0000000000017941 */ /* 0x000fea0003800000 */
.L_x_807:
        /* <DEDUP_REMOVED lines=9> */
.L_x_810:
[----:B------:R-:W-:Y:S05]  /*24f10*/  BSYNC B1 ;  /* 0x0000000000017941 */ /* 0x000fea0003800000 */
.L_x_809:
        /* <DEDUP_REMOVED lines=9> */
.L_x_812:
[----:B------:R-:W-:Y:S05]  /*24fb0*/  BSYNC B1 ;  /* 0x0000000000017941 */ /* 0x000fea0003800000 */
.L_x_811:
        /* <DEDUP_REMOVED lines=9> */
.L_x_814:
[----:B------:R-:W-:Y:S05]  /*25050*/  BSYNC B1 ;  /* 0x0000000000017941 */ /* 0x000fea0003800000 */
.L_x_813:
        /* <DEDUP_REMOVED lines=9> */
.L_x_816:
[----:B------:R-:W-:Y:S05]  /*250f0*/  BSYNC B1 ;  /* 0x0000000000017941 */ /* 0x000fea0003800000 */
.L_x_815:
        /* <DEDUP_REMOVED lines=9> */
.L_x_818:
[----:B------:R-:W-:Y:S05]  /*25190*/  BSYNC B1 ;  /* 0x0000000000017941 */ /* 0x000fea0003800000 */
.L_x_817:
        /* <DEDUP_REMOVED lines=9> */
.L_x_820:
[----:B------:R-:W-:Y:S05]  /*25230*/  BSYNC B1 ;  /* 0x0000000000017941 */ /* 0x000fea0003800000 */
.L_x_819:
        /* <DEDUP_REMOVED lines=9> */
.L_x_822:
[----:B------:R-:W-:Y:S05]  /*252d0*/  BSYNC B1 ;  /* 0x0000000000017941 */ /* 0x000fea0003800000 */
.L_x_821:
        /* <DEDUP_REMOVED lines=9> */
.L_x_824:
[----:B------:R-:W-:Y:S05]  /*25370*/  BSYNC B1 ;  /* 0x0000000000017941 */ /* 0x000fea0003800000 */
.L_x_823:
        /* <DEDUP_REMOVED lines=9> */
.L_x_826:
[----:B------:R-:W-:Y:S05]  /*25410*/  BSYNC B1 ;  /* 0x0000000000017941 */ /* 0x000fea0003800000 */
.L_x_825:
        /* <DEDUP_REMOVED lines=9> */
.L_x_828:
[----:B------:R-:W-:Y:S05]  /*254b0*/  BSYNC B1 ;  /* 0x0000000000017941 */ /* 0x000fea0003800000 */
.L_x_827:
        /* <DEDUP_REMOVED lines=9> */
.L_x_830:
[----:B------:R-:W-:Y:S05]  /*25550*/  BSYNC B1 ;  /* 0x0000000000017941 */ /* 0x000fea0003800000 */
.L_x_829:
        /* <DEDUP_REMOVED lines=9> */
.L_x_832:
[----:B------:R-:W-:Y:S05]  /*255f0*/  BSYNC B1 ;  /* 0x0000000000017941 */ /* 0x000fea0003800000 */
.L_x_831:
        /* <DEDUP_REMOVED lines=9> */
.L_x_834:
[----:B------:R-:W-:Y:S05]  /*25690*/  BSYNC B1 ;  /* 0x0000000000017941 */ /* 0x000fea0003800000 */
.L_x_833:
        /* <DEDUP_REMOVED lines=9> */
.L_x_836:
[----:B------:R-:W-:Y:S05]  /*25730*/  BSYNC B1 ;  /* 0x0000000000017941 */ /* 0x000fea0003800000 */
.L_x_835:
        /* <DEDUP_REMOVED lines=9> */
.L_x_838:
[----:B------:R-:W-:Y:S05]  /*257d0*/  BSYNC B1 ;  /* 0x0000000000017941 */ /* 0x000fea0003800000 */
.L_x_837:
        /* <DEDUP_REMOVED lines=9> */
.L_x_840:
[----:B------:R-:W-:Y:S05]  /*25870*/  BSYNC B1 ;  /* 0x0000000000017941 */ /* 0x000fea0003800000 */
.L_x_839:
        /* <DEDUP_REMOVED lines=9> */
.L_x_842:
[----:B------:R-:W-:Y:S05]  /*25910*/  BSYNC B1 ;  /* 0x0000000000017941 */ /* 0x000fea0003800000 */
.L_x_841:
        /* <DEDUP_REMOVED lines=9> */
.L_x_844:
[----:B------:R-:W-:Y:S05]  /*259b0*/  BSYNC B1 ;  /* 0x0000000000017941 */ /* 0x000fea0003800000 */
.L_x_843:
        /* <DEDUP_REMOVED lines=9> */
.L_x_846:
[----:B------:R-:W-:Y:S05]  /*25a50*/  BSYNC B1 ;  /* 0x0000000000017941 */ /* 0x000fea0003800000 */
.L_x_845:
        /* <DEDUP_REMOVED lines=10> */
.L_x_848:
[----:B------:R-:W-:Y:S05]  /*25b00*/  BSYNC B1 ;  /* 0x0000000000017941 */ /* 0x000fea0003800000 */
.L_x_847:
        /* <DEDUP_REMOVED lines=10> */
.L_x_850:
[----:B------:R-:W-:Y:S05]  /*25bb0*/  BSYNC B1 ;  /* 0x0000000000017941 */ /* 0x000fea0003800000 */
.L_x_849:
        /* <DEDUP_REMOVED lines=9> */
.L_x_852:
[----:B------:R-:W-:Y:S05]  /*25c50*/  BSYNC B1 ;  /* 0x0000000000017941 */ /* 0x000fea0003800000 */
.L_x_851:
        /* <DEDUP_REMOVED lines=9> */
.L_x_854:
[----:B------:R-:W-:Y:S05]  /*25cf0*/  BSYNC B1 ;  /* 0x0000000000017941 */ /* 0x000fea0003800000 */
.L_x_853:
        /* <DEDUP_REMOVED lines=10> */
.L_x_856:
[----:B------:R-:W-:Y:S05]  /*25da0*/  BSYNC B1 ;  /* 0x0000000000017941 */ /* 0x000fea0003800000 */
.L_x_855:
        /* <DEDUP_REMOVED lines=10> */
.L_x_858:
[----:B------:R-:W-:Y:S05]  /*25e50*/  BSYNC B1 ;  /* 0x0000000000017941 */ /* 0x000fea0003800000 */
.L_x_857:
        /* <DEDUP_REMOVED lines=9> */
.L_x_860:
[----:B------:R-:W-:Y:S05]  /*25ef0*/  BSYNC B1 ;  /* 0x0000000000017941 */ /* 0x000fea0003800000 */
.L_x_859:
        /* <DEDUP_REMOVED lines=9> */
.L_x_862:
[----:B------:R-:W-:Y:S05]  /*25f90*/  BSYNC B1 ;  /* 0x0000000000017941 */ /* 0x000fea0003800000 */
.L_x_861:
        /* <DEDUP_REMOVED lines=9> */
.L_x_864:
[----:B------:R-:W-:Y:S05]  /*26030*/  BSYNC B1 ;  /* 0x0000000000017941 */ /* 0x000fea0003800000 */
.L_x_863:
        /* <DEDUP_REMOVED lines=9> */
.L_x_866:
[----:B------:R-:W-:Y:S05]  /*260d0*/  BSYNC B1 ;  /* 0x0000000000017941 */ /* 0x000fea0003800000 */
.L_x_865:
        /* <DEDUP_REMOVED lines=9> */
.L_x_868:
[----:B------:R-:W-:Y:S05]  /*26170*/  BSYNC B1 ;  /* 0x0000000000017941 */ /* 0x000fea0003800000 */
.L_x_867:
        /* <DEDUP_REMOVED lines=9> */
.L_x_870:
[----:B------:R-:W-:Y:S05]  /*26210*/  BSYNC B1 ;  /* 0x0000000000017941 */ /* 0x000fea0003800000 */
.L_x_869:
        /* <DEDUP_REMOVED lines=9> */
.L_x_872:
[----:B------:R-:W-:Y:S05]  /*262b0*/  BSYNC B1 ;  /* 0x0000000000017941 */ /* 0x000fea0003800000 */
.L_x_871:
        /* <DEDUP_REMOVED lines=9> */
.L_x_874:
[----:B------:R-:W-:Y:S05]  /*26350*/  BSYNC B1 ;  /* 0x0000000000017941 */ /* 0x000fea0003800000 */
.L_x_873:
        /* <DEDUP_REMOVED lines=9> */
.L_x_876:
[----:B------:R-:W-:Y:S05]  /*263f0*/  BSYNC B1 ;  /* 0x0000000000017941 */ /* 0x000fea0003800000 */
.L_x_875:
        /* <DEDUP_REMOVED lines=9> */
.L_x_878:
[----:B------:R-:W-:Y:S05]  /*26490*/  BSYNC B1 ;  /* 0x0000000000017941 */ /* 0x000fea0003800000 */
.L_x_877:
        /* <DEDUP_REMOVED lines=9> */
.L_x_880:
[----:B------:R-:W-:Y:S05]  /*26530*/  BSYNC B1 ;  /* 0x0000000000017941 */ /* 0x000fea0003800000 */
.L_x_879:
        /* <DEDUP_REMOVED lines=9> */
.L_x_882:
[----:B------:R-:W-:Y:S05]  /*265d0*/  BSYNC B1 ;  /* 0x0000000000017941 */ /* 0x000fea0003800000 */
.L_x_881:
        /* <DEDUP_REMOVED lines=9> */
.L_x_884:
[----:B------:R-:W-:Y:S05]  /*26670*/  BSYNC B1 ;  /* 0x0000000000017941 */ /* 0x000fea0003800000 */
.L_x_883:
        /* <DEDUP_REMOVED lines=9> */
.L_x_886:
[----:B------:R-:W-:Y:S05]  /*26710*/  BSYNC B1 ;  /* 0x0000000000017941 */ /* 0x000fea0003800000 */
.L_x_885:
        /* <DEDUP_REMOVED lines=9> */
.L_x_888:
[----:B------:R-:W-:Y:S05]  /*267b0*/  BSYNC B1 ;  /* 0x0000000000017941 */ /* 0x000fea0003800000 */
.L_x_887:
        /* <DEDUP_REMOVED lines=9> */
.L_x_890:
[----:B------:R-:W-:Y:S05]  /*26850*/  BSYNC B1 ;  /* 0x0000000000017941 */ /* 0x000fea0003800000 */
.L_x_889:
        /* <DEDUP_REMOVED lines=9> */
.L_x_892:
[----:B------:R-:W-:Y:S05]  /*268f0*/  BSYNC B1 ;  /* 0x0000000000017941 */ /* 0x000fea0003800000 */
.L_x_891:
        /* <DEDUP_REMOVED lines=9> */
.L_x_894:
[----:B------:R-:W-:Y:S05]  /*26990*/  BSYNC B1 ;  /* 0x0000000000017941 */ /* 0x000fea0003800000 */
.L_x_893:
        /* <DEDUP_REMOVED lines=9> */
.L_x_896:
[----:B------:R-:W-:Y:S05]  /*26a30*/  BSYNC B1 ;  /* 0x0000000000017941 */ /* 0x000fea0003800000 */
.L_x_895:
        /* <DEDUP_REMOVED lines=9> */
.L_x_898:
[----:B------:R-:W-:Y:S05]  /*26ad0*/  BSYNC B1 ;  /* 0x0000000000017941 */ /* 0x000fea0003800000 */
.L_x_897:
        /* <DEDUP_REMOVED lines=9> */
.L_x_900:
[----:B------:R-:W-:Y:S05]  /*26b70*/  BSYNC B1 ;  /* 0x0000000000017941 */ /* 0x000fea0003800000 */
.L_x_899:
        /* <DEDUP_REMOVED lines=9> */
.L_x_902:
[----:B------:R-:W-:Y:S05]  /*26c10*/  BSYNC B1 ;  /* 0x0000000000017941 */ /* 0x000fea0003800000 */
.L_x_901:
        /* <DEDUP_REMOVED lines=9> */
.L_x_904:
[----:B------:R-:W-:Y:S05]  /*26cb0*/  BSYNC B1 ;  /* 0x0000000000017941 */ /* 0x000fea0003800000 */
.L_x_903:
        /* <DEDUP_REMOVED lines=9> */
.L_x_906:
[----:B------:R-:W-:Y:S05]  /*26d50*/  BSYNC B1 ;  /* 0x0000000000017941 */ /* 0x000fea0003800000 */
.L_x_905:
        /* <DEDUP_REMOVED lines=9> */
.L_x_908:
[----:B------:R-:W-:Y:S05]  /*26df0*/  BSYNC B1 ;  /* 0x0000000000017941 */ /* 0x000fea0003800000 */
.L_x_907:
        /* <DEDUP_REMOVED lines=9> */
.L_x_910:
[----:B------:R-:W-:Y:S05]  /*26e90*/  BSYNC B1 ;  /* 0x0000000000017941 */ /* 0x000fea0003800000 */
.L_x_909:
        /* <DEDUP_REMOVED lines=10> */
.L_x_912:
[----:B------:R-:W-:Y:S05]  /*26f40*/  BSYNC B1 ;  /* 0x0000000000017941 */ /* 0x000fea0003800000 */
.L_x_911:
        /* <DEDUP_REMOVED lines=10> */
.L_x_914:
[----:B------:R-:W-:Y:S05]  /*26ff0*/  BSYNC B1 ;  /* 0x0000000000017941 */ /* 0x000fea0003800000 */
.L_x_913:
        /* <DEDUP_REMOVED lines=9> */
.L_x_916:
[----:B------:R-:W-:Y:S05]  /*27090*/  BSYNC B1 ;  /* 0x0000000000017941 */ /* 0x000fea0003800000 */
.L_x_915:
        /* <DEDUP_REMOVED lines=9> */
.L_x_918:
[----:B------:R-:W-:Y:S05]  /*27130*/  BSYNC B1 ;  /* 0x0000000000017941 */ /* 0x000fea0003800000 */
.L_x_917:
        /* <DEDUP_REMOVED lines=10> */
.L_x_920:
[----:B------:R-:W-:Y:S05]  /*271e0*/  BSYNC B1 ;  /* 0x0000000000017941 */ /* 0x000fea0003800000 */
.L_x_919:
        /* <DEDUP_REMOVED lines=10> */
.L_x_922:
[----:B------:R-:W-:Y:S05]  /*27290*/  BSYNC B1 ;  /* 0x0000000000017941 */ /* 0x000fea0003800000 */
.L_x_921:
[----:B-----5:R-:W-:Y:S01]  /*272a0*/  IMAD.U32 R3, R17, 0x10000, RZ ;  /* 0x0001000011037824 */ /* 0x020fe200078e00ff */
        /* <DEDUP_REMOVED lines=8> */
.L_x_924:
[----:B------:R-:W-:Y:S05]  /*27330*/  BSYNC B1 ;  /* 0x0000000000017941 */ /* 0x000fea0003800000 */
.L_x_923:
        /* <DEDUP_REMOVED lines=9> */
.L_x_926:
[----:B------:R-:W-:Y:S05]  /*273d0*/  BSYNC B1 ;  /* 0x0000000000017941 */ /* 0x000fea0003800000 */
.L_x_925:
        /* <DEDUP_REMOVED lines=9> */
.L_x_928:
[----:B------:R-:W-:Y:S05]  /*27470*/  BSYNC B1 ;  /* 0x0000000000017941 */ /* 0x000fea0003800000 */
.L_x_927:
        /* <DEDUP_REMOVED lines=9> */
.L_x_930:
[----:B------:R-:W-:Y:S05]  /*27510*/  BSYNC B1 ;  /* 0x0000000000017941 */ /* 0x000fea0003800000 */
.L_x_929:
        /* <DEDUP_REMOVED lines=9> */
.L_x_932:
[----:B------:R-:W-:Y:S05]  /*275b0*/  BSYNC B1 ;  /* 0x0000000000017941 */ /* 0x000fea0003800000 */
.L_x_931:
        /* <DEDUP_REMOVED lines=9> */
.L_x_934:
[----:B------:R-:W-:Y:S05]  /*27650*/  BSYNC B1 ;  /* 0x0000000000017941 */ /* 0x000fea0003800000 */
.L_x_933:
        /* <DEDUP_REMOVED lines=9> */
.L_x_936:
[----:B------:R-:W-:Y:S05]  /*276f0*/  BSYNC B1 ;  /* 0x0000000000017941 */ /* 0x000fea0003800000 */
.L_x_935:
        /* <DEDUP_REMOVED lines=9> */
.L_x_938:
[----:B------:R-:W-:Y:S05]  /*27790*/  BSYNC B1 ;  /* 0x0000000000017941 */ /* 0x000fea0003800000 */
.L_x_937:
        /* <DEDUP_REMOVED lines=9> */
.L_x_940:
[----:B------:R-:W-:Y:S05]  /*27830*/  BSYNC B1 ;  /* 0x0000000000017941 */ /* 0x000fea0003800000 */
.L_x_939:
        /* <DEDUP_REMOVED lines=9> */
.L_x_942:
[----:B------:R-:W-:Y:S05]  /*278d0*/  BSYNC B1 ;  /* 0x0000000000017941 */ /* 0x000fea0003800000 */
.L_x_941:
        /* <DEDUP_REMOVED lines=9> */
.L_x_944:
[----:B------:R-:W-:Y:S05]  /*27970*/  BSYNC B1 ;  /* 0x0000000000017941 */ /* 0x000fea0003800000 */
.L_x_943:
        /* <DEDUP_REMOVED lines=9> */
.L_x_946:
[----:B------:R-:W-:Y:S05]  /*27a10*/  BSYNC B1 ;  /* 0x0000000000017941 */ /* 0x000fea0003800000 */
.L_x_945:
        /* <DEDUP_REMOVED lines=9> */
.L_x_948:
[----:B------:R-:W-:Y:S05]  /*27ab0*/  BSYNC B1 ;  /* 0x0000000000017941 */ /* 0x000fea0003800000 */
.L_x_947:
        /* <DEDUP_REMOVED lines=9> */
.L_x_950:
[----:B------:R-:W-:Y:S05]  /*27b50*/  BSYNC B1 ;  /* 0x0000000000017941 */ /* 0x000fea0003800000 */
.L_x_949:
        /* <DEDUP_REMOVED lines=9> */
.L_x_952:
[----:B------:R-:W-:Y:S05]  /*27bf0*/  BSYNC B1 ;  /* 0x0000000000017941 */ /* 0x000fea0003800000 */
.L_x_951:
        /* <DEDUP_REMOVED lines=9> */
.L_x_954:
[----:B------:R-:W-:Y:S05]  /*27c90*/  BSYNC B1 ;  /* 0x0000000000017941 */ /* 0x000fea0003800000 */
.L_x_953:
        /* <DEDUP_REMOVED lines=9> */
.L_x_956:
[----:B------:R-:W-:Y:S05]  /*27d30*/  BSYNC B1 ;  /* 0x0000000000017941 */ /* 0x000fea0003800000 */
.L_x_955:
        /* <DEDUP_REMOVED lines=9> */
.L_x_958:
[----:B------:R-:W-:Y:S05]  /*27dd0*/  BSYNC B1 ;  /* 0x0000000000017941 */ /* 0x000fea0003800000 */
.L_x_957:
        /* <DEDUP_REMOVED lines=9> */
.L_x_960:
[----:B------:R-:W-:Y:S05]  /*27e70*/  BSYNC B1 ;  /* 0x0000000000017941 */ /* 0x000fea0003800000 */
.L_x_959:
        /* <DEDUP_REMOVED lines=9> */
.L_x_962:
[----:B------:R-:W-:Y:S05]  /*27f10*/  BSYNC B1 ;  /* 0x0000000000017941 */ /* 0x000fea0003800000 */
.L_x_961:
        /* <DEDUP_REMOVED lines=9> */
.L_x_964:
[----:B------:R-:W-:Y:S05]  /*27fb0*/  BSYNC B1 ;  /* 0x0000000000017941 */ /* 0x000fea0003800000 */
.L_x_963:
        /* <DEDUP_REMOVED lines=9> */
.L_x_966:
[----:B------:R-:W-:Y:S05]  /*28050*/  BSYNC B1 ;  /* 0x0000000000017941 */ /* 0x000fea0003800000 */
.L_x_965:
        /* <DEDUP_REMOVED lines=9> */
.L_x_968:
[----:B------:R-:W-:Y:S05]  /*280f0*/  BSYNC B1 ;  /* 0x0000000000017941 */ /* 0x000fea0003800000 */
.L_x_967:
        /* <DEDUP_REMOVED lines=9> */
.L_x_970:
[----:B------:R-:W-:Y:S05]  /*28190*/  BSYNC B1 ;  /* 0x0000000000017941 */ /* 0x000fea0003800000 */
.L_x_969:
        /* <DEDUP_REMOVED lines=9> */
.L_x_972:
[----:B------:R-:W-:Y:S05]  /*28230*/  BSYNC B1 ;  /* 0x0000000000017941 */ /* 0x000fea0003800000 */
.L_x_971:
        /* <DEDUP_REMOVED lines=9> */
.L_x_974:
[----:B------:R-:W-:Y:S05]  /*282d0*/  BSYNC B1 ;  /* 0x0000000000017941 */ /* 0x000fea0003800000 */
.L_x_973:
[----:B------:R-:W-:Y:S05]  /*282e0*/  @!P0 BRA `(.L_x_975) ;  /* 0x0000009400448947 */ /* 0x000fea0003800000 */
[----:B-----5:R-:W-:-:S04]  /*282f0*/  IMAD.U32 R17, R17, 0x10000, RZ ;  /* 0x0001000011117824 */ /* 0x020fc800078e00ff */
[----:B------:R-:W-:-:S04]  /*28300*/  FMUL R0, R17, R16 ;  /* 0x0000001011007220 */ /* 0x000fc80000400000 */
[----:B------:R-:W-:-:S05]  /*28310*/  FFMA R0, R31, R2, R0 ;  /* 0x000000021f007223 */ /* 0x000fca0000000000 */
[----:B------:R-:W-:-:S05]  /*28320*/  F2FP.BF16.F32.PACK_AB R0, RZ, R0 ;  /* 0x00000000ff00723e */ /* 0x000fca00000010ff */
[----:B------:R0:W-:Y:S01]  /*28330*/  STG.E.U16 desc[UR60][R22.64+0x1d2], R0 ;  /* 0x0001d20016007986 */ /* 0x0001e2000c10153c */
[----:B------:R-:W-:Y:S05]  /*28340*/  BRA `(.L_x_975) ;  /* 0x00000094002c7947 */ /* 0x000fea0003800000 */
.L_x_30:
[----:B------:R-:W2:Y:S01]  /*28350*/  LDL.LU R21, [R1+0x424] ;  /* 0x0004240001157983 */ /* 0x000ea20000300800 */
[----:B------:R-:W-:-:S03]  /*28360*/  ULDC.64 UR4, c[0x0][0x5c0] ;  /* 0x0001700000047ab9 */ /* 0x000fc60000000a00 */
[----:B------:R-:W3:Y:S04]  /*28370*/  LDL.LU R20, [R1+0x420] ;  /* 0x0004200001147983 */ /* 0x000ee80000300800 */
[----:B------:R-:W4:Y:S04]  /*28380*/  LDL.LU R6, [R1+0x428] ;  /* 0x0004280001067983 */ /* 0x000f280000300800 */
[----:B------:R-:W5:Y:S04]  /*28390*/  LDL.LU R19, [R1+0x42c] ;  /* 0x00042c0001137983 */ /* 0x000f680000300800 */
[----:B------:R-:W5:Y:S04]  /*283a0*/  LDL.LU R18, [R1+0x430] ;  /* 0x0004300001127983 */ /* 0x000f680000300800 */
[----:B------:R-:W5:Y:S04]  /*283b0*/  LDL.LU R17, [R1+0x434] ;  /* 0x0004340001117983 */ /* 0x000f680000300800 */
[----:B------:R-:W5:Y:S04]  /*283c0*/  LDL.LU R15, [R1+0x438] ;  /* 0x00043800010f7983 */ /* 0x000f680000300800 */
[----:B------:R-:W5:Y:S04]  /*283d0*/  LDL.LU R9, [R1+0x43c] ;  /* 0x00043c0001097983 */ /* 0x000f680000300800 */
[----:B------:R-:W5:Y:S04]  /*283e0*/  LDL.LU R235, [R1+0x400] ;  /* 0x0004000001eb7983 */ /* 0x000f680000300800 */
[----:B------:R-:W5:Y:S01]  /*283f0*/  LDL.LU R234, [R1+0x404] ;  /* 0x0004040001ea7983 */ /* 0x000f620000300800 */
[----:B------:R-:W-:Y:S01]  /*28400*/  LEA R12, P2, R4, UR4, 0x1 ;  /* 0x00000004040c7c11 */ /* 0x000fe2000f8408ff */
[----:B------:R-:W-:Y:S01]  /*28410*/  USHF.L.U64.HI UR4, UR8, 0x4, UR9 ;  /* 0x0000000408047899 */ /* 0x000fe20008010209 */
[----:B------:R-:W-:Y:S01]  /*28420*/  ISETP.GT.AND P5, PT, R0, 0x8, P0 ;  /* 0x000000080000780c */ /* 0x000fe200007a4270 */
[----:B------:R-:W5:Y:S01]  /*28430*/  LDL.LU R22, [R1+0x408] ;  /* 0x0004080001167983 */ /* 0x000f620000300800 */
[----:B------:R-:W-:Y:S01]  /*28440*/  LEA.HI.X R13, R4, UR5, R14, 0x1, P2 ;  /* 0x00000005040d7c11 */ /* 0x000fe200090f0c0e */
[----:B------:R-:W-:Y:S01]  /*28450*/  USHF.L.U32 UR5, UR8, 0x4, URZ ;  /* 0x0000000408057899 */ /* 0x000fe2000800063f */
[----:B------:R-:W-:-:S04]  /*28460*/  ISETP.GT.AND P2, PT, R3, 0x1, PT ;  /* 0x000000010300780c */ /* 0x000fc80003f44270 */
[----:B------:R-:W-:Y:S01]  /*28470*/  ISETP.GT.AND P3, PT, R0, RZ, P2 ;  /* 0x000000ff0000720c */ /* 0x000fe20001764270 */
[-C--:B--2---:R-:W-:Y:S01]  /*28480*/  FMUL R4, R21, R2.reuse ;  /* 0x0000000215047220 */ /* 0x084fe20000400000 */
[----:B---3--:R-:W-:-:S04]  /*28490*/  FMUL R5, R20, R2 ;  /* 0x0000000214057220 */ /* 0x008fc80000400000 */
[----:B------:R-:W-:Y:S02]  /*284a0*/  F2FP.BF16.F32.PACK_AB R4, RZ, R4 ;  /* 0x00000004ff04723e */ /* 0x000fe400000010ff */
[----:B------:R-:W-:Y:S01]  /*284b0*/  IADD3 R20, P4, R12, UR5, RZ ;  /* 0x000000050c147c10 */ /* 0x000fe2000ff9e0ff */
[----:B----4-:R-:W-:Y:S01]  /*284c0*/  FMUL R6, R6, R2 ;  /* 0x0000000206067220 */ /* 0x010fe20000400000 */
[----:B------:R-:W-:Y:S02]  /*284d0*/  F2FP.BF16.F32.PACK_AB R5, RZ, R5 ;  /* 0x00000005ff05723e */ /* 0x000fe400000010ff */
[----:B------:R-:W-:Y:S02]  /*284e0*/  IADD3.X R21, R13, UR4, RZ, P4, !PT ;  /* 0x000000040d157c10 */ /* 0x000fe4000a7fe4ff */
[----:B------:R-:W-:Y:S02]  /*284f0*/  PRMT R7, R5, 0x7610, R7 ;  /* 0x0000761005077816 */ /* 0x000fe40000000007 */
[----:B------:R-:W-:Y:S01]  /*28500*/  F2FP.BF16.F32.PACK_AB R5, RZ, R6 ;  /* 0x00000006ff05723e */ /* 0x000fe200000010ff */
[----:B-----5:R-:W-:-:S02]  /*28510*/  FMUL R6, R19, R2 ;  /* 0x0000000213067220 */ /* 0x020fc40000400000 */
[----:B------:R-:W2:Y:S04]  /*28520*/  LDL.LU R19, [R1+0x40c] ;  /* 0x00040c0001137983 */ /* 0x000ea80000300800 */
[----:B------:R1:W-:Y:S01]  /*28530*/  @P1 STG.E.U16 desc[UR60][R12.64], R7 ;  /* 0x000000070c001986 */ /* 0x0003e2000c10153c */
[----:B------:R-:W-:Y:S02]  /*28540*/  ISETP.GT.AND P1, PT, R0, 0x8, P2 ;  /* 0x000000080000780c */ /* 0x000fe40001724270 */
[----:B-1----:R-:W-:Y:S02]  /*28550*/  PRMT R7, R4, 0x7610, R7 ;  /* 0x0000761004077816 */ /* 0x002fe40000000007 */
[----:B------:R-:W-:-:S03]  /*28560*/  F2FP.BF16.F32.PACK_AB R4, RZ, R6 ;  /* 0x00000006ff04723e */ /* 0x000fc600000010ff */
[----:B------:R-:W-:Y:S01]  /*28570*/  @P3 STG.E.U16 desc[UR60][R12.64+0x2], R7 ;  /* 0x000002070c003986 */ /* 0x000fe2000c10153c */
[----:B------:R-:W-:-:S03]  /*28580*/  ISETP.GT.AND P3, PT, R3, 0x8, PT ;  /* 0x000000080300780c */ /* 0x000fc60003f64270 */
[----:B------:R1:W-:Y:S01]  /*28590*/  @P5 STG.E.U16 desc[UR60][R20.64], R5 ;  /* 0x0000000514005986 */ /* 0x0003e2000c10153c */
[----:B------:R-:W-:-:S03]  /*285a0*/  ISETP.GT.AND P4, PT, R0, RZ, P3 ;  /* 0x000000ff0000720c */ /* 0x000fc60001f84270 */
[----:B------:R3:W-:Y:S01]  /*285b0*/  @P1 STG.E.U16 desc[UR60][R20.64+0x2], R4 ;  /* 0x0000020414001986 */ /* 0x0007e2000c10153c */
[----:B------:R-:W-:-:S04]  /*285c0*/  ISETP.GT.AND P1, PT, R3, 0x9, PT ;  /* 0x000000090300780c */ /* 0x000fc80003f24270 */
[----:B------:R-:W-:Y:S01]  /*285d0*/  ISETP.GT.AND P5, PT, R0, RZ, P1 ;  /* 0x000000ff0000720c */ /* 0x000fe20000fa4270 */
[-C--:B-1----:R-:W-:Y:S02]  /*285e0*/  FMUL R5, R18, R2.reuse ;  /* 0x0000000212057220 */ /* 0x082fe40000400000 */
[----:B------:R-:W4:Y:S01]  /*285f0*/  LDL.LU R18, [R1+0x410] ;  /* 0x0004100001127983 */ /* 0x000f220000300800 */
[----:B---3--:R-:W-:Y:S02]  /*28600*/  FMUL R4, R17, R2 ;  /* 0x0000000211047220 */ /* 0x008fe40000400000 */
[----:B------:R-:W-:Y:S01]  /*28610*/  F2FP.BF16.F32.PACK_AB R5, RZ, R5 ;  /* 0x00000005ff05723e */ /* 0x000fe200000010ff */
[----:B------:R-:W3:Y:S02]  /*28620*/  LDL.LU R17, [R1+0x414] ;  /* 0x0004140001117983 */ /* 0x000ee40000300800 */
[----:B------:R-:W-:Y:S02]  /*28630*/  F2FP.BF16.F32.PACK_AB R4, RZ, R4 ;  /* 0x00000004ff04723e */ /* 0x000fe400000010ff */
[----:B------:R1:W-:Y:S01]  /*28640*/  @P4 STG.E.U16 desc[UR60][R12.64+0x10], R5 ;  /* 0x000010050c004986 */ /* 0x0003e2000c10153c */
[----:B------:R-:W-:-:S03]  /*28650*/  ISETP.GT.AND P4, PT, R0, 0x8, P3 ;  /* 0x000000080000780c */ /* 0x000fc60001f84270 */
[----:B------:R5:W-:Y:S01]  /*28660*/  @P5 STG.E.U16 desc[UR60][R12.64+0x12], R4 ;  /* 0x000012040c005986 */ /* 0x000be2000c10153c */
[----:B------:R-:W-:Y:S01]  /*28670*/  ISETP.GT.AND P5, PT, R0, 0x8, P1 ;  /* 0x000000080000780c */ /* 0x000fe20000fa4270 */
[-C--:B-1----:R-:W-:Y:S02]  /*28680*/  FMUL R5, R15, R2.reuse ;  /* 0x000000020f057220 */ /* 0x082fe40000400000 */
[----:B------:R-:W3:Y:S01]  /*28690*/  LDL.LU R15, [R1+0x418] ;  /* 0x00041800010f7983 */ /* 0x000ee20000300800 */
[----:B-----5:R-:W-:Y:S02]  /*286a0*/  FMUL R4, R9, R2 ;  /* 0x0000000209047220 */ /* 0x020fe40000400000 */
[----:B------:R-:W-:Y:S01]  /*286b0*/  F2FP.BF16.F32.PACK_AB R5, RZ, R5 ;  /* 0x00000005ff05723e */ /* 0x000fe200000010ff */
[----:B------:R-:W5:Y:S02]  /*286c0*/  LDL.LU R9, [R1+0x41c] ;  /* 0x00041c0001097983 */ /* 0x000f640000300800 */
[----:B------:R-:W-:-:S02]  /*286d0*/  F2FP.BF16.F32.PACK_AB R4, RZ, R4 ;  /* 0x00000004ff04723e */ /* 0x000fc400000010ff */
[----:B------:R-:W-:Y:S01]  /*286e0*/  @P4 STG.E.U16 desc[UR60][R20.64+0x10], R5 ;  /* 0x0000100514004986 */ /* 0x000fe2000c10153c */
[----:B------:R-:W-:-:S03]  /*286f0*/  ISETP.GT.AND P4, PT, R0, 0x80, P0 ;  /* 0x000000800000780c */ /* 0x000fc60000784270 */
[----:B------:R1:W-:Y:S01]  /*28700*/  @P5 STG.E.U16 desc[UR60][R20.64+0x12], R4 ;  /* 0x0000120414005986 */ /* 0x0003e2000c10153c */
[----:B------:R-:W-:Y:S01]  /*28710*/  UIMAD UR7, UR9, 0xf0, URZ ;  /* 0x000000f0090778a4 */ /* 0x000fe2000f8e023f */
[----:B------:R-:W-:Y:S02]  /*28720*/  FMUL R6, R235, R2 ;  /* 0x00000002eb067220 */ /* 0x000fe40000400000 */
[----:B------:R-:W5:Y:S01]  /*28730*/  LDL.LU R233, [R1+0x3e0] ;  /* 0x0003e00001e97983 */ /* 0x000f620000300800 */
[----:B-1----:R-:W-:Y:S02]  /*28740*/  IMAD.U32 R4, RZ, RZ, UR8 ;  /* 0x00000008ff047e24 */ /* 0x002fe4000f8e00ff */
[----:B------:R-:W-:Y:S01]  /*28750*/  F2FP.BF16.F32.PACK_AB R6, RZ, R6 ;  /* 0x00000006ff06723e */ /* 0x000fe200000010ff */
[----:B------:R-:W5:Y:S01]  /*28760*/  LDL.LU R232, [R1+0x3e4] ;  /* 0x0003e40001e87983 */ /* 0x000f620000300800 */
[----:B------:R-:W-:-:S04]  /*28770*/  IMAD.WIDE.U32 R4, R4, 0xf0, R20 ;  /* 0x000000f004047825 */ /* 0x000fc800078e0014 */
[----:B------:R-:W-:Y:S01]  /*28780*/  FMUL R7, R22, R2 ;  /* 0x0000000216077220 */ /* 0x000fe20000400000 */
[----:B------:R-:W5:Y:S01]  /*28790*/  LDL.LU R23, [R1+0x3e8] ;  /* 0x0003e80001177983 */ /* 0x000f620000300800 */
[----:B------:R-:W-:-:S05]  /*287a0*/  VIADD R5, R5, UR7 ;  /* 0x0000000705057c36 */ /* 0x000fca0008000000 */
[----:B------:R1:W-:Y:S01]  /*287b0*/  @P4 STG.E.U16 desc[UR60][R4.64], R6 ;  /* 0x0000000604004986 */ /* 0x0003e2000c10153c */
[C---:B------:R-:W-:Y:S02]  /*287c0*/  ISETP.GT.AND P4, PT, R0.reuse, 0x80, P2 ;  /* 0x000000800000780c */ /* 0x040fe40001784270 */
[----:B------:R-:W-:Y:S01]  /*287d0*/  ISETP.GT.AND P5, PT, R0, 0x88, P0 ;  /* 0x000000880000780c */ /* 0x000fe200007a4270 */
[----:B-1----:R-:W-:-:S05]  /*287e0*/  FMUL R6, R234, R2 ;  /* 0x00000002ea067220 */ /* 0x002fca0000400000 */
[----:B------:R-:W-:Y:S02]  /*287f0*/  F2FP.BF16.F32.PACK_AB R6, RZ, R6 ;  /* 0x00000006ff06723e */ /* 0x000fe400000010ff */
[----:B------:R-:W-:-:S03]  /*28800*/  F2FP.BF16.F32.PACK_AB R7, RZ, R7 ;  /* 0x00000007ff07723e */ /* 0x000fc600000010ff */
[----:B------:R1:W-:Y:S01]  /*28810*/  @P4 STG.E.U16 desc[UR60][R4.64+0x2], R6 ;  /* 0x0000020604004986 */ /* 0x0003e2000c10153c */
[----:B0-----:R-:W-:Y:S02]  /*28820*/  PRMT R8, R7, 0x7610, R8 ;  /* 0x0000761007087816 */ /* 0x001fe40000000008 */
[----:B-1----:R-:W-:-:S04]  /*28830*/  IADD3 R6, P4, R4, UR5, RZ ;  /* 0x0000000504067c10 */ /* 0x002fc8000ff9e0ff */
[----:B------:R-:W-:Y:S02]  /*28840*/  IADD3.X R7, R5, UR4, RZ, P4, !PT ;  /* 0x0000000405077c10 */ /* 0x000fe4000a7fe4ff */
[----:B------:R-:W-:-:S03]  /*28850*/  ISETP.GT.AND P4, PT, R0, 0x88, P2 ;  /* 0x000000880000780c */ /* 0x000fc60001784270 */
[----:B------:R2:W-:Y:S02]  /*28860*/  @P5 STG.E.U16 desc[UR60][R6.64], R8 ;  /* 0x0000000806005986 */ /* 0x0005e4000c10153c */
[----:B--2---:R-:W-:Y:S02]  /*28870*/  FMUL R8, R19, R2 ;  /* 0x0000000213087220 */ /* 0x004fe40000400000 */
[----:B------:R-:W2:Y:S03]  /*28880*/  LDL.LU R19, [R1+0x3ec] ;  /* 0x0003ec0001137983 */ /* 0x000ea60000300800 */
[----:B------:R-:W-:-:S05]  /*28890*/  F2FP.BF16.F32.PACK_AB R8, RZ, R8 ;  /* 0x00000008ff08723e */ /* 0x000fca00000010ff */
[----:B------:R4:W-:Y:S01]  /*288a0*/  @P4 STG.E.U16 desc[UR60][R6.64+0x2], R8 ;  /* 0x0000020806004986 */ /* 0x0009e2000c10153c */
[----:B------:R-:W-:Y:S01]  /*288b0*/  ISETP.GT.AND P4, PT, R0, 0x80, P3 ;  /* 0x000000800000780c */ /* 0x000fe20001f84270 */
[----:B----4-:R-:W-:Y:S02]  /*288c0*/  FMUL R8, R18, R2 ;  /* 0x0000000212087220 */ /* 0x010fe40000400000 */
[----:B------:R-:W4:Y:S03]  /*288d0*/  LDL.LU R18, [R1+0x3f0] ;  /* 0x0003f00001127983 */ /* 0x000f260000300800 */
[----:B------:R-:W-:-:S07]  /*288e0*/  F2FP.BF16.F32.PACK_AB R8, RZ, R8 ;  /* 0x00000008ff08723e */ /* 0x000fce00000010ff */
[----:B------:R3:W-:Y:S02]  /*288f0*/  @P4 STG.E.U16 desc[UR60][R4.64+0x10], R8 ;  /* 0x0000100804004986 */ /* 0x0007e4000c10153c */
[----:B---3--:R-:W-:Y:S02]  /*28900*/  FMUL R8, R17, R2 ;  /* 0x0000000211087220 */ /* 0x008fe40000400000 */
[----:B------:R-:W3:Y:S01]  /*28910*/  LDL.LU R17, [R1+0x3f4] ;  /* 0x0003f40001117983 */ /* 0x000ee20000300800 */
[----:B------:R-:W-:Y:S02]  /*28920*/  ISETP.GT.AND P4, PT, R0, 0x80, P1 ;  /* 0x000000800000780c */ /* 0x000fe40000f84270 */
[----:B------:R-:W-:-:S11]  /*28930*/  F2FP.BF16.F32.PACK_AB R8, RZ, R8 ;  /* 0x00000008ff08723e */ /* 0x000fd600000010ff */
[----:B------:R0:W-:Y:S01]  /*28940*/  @P4 STG.E.U16 desc[UR60][R4.64+0x12], R8 ;  /* 0x0000120804004986 */ /* 0x0001e2000c10153c */
[----:B------:R-:W-:Y:S01]  /*28950*/  ISETP.GT.AND P4, PT, R0, 0x88, P3 ;  /* 0x000000880000780c */ /* 0x000fe20001f84270 */
[----:B0-----:R-:W-:Y:S02]  /*28960*/  FMUL R8, R15, R2 ;  /* 0x000000020f087220 */ /* 0x001fe40000400000 */
[----:B------:R-:W3:Y:S03]  /*28970*/  LDL.LU R15, [R1+0x3f8] ;  /* 0x0003f800010f7983 */ /* 0x000ee60000300800 */
[----:B------:R-:W-:-:S07]  /*28980*/  F2FP.BF16.F32.PACK_AB R8, RZ, R8 ;  /* 0x00000008ff08723e */ /* 0x000fce00000010ff */
[----:B------:R5:W-:Y:S01]  /*28990*/  @P4 STG.E.U16 desc[UR60][R6.64+0x10], R8 ;  /* 0x0000100806004986 */ /* 0x000be2000c10153c */
[C---:B------:R-:W-:Y:S01]  /*289a0*/  ISETP.GT.AND P4, PT, R0.reuse, 0x88, P1 ;  /* 0x000000880000780c */ /* 0x040fe20000f84270 */
[----:B------:R-:W-:Y:S01]  /*289b0*/  USHF.L.U32 UR13, UR8, 0x8, URZ ;  /* 0x00000008080d7899 */ /* 0x000fe2000800063f */
[----:B------:R-:W-:Y:S01]  /*289c0*/  ISETP.GT.AND P5, PT, R0, 0x100, P0 ;  /* 0x000001000000780c */ /* 0x000fe200007a4270 */
[----:B-----5:R-:W-:Y:S02]  /*289d0*/  FMUL R8, R9, R2 ;  /* 0x0000000209087220 */ /* 0x020fe40000400000 */
[----:B------:R-:W5:Y:S03]  /*289e0*/  LDL.LU R9, [R1+0x3fc] ;  /* 0x0003fc0001097983 */ /* 0x000f660000300800 */
[----:B------:R-:W-:Y:S01]  /*289f0*/  F2FP.BF16.F32.PACK_AB R8, RZ, R8 ;  /* 0x00000008ff08723e */ /* 0x000fe200000010ff */
[----:B------:R-:W-:Y:S01]  /*28a00*/  USHF.L.U64.HI UR12, UR8, 0x8, UR9 ;  /* 0x00000008080c7899 */ /* 0x000fe20008010209 */
[----:B------:R-:W5:Y:S04]  /*28a10*/  LDL.LU R14, [R1+0x3c0] ;  /* 0x0003c000010e7983 */ /* 0x000f680000300800 */
[----:B------:R0:W-:Y:S01]  /*28a20*/  @P4 STG.E.U16 desc[UR60][R6.64+0x12], R8 ;  /* 0x0000120806004986 */ /* 0x0001e2000c10153c */
[----:B------:R-:W-:-:S03]  /*28a30*/  IADD3 R4, P4, R4, UR13, RZ ;  /* 0x0000000d04047c10 */ /* 0x000fc6000ff9e0ff */
[----:B------:R-:W5:Y:S01]  /*28a40*/  LDL.LU R235, [R1+0x3c4] ;  /* 0x0003c40001eb7983 */ /* 0x000f620000300800 */
[----:B------:R-:W-:Y:S01]  /*28a50*/  IADD3.X R5, R5, UR12, RZ, P4, !PT ;  /* 0x0000000c05057c10 */ /* 0x000fe2000a7fe4ff */
[-C--:B0-----:R-:W-:Y:S01]  /*28a60*/  FMUL R6, R233, R2.reuse ;  /* 0x00000002e9067220 */ /* 0x081fe20000400000 */
[----:B------:R-:W-:Y:S01]  /*28a70*/  ISETP.GT.AND P4, PT, R0, 0x100, P2 ;  /* 0x000001000000780c */ /* 0x000fe20001784270 */
[----:B------:R-:W-:Y:S01]  /*28a80*/  FMUL R7, R23, R2 ;  /* 0x0000000217077220 */ /* 0x000fe20000400000 */
[----:B------:R-:W5:Y:S02]  /*28a90*/  LDL.LU R22, [R1+0x3c8] ;  /* 0x0003c80001167983 */ /* 0x000f640000300800 */
[----:B------:R-:W-:-:S05]  /*28aa0*/  F2FP.BF16.F32.PACK_AB R6, RZ, R6 ;  /* 0x00000006ff06723e */ /* 0x000fca00000010ff */
[----:B------:R0:W-:Y:S01]  /*28ab0*/  @P5 STG.E.U16 desc[UR60][R4.64], R6 ;  /* 0x0000000604005986 */ /* 0x0001e2000c10153c */
[----:B------:R-:W-:Y:S01]  /*28ac0*/  ISETP.GT.AND P5, PT, R0, 0x108, P0 ;  /* 0x000001080000780c */ /* 0x000fe200007a4270 */
[----:B0-----:R-:W-:-:S05]  /*28ad0*/  FMUL R6, R232, R2 ;  /* 0x00000002e8067220 */ /* 0x001fca0000400000 */
[----:B------:R-:W-:Y:S02]  /*28ae0*/  F2FP.BF16.F32.PACK_AB R6, RZ, R6 ;  /* 0x00000006ff06723e */ /* 0x000fe400000010ff */
[----:B------:R-:W-:-:S03]  /*28af0*/  F2FP.BF16.F32.PACK_AB R7, RZ, R7 ;  /* 0x00000007ff07723e */ /* 0x000fc600000010ff */
[----:B------:R0:W-:Y:S01]  /*28b00*/  @P4 STG.E.U16 desc[UR60][R4.64+0x2], R6 ;  /* 0x0000020604004986 */ /* 0x0001e2000c10153c */
[----:B------:R-:W-:Y:S02]  /*28b10*/  PRMT R8, R7, 0x7610, R8 ;  /* 0x0000761007087816 */ /* 0x000fe40000000008 */
[----:B0-----:R-:W-:-:S04]  /*28b20*/  IADD3 R6, P4, R4, UR5, RZ ;  /* 0x0000000504067c10 */ /* 0x001fc8000ff9e0ff */
        /* <DEDUP_REMOVED lines=22> */
[C---:B------:R-:W-:Y:S02]  /*28c90*/  ISETP.GT.AND P4, PT, R0.reuse, 0x108, P1 ;  /* 0x000001080000780c */ /* 0x040fe40000f84270 */
[----:B------:R-:W-:Y:S01]  /*28ca0*/  ISETP.GT.AND P5, PT, R0, 0x180, P0 ;  /* 0x000001800000780c */ /* 0x000fe200007a4270 */
[----:B-----5:R-:W-:Y:S02]  /*28cb0*/  FMUL R8, R9, R2 ;  /* 0x0000000209087220 */ /* 0x020fe40000400000 */
[----:B------:R-:W5:Y:S03]  /*28cc0*/  LDL.LU R9, [R1+0x3dc] ;  /* 0x0003dc0001097983 */ /* 0x000f660000300800 */
[----:B------:R-:W-:Y:S01]  /*28cd0*/  F2FP.BF16.F32.PACK_AB R8, RZ, R8 ;  /* 0x00000008ff08723e */ /* 0x000fe200000010ff */
        /* <DEDUP_REMOVED lines=9> */
[----:B------:R-:W-:Y:S02]  /*28d70*/  F2FP.BF16.F32.PACK_AB R6, RZ, R6 ;  /* 0x00000006ff06723e */ /* 0x000fe400000010ff */
[----:B------:R-:W-:Y:S01]  /*28d80*/  ISETP.GT.AND P0, PT, R0, 0x188, P0 ;  /* 0x000001880000780c */ /* 0x000fe20000704270 */
[----:B------:R-:W5:Y:S04]  /*28d90*/  LDL.LU R23, [R1+0x3ac] ;  /* 0x0003ac0001177983 */ /* 0x000f680000300800 */
[----:B------:R0:W-:Y:S01]  /*28da0*/  @P5 STG.E.U16 desc[UR60][R4.64], R6 ;  /* 0x0000000604005986 */ /* 0x0001e2000c10153c */
[----:B------:R-:W-:-:S02]  /*28db0*/  F2FP.BF16.F32.PACK_AB R7, RZ, R7 ;  /* 0x00000007ff07723e */ /* 0x000fc400000010ff */
[----:B------:R-:W-:Y:S01]  /*28dc0*/  ISETP.GT.AND P2, PT, R0, 0x188, P2 ;  /* 0x000001880000780c */ /* 0x000fe20001744270 */
[----:B------:R-:W5:Y:S01]  /*28dd0*/  LDL.LU R22, [R1+0x3b0] ;  /* 0x0003b00001167983 */ /* 0x000f620000300800 */
[----:B0-----:R-:W-:-:S05]  /*28de0*/  FMUL R6, R235, R2 ;  /* 0x00000002eb067220 */ /* 0x001fca0000400000 */
[----:B------:R-:W-:-:S05]  /*28df0*/  F2FP.BF16.F32.PACK_AB R6, RZ, R6 ;  /* 0x00000006ff06723e */ /* 0x000fca00000010ff */
[----:B------:R0:W-:Y:S01]  /*28e00*/  @P4 STG.E.U16 desc[UR60][R4.64+0x2], R6 ;  /* 0x0000020604004986 */ /* 0x0001e2000c10153c */
[----:B------:R-:W-:Y:S02]  /*28e10*/  PRMT R8, R7, 0x7610, R8 ;  /* 0x0000761007087816 */ /* 0x000fe40000000008 */
[----:B0-----:R-:W-:-:S04]  /*28e20*/  IADD3 R6, P4, R4, UR5, RZ ;  /* 0x0000000504067c10 */ /* 0x001fc8000ff9e0ff */
[----:B------:R-:W-:-:S05]  /*28e30*/  IADD3.X R7, R5, UR4, RZ, P4, !PT ;  /* 0x0000000405077c10 */ /* 0x000fca000a7fe4ff */
[----:B------:R2:W-:Y:S01]  /*28e40*/  @P0 STG.E.U16 desc[UR60][R6.64], R8 ;  /* 0x0000000806000986 */ /* 0x0005e2000c10153c */
[----:B------:R-:W-:Y:S01]  /*28e50*/  ISETP.GT.AND P0, PT, R0, 0x180, P3 ;  /* 0x000001800000780c */ /* 0x000fe20001f04270 */
[----:B--2---:R-:W-:Y:S02]  /*28e60*/  FMUL R8, R19, R2 ;  /* 0x0000000213087220 */ /* 0x004fe40000400000 */
[----:B------:R-:W2:Y:S03]  /*28e70*/  LDL.LU R19, [R1+0x3b4] ;  /* 0x0003b40001137983 */ /* 0x000ea60000300800 */
[----:B------:R-:W-:-:S05]  /*28e80*/  F2FP.BF16.F32.PACK_AB R8, RZ, R8 ;  /* 0x00000008ff08723e */ /* 0x000fca00000010ff */
[----:B------:R4:W-:Y:S02]  /*28e90*/  @P2 STG.E.U16 desc[UR60][R6.64+0x2], R8 ;  /* 0x0000020806002986 */ /* 0x0009e4000c10153c */
[----:B----4-:R-:W-:-:S05]  /*28ea0*/  FMUL R8, R18, R2 ;  /* 0x0000000212087220 */ /* 0x010fca0000400000 */
[----:B------:R-:W-:-:S05]  /*28eb0*/  F2FP.BF16.F32.PACK_AB R8, RZ, R8 ;  /* 0x00000008ff08723e */ /* 0x000fca00000010ff */
[----:B------:R3:W-:Y:S02]  /*28ec0*/  @P0 STG.E.U16 desc[UR60][R4.64+0x10], R8 ;  /* 0x0000100804000986 */ /* 0x0007e4000c10153c */
[----:B---3--:R-:W-:Y:S02]  /*28ed0*/  FMUL R8, R17, R2 ;  /* 0x0000000211087220 */ /* 0x008fe40000400000 */
[----:B------:R-:W3:Y:S01]  /*28ee0*/  LDL.LU R17, [R1+0x3b8] ;  /* 0x0003b80001117983 */ /* 0x000ee20000300800 */
[C---:B------:R-:W-:Y:S02]  /*28ef0*/  ISETP.GT.AND P0, PT, R0.reuse, 0x180, P1 ;  /* 0x000001800000780c */ /* 0x040fe40000f04270 */
[----:B------:R-:W-:Y:S02]  /*28f00*/  F2FP.BF16.F32.PACK_AB R8, RZ, R8 ;  /* 0x00000008ff08723e */ /* 0x000fe400000010ff */
[----:B------:R-:W-:-:S09]  /*28f10*/  ISETP.GT.AND P3, PT, R0, 0x188, P3 ;  /* 0x000001880000780c */ /* 0x000fd20001f64270 */
[----:B------:R0:W-:Y:S02]  /*28f20*/  @P0 STG.E.U16 desc[UR60][R4.64+0x12], R8 ;  /* 0x0000120804000986 */ /* 0x0001e4000c10153c */
[----:B0-----:R-:W-:Y:S02]  /*28f30*/  FMUL R4, R15, R2 ;  /* 0x000000020f047220 */ /* 0x001fe40000400000 */
[----:B------:R-:W4:Y:S03]  /*28f40*/  LDL.LU R15, [R1+0x3bc] ;  /* 0x0003bc00010f7983 */ /* 0x000f260000300800 */
[----:B------:R-:W-:Y:S01]  /*28f50*/  F2FP.BF16.F32.PACK_AB R4, RZ, R4 ;  /* 0x00000004ff04723e */ /* 0x000fe200000010ff */
[----:B------:R-:W-:Y:S01]  /*28f60*/  @P3 IMAD.MOV.U32 R5, RZ, RZ, R7 ;  /* 0x000000ffff053224 */ /* 0x000fe200078e0007 */
[----:B------:R-:W-:Y:S01]  /*28f70*/  ISETP.GT.AND P1, PT, R0, 0x188, P1 ;  /* 0x000001880000780c */ /* 0x000fe20000f24270 */
[----:B------:R-:W4:Y:S01]  /*28f80*/  LDL.LU R18, [R1+0x380] ;  /* 0x0003800001127983 */ /* 0x000f220000300800 */
[----:B------:R-:W-:Y:S01]  /*28f90*/  PRMT R8, R4, 0x7610, R8 ;  /* 0x0000761004087816 */ /* 0x000fe20000000008 */
[----:B------:R-:W-:-:S05]  /*28fa0*/  @P3 IMAD.MOV.U32 R4, RZ, RZ, R6 ;  /* 0x000000ffff043224 */ /* 0x000fca00078e0006 */
[----:B------:R5:W-:Y:S01]  /*28fb0*/  @P3 STG.E.U16 desc[UR60][R4.64+0x10], R8 ;  /* 0x0000100804003986 */ /* 0x000be2000c10153c */
[C---:B------:R-:W-:Y:S02]  /*28fc0*/  ISETP.GT.AND P3, PT, R3.reuse, 0x10, PT ;  /* 0x000000100300780c */ /* 0x040fe40003f64270 */
[----:B------:R-:W-:Y:S01]  /*28fd0*/  ISETP.GT.AND P2, PT, R3, 0x11, PT ;  /* 0x000000110300780c */ /* 0x000fe20003f44270 */
[----:B-----5:R-:W-:Y:S02]  /*28fe0*/  FMUL R4, R9, R2 ;  /* 0x0000000209047220 */ /* 0x020fe40000400000 */
[----:B------:R-:W5:Y:S03]  /*28ff0*/  LDL.LU R9, [R1+0x384] ;  /* 0x0003840001097983 */ /* 0x000f660000300800 */
[----:B------:R-:W-:Y:S02]  /*29000*/  F2FP.BF16.F32.PACK_AB R4, RZ, R4 ;  /* 0x00000004ff04723e */ /* 0x000fe400000010ff */
[----:B------:R-:W-:-:S03]  /*29010*/  ISETP.GT.AND P4, PT, R0, RZ, P2 ;  /* 0x000000ff0000720c */ /* 0x000fc60001784270 */
[----:B------:R0:W-:Y:S01]  /*29020*/  @P1 STG.E.U16 desc[UR60][R6.64+0x12], R4 ;  /* 0x0000120406001986 */ /* 0x0001e2000c10153c */
[C---:B------:R-:W-:Y:S02]  /*29030*/  ISETP.GT.AND P1, PT, R0.reuse, RZ, P3 ;  /* 0x000000ff0000720c */ /* 0x040fe40001f24270 */
[----:B------:R-:W-:Y:S01]  /*29040*/  ISETP.GT.AND P5, PT, R0, 0x8, P3 ;  /* 0x000000080000780c */ /* 0x000fe20001fa4270 */
[-C--:B0-----:R-:W-:Y:S01]  /*29050*/  FMUL R4, R234, R2.reuse ;  /* 0x00000002ea047220 */ /* 0x081fe20000400000 */
[-C--:B------:R-:W-:Y:S01]  /*29060*/  FMUL R6, R233, R2.reuse ;  /* 0x00000002e9067220 */ /* 0x080fe20000400000 */
[----:B------:R-:W-:-:S03]  /*29070*/  FMUL R5, R232, R2 ;  /* 0x00000002e8057220 */ /* 0x000fc60000400000 */
[----:B------:R-:W-:Y:S02]  /*29080*/  F2FP.BF16.F32.PACK_AB R4, RZ, R4 ;  /* 0x00000004ff04723e */ /* 0x000fe400000010ff */
[----:B------:R-:W-:Y:S02]  /*29090*/  F2FP.BF16.F32.PACK_AB R6, RZ, R6 ;  /* 0x00000006ff06723e */ /* 0x000fe400000010ff */
[----:B------:R-:W-:Y:S02]  /*290a0*/  PRMT R8, R4, 0x7610, R8 ;  /* 0x0000761004087816 */ /* 0x000fe40000000008 */
[----:B------:R-:W-:Y:S01]  /*290b0*/  F2FP.BF16.F32.PACK_AB R5, RZ, R5 ;  /* 0x00000005ff05723e */ /* 0x000fe200000010ff */
[-C--:B------:R-:W-:Y:S01]  /*290c0*/  FMUL R7, R23, R2.reuse ;  /* 0x0000000217077220 */ /* 0x080fe20000400000 */
[----:B------:R-:W-:Y:S04]  /*290d0*/  @P4 STG.E.U16 desc[UR60][R12.64+0x22], R6 ;  /* 0x000022060c004986 */ /* 0x000fe8000c10153c */
[----:B------:R-:W5:Y:S04]  /*290e0*/  LDL.LU R23, [R1+0x388] ;  /* 0x0003880001177983 */ /* 0x000f680000300800 */
[----:B------:R-:W-:Y:S04]  /*290f0*/  @P1 STG.E.U16 desc[UR60][R12.64+0x20], R8 ;  /* 0x000020080c001986 */ /* 0x000fe8000c10153c */
[----:B------:R0:W-:Y:S02]  /*29100*/  @P5 STG.E.U16 desc[UR60][R20.64+0x20], R5 ;  /* 0x0000200514005986 */ /* 0x0001e4000c10153c */
[----:B0-----:R-:W-:-:S02]  /*29110*/  FMUL R5, R22, R2 ;  /* 0x0000000216057220 */ /* 0x001fc40000400000 */
[----:B------:R-:W5:Y:S04]  /*29120*/  LDL.LU R22, [R1+0x38c] ;  /* 0x00038c0001167983 */ /* 0x000f680000300800 */
[----:B------:R-:W5:Y:S04]  /*29130*/  LDL.LU R234, [R1+0x390] ;  /* 0x0003900001ea7983 */ /* 0x000f680000300800 */
[----:B------:R-:W5:Y:S01]  /*29140*/  LDL.LU R233, [R1+0x394] ;  /* 0x0003940001e97983 */ /* 0x000f620000300800 */
[----:B------:R-:W-:-:S03]  /*29150*/  F2FP.BF16.F32.PACK_AB R5, RZ, R5 ;  /* 0x00000005ff05723e */ /* 0x000fc600000010ff */
[----:B------:R-:W5:Y:S01]  /*29160*/  LDL.LU R232, [R1+0x398] ;  /* 0x0003980001e87983 */ /* 0x000f620000300800 */
[----:B------:R-:W-:Y:S02]  /*29170*/  F2FP.BF16.F32.PACK_AB R4, RZ, R7 ;  /* 0x00000007ff04723e */ /* 0x000fe400000010ff */
[----:B------:R-:W-:Y:S01]  /*29180*/  PRMT R7, R5, 0x7610, R7 ;  /* 0x0000761005077816 */ /* 0x000fe20000000007 */
[----:B---3--:R-:W-:Y:S02]  /*29190*/  FMUL R5, R17, R2 ;  /* 0x0000000211057220 */ /* 0x008fe40000400000 */
[----:B------:R-:W3:Y:S01]  /*291a0*/  LDL.LU R17, [R1+0x39c] ;  /* 0x00039c0001117983 */ /* 0x000ee20000300800 */
[C---:B------:R-:W-:Y:S02]  /*291b0*/  ISETP.GT.AND P0, PT, R0.reuse, 0x8, P2 ;  /* 0x000000080000780c */ /* 0x040fe40001704270 */
[----:B------:R-:W-:Y:S01]  /*291c0*/  ISETP.GT.AND P1, PT, R3, 0x18, PT ;  /* 0x000000180300780c */ /* 0x000fe20003f24270 */
[----:B------:R-:W3:Y:S03]  /*291d0*/  LDL.LU R14, [R1+0x364] ;  /* 0x00036400010e7983 */ /* 0x000ee60000300800 */
[----:B------:R-:W-:-:S07]  /*291e0*/  ISETP.GT.AND P5, PT, R0, RZ, P1 ;  /* 0x000000ff0000720c */ /* 0x000fce0000fa4270 */
[----:B------:R2:W-:Y:S01]  /*291f0*/  @P0 STG.E.U16 desc[UR60][R20.64+0x22], R4 ;  /* 0x0000220414000986 */ /* 0x0005e2000c10153c */
[----:B------:R-:W-:-:S04]  /*29200*/  ISETP.GT.AND P0, PT, R3, 0x19, PT ;  /* 0x000000190300780c */ /* 0x000fc80003f04270 */
[----:B------:R-:W-:Y:S01]  /*29210*/  ISETP.GT.AND P4, PT, R0, RZ, P0 ;  /* 0x000000ff0000720c */ /* 0x000fe20000784270 */
[----:B--2---:R-:W-:-:S05]  /*29220*/  FMUL R4, R19, R2 ;  /* 0x0000000213047220 */ /* 0x004fca0000400000 */
[----:B------:R-:W-:-:S04]  /*29230*/  F2FP.BF16.F32.PACK_AB R4, RZ, R4 ;  /* 0x00000004ff04723e */ /* 0x000fc800000010ff */
[----:B------:R-:W-:Y:S01]  /*29240*/  PRMT R6, R4, 0x7610, R6 ;  /* 0x0000761004067816 */ /* 0x000fe20000000006 */
[----:B----4-:R-:W-:Y:S01]  /*29250*/  FMUL R4, R15, R2 ;  /* 0x000000020f047220 */ /* 0x010fe20000400000 */
[----:B------:R-:W-:Y:S01]  /*29260*/  @P5 STG.E.U16 desc[UR60][R12.64+0x30], R7 ;  /* 0x000030070c005986 */ /* 0x000fe2000c10153c */
[----:B------:R-:W-:-:S03]  /*29270*/  ISETP.GT.AND P5, PT, R0, 0x8, P1 ;  /* 0x000000080000780c */ /* 0x000fc60000fa4270 */
[----:B------:R0:W-:Y:S01]  /*29280*/  @P4 STG.E.U16 desc[UR60][R12.64+0x32], R6 ;  /* 0x000032060c004986 */ /* 0x0001e2000c10153c */
[----:B------:R-:W-:Y:S02]  /*29290*/  ISETP.GT.AND P4, PT, R0, 0x8, P0 ;  /* 0x000000080000780c */ /* 0x000fe40000784270 */
[----:B------:R-:W-:Y:S01]  /*292a0*/  F2FP.BF16.F32.PACK_AB R5, RZ, R5 ;  /* 0x00000005ff05723e */ /* 0x000fe200000010ff */
[----:B------:R-:W2:Y:S01]  /*292b0*/  LDL.LU R15, [R1+0x368] ;  /* 0x00036800010f7983 */ /* 0x000ea20000300800 */
[----:B------:R-:W-:Y:S02]  /*292c0*/  F2FP.BF16.F32.PACK_AB R4, RZ, R4 ;  /* 0x00000004ff04723e */ /* 0x000fe400000010ff */
[----:B0-----:R-:W-:Y:S02]  /*292d0*/  PRMT R6, R5, 0x7610, R6 ;  /* 0x0000761005067816 */ /* 0x001fe40000000006 */
[----:B------:R-:W-:Y:S01]  /*292e0*/  PRMT R5, R4, 0x7610, R5 ;  /* 0x0000761004057816 */ /* 0x000fe20000000005 */
[----:B------:R-:W-:-:S02]  /*292f0*/  IMAD.U32 R4, RZ, RZ, UR8 ;  /* 0x00000008ff047e24 */ /* 0x000fc4000f8e00ff */
[----:B------:R5:W-:Y:S01]  /*29300*/  @P5 STG.E.U16 desc[UR60][R20.64+0x30], R6 ;  /* 0x0000300614005986 */ /* 0x000be2000c10153c */
[----:B------:R-:W-:-:S03]  /*29310*/  ISETP.GT.AND P5, PT, R0, 0x80, P2 ;  /* 0x000000800000780c */ /* 0x000fc600017a4270 */
[----:B------:R0:W-:Y:S01]  /*29320*/  @P4 STG.E.U16 desc[UR60][R20.64+0x32], R5 ;  /* 0x0000320514004986 */ /* 0x0001e2000c10153c */
[----:B------:R-:W-:Y:S01]  /*29330*/  ISETP.GT.AND P4, PT, R0, 0x80, P3 ;  /* 0x000000800000780c */ /* 0x000fe20001f84270 */
[-C--:B------:R-:W-:Y:S01]  /*29340*/  FMUL R7, R18, R2.reuse ;  /* 0x0000000212077220 */ /* 0x080fe20000400000 */
[----:B-----5:R-:W-:Y:S01]  /*29350*/  FMUL R6, R9, R2 ;  /* 0x0000000209067220 */ /* 0x020fe20000400000 */
[----:B0-----:R-:W-:-:S03]  /*29360*/  IMAD.WIDE.U32 R4, R4, 0xf0, R20 ;  /* 0x000000f004047825 */ /* 0x001fc600078e0014 */
[----:B------:R-:W-:Y:S02]  /*29370*/  F2FP.BF16.F32.PACK_AB R7, RZ, R7 ;  /* 0x00000007ff07723e */ /* 0x000fe400000010ff */
[----:B------:R-:W-:Y:S01]  /*29380*/  F2FP.BF16.F32.PACK_AB R6, RZ, R6 ;  /* 0x00000006ff06723e */ /* 0x000fe200000010ff */
[----:B------:R-:W-:Y:S02]  /*29390*/  VIADD R9, R5, UR7 ;  /* 0x0000000705097c36 */ /* 0x000fe40008000000 */
[----:B------:R-:W-:-:S05]  /*293a0*/  IMAD.MOV.U32 R8, RZ, RZ, R4 ;  /* 0x000000ffff087224 */ /* 0x000fca00078e0004 */
[----:B------:R-:W-:Y:S01]  /*293b0*/  @P4 STG.E.U16 desc[UR60][R8.64+0x20], R7 ;  /* 0x0000200708004986 */ /* 0x000fe2000c10153c */
[----:B------:R-:W-:-:S03]  /*293c0*/  IADD3 R18, P4, R4, UR5, RZ ;  /* 0x0000000504127c10 */ /* 0x000fc6000ff9e0ff */
[----:B------:R0:W-:Y:S01]  /*293d0*/  @P5 STG.E.U16 desc[UR60][R8.64+0x22], R6 ;  /* 0x0000220608005986 */ /* 0x0001e2000c10153c */
[C---:B------:R-:W-:Y:S02]  /*293e0*/  ISETP.GT.AND P5, PT, R0.reuse, 0x88, P3 ;  /* 0x000000880000780c */ /* 0x040fe40001fa4270 */
[----:B------:R-:W-:Y:S02]  /*293f0*/  IADD3.X R19, R9, UR4, RZ, P4, !PT ;  /* 0x0000000409137c10 */ /* 0x000fe4000a7fe4ff */
[----:B------:R-:W-:Y:S01]  /*29400*/  ISETP.GT.AND P4, PT, R0, 0x88, P2 ;  /* 0x000000880000780c */ /* 0x000fe20001784270 */
[----:B0-----:R-:W-:-:S05]  /*29410*/  FMUL R6, R23, R2 ;  /* 0x0000000217067220 */ /* 0x001fca0000400000 */
[----:B------:R-:W-:Y:S01]  /*29420*/  F2FP.BF16.F32.PACK_AB R6, RZ, R6 ;  /* 0x00000006ff06723e */ /* 0x000fe200000010ff */
[----:B------:R-:W-:-:S04]  /*29430*/  FMUL R5, R22, R2 ;  /* 0x0000000216057220 */ /* 0x000fc80000400000 */
[----:B------:R0:W-:Y:S01]  /*29440*/  @P5 STG.E.U16 desc[UR60][R18.64+0x20], R6 ;  /* 0x0000200612005986 */ /* 0x0001e2000c10153c */
[----:B------:R-:W-:Y:S01]  /*29450*/  IADD3 R4, P5, R4, UR13, RZ ;  /* 0x0000000d04047c10 */ /* 0x000fe2000ffbe0ff */
[----:B------:R-:W-:Y:S01]  /*29460*/  IMAD.U32 R22, RZ, RZ, UR5 ;  /* 0x00000005ff167e24 */ /* 0x000fe2000f8e00ff */
[----:B------:R-:W-:Y:S01]  /*29470*/  F2FP.BF16.F32.PACK_AB R5, RZ, R5 ;  /* 0x00000005ff05723e */ /* 0x000fe200000010ff */
[----:B------:R-:W-:-:S04]  /*29480*/  FMUL R7, R234, R2 ;  /* 0x00000002ea077220 */ /* 0x000fc80000400000 */
[----:B------:R1:W-:Y:S01]  /*29490*/  @P4 STG.E.U16 desc[UR60][R18.64+0x22], R5 ;  /* 0x0000220512004986 */ /* 0x0003e2000c10153c */
[----:B0-----:R-:W-:Y:S01]  /*294a0*/  IMAD.U32 R6, RZ, RZ, UR4 ;  /* 0x00000004ff067e24 */ /* 0x001fe2000f8e00ff */
[----:B------:R-:W-:Y:S02]  /*294b0*/  F2FP.BF16.F32.PACK_AB R7, RZ, R7 ;  /* 0x00000007ff07723e */ /* 0x000fe400000010ff */
[----:B-1----:R-:W-:Y:S02]  /*294c0*/  IADD3.X R5, R9, UR12, RZ, P5, !PT ;  /* 0x0000000c09057c10 */ /* 0x002fe4000affe4ff */
[----:B------:R-:W-:-:S04]  /*294d0*/  IADD3 R22, P4, P5, R22, UR13, R4 ;  /* 0x0000000d16167c10 */ /* 0x000fc8000fd9e004 */
[----:B------:R-:W-:Y:S01]  /*294e0*/  IADD3.X R23, R6, UR12, R5, P4, P5 ;  /* 0x0000000c06177c10 */ /* 0x000fe2000a7ea405 */
[-C--:B------:R-:W-:Y:S01]  /*294f0*/  FMUL R6, R233, R2.reuse ;  /* 0x00000002e9067220 */ /* 0x080fe20000400000 */
[----:B------:R-:W-:Y:S02]  /*29500*/  ISETP.GT.AND P5, PT, R0, 0x80, P0 ;  /* 0x000000800000780c */ /* 0x000fe400007a4270 */
[----:B------:R-:W-:Y:S01]  /*29510*/  PRMT R11, R7, 0x7610, R11 ;  /* 0x00007610070b7816 */ /* 0x000fe2000000000b */
[----:B------:R-:W-:Y:S01]  /*29520*/  FMUL R7, R232, R2 ;  /* 0x00000002e8077220 */ /* 0x000fe20000400000 */
[----:B------:R-:W-:-:S04]  /*29530*/  F2FP.BF16.F32.PACK_AB R6, RZ, R6 ;  /* 0x00000006ff06723e */ /* 0x000fc800000010ff */
[----:B------:R-:W-:Y:S02]  /*29540*/  PRMT R10, R6, 0x7610, R10 ;  /* 0x00007610060a7816 */ /* 0x000fe4000000000a */
[----:B------:R-:W-:-:S03]  /*29550*/  F2FP.BF16.F32.PACK_AB R7, RZ, R7 ;  /* 0x00000007ff07723e */ /* 0x000fc600000010ff */
[----:B------:R0:W-:Y:S02]  /*29560*/  @P5 STG.E.U16 desc[UR60][R8.64+0x32], R10 ;  /* 0x0000320a08005986 */ /* 0x0001e4000c10153c */
[----:B0-----:R-:W-:Y:S01]  /*29570*/  PRMT R10, R7, 0x7610, R10 ;  /* 0x00007610070a7816 */ /* 0x001fe2000000000a */
[----:B---3--:R-:W-:Y:S02]  /*29580*/  FMUL R6, R17, R2 ;  /* 0x0000000211067220 */ /* 0x008fe40000400000 */
[----:B------:R-:W3:Y:S04]  /*29590*/  LDL.LU R17, [R1+0x348] ;  /* 0x0003480001117983 */ /* 0x000ee80000300800 */
[----:B------:R-:W4:Y:S04]  /*295a0*/  LDL.LU R235, [R1+0x34c] ;  /* 0x00034c0001eb7983 */ /* 0x000f280000300800 */
[----:B------:R-:W5:Y:S04]  /*295b0*/  LDL.LU R234, [R1+0x350] ;  /* 0x0003500001ea7983 */ /* 0x000f680000300800 */
[----:B------:R-:W5:Y:S04]  /*295c0*/  LDL.LU R233, [R1+0x354] ;  /* 0x0003540001e97983 */ /* 0x000f680000300800 */
[----:B------:R-:W5:Y:S04]  /*295d0*/  LDL.LU R232, [R1+0x358] ;  /* 0x0003580001e87983 */ /* 0x000f680000300800 */
[----:B------:R-:W2:Y:S01]  /*295e0*/  LDL.LU R7, [R1+0x360] ;  /* 0x0003600001077983 */ /* 0x000ea20000300800 */
[----:B------:R-:W-:-:S13]  /*295f0*/  ISETP.GT.AND P4, PT, R0, 0x80, P1 ;  /* 0x000000800000780c */ /* 0x000fda0000f84270 */
[----:B------:R-:W-:Y:S01]  /*29600*/  @P4 STG.E.U16 desc[UR60][R8.64+0x30], R11 ;  /* 0x0000300b08004986 */ /* 0x000fe2000c10153c */
[C---:B------:R-:W-:Y:S02]  /*29610*/  ISETP.GT.AND P4, PT, R0.reuse, 0x88, P1 ;  /* 0x000000880000780c */ /* 0x040fe40000f84270 */
[----:B------:R-:W-:Y:S02]  /*29620*/  ISETP.GT.AND P5, PT, R0, 0x88, P0 ;  /* 0x000000880000780c */ /* 0x000fe400007a4270 */
[----:B------:R-:W-:-:S09]  /*29630*/  F2FP.BF16.F32.PACK_AB R6, RZ, R6 ;  /* 0x00000006ff06723e */ /* 0x000fd200000010ff */
[----:B------:R0:W-:Y:S01]  /*29640*/  @P4 STG.E.U16 desc[UR60][R18.64+0x30], R10 ;  /* 0x0000300a12004986 */ /* 0x0001e2000c10153c */
[----:B------:R-:W-:-:S03]  /*29650*/  ISETP.GT.AND P4, PT, R0, 0x100, P3 ;  /* 0x000001000000780c */ /* 0x000fc60001f84270 */
[----:B------:R-:W-:Y:S01]  /*29660*/  @P5 STG.E.U16 desc[UR60][R18.64+0x32], R6 ;  /* 0x0000320612005986 */ /* 0x000fe2000c10153c */
[----:B--2---:R-:W-:-:S05]  /*29670*/  FMUL R7, R7, R2 ;  /* 0x0000000207077220 */ /* 0x004fca0000400000 */
[----:B------:R-:W-:-:S04]  /*29680*/  F2FP.BF16.F32.PACK_AB R7, RZ, R7 ;  /* 0x00000007ff07723e */ /* 0x000fc800000010ff */
[----:B0-----:R-:W-:-:S05]  /*29690*/  PRMT R10, R7, 0x7610, R10 ;  /* 0x00007610070a7816 */ /* 0x001fca000000000a */
[----:B------:R0:W-:Y:S04]  /*296a0*/  @P4 STG.E.U16 desc[UR60][R4.64+0x20], R10 ;  /* 0x0000200a04004986 */ /* 0x0001e8000c10153c */
[----:B0-----:R-:W2:Y:S01]  /*296b0*/  LDL.LU R10, [R1+0x36c] ;  /* 0x00036c00010a7983 */ /* 0x001ea20000300800 */
[----:B------:R-:W-:Y:S01]  /*296c0*/  FMUL R6, R14, R2 ;  /* 0x000000020e067220 */ /* 0x000fe20000400000 */
[----:B------:R-:W-:-:S04]  /*296d0*/  ISETP.GT.AND P5, PT, R0, 0x100, P2 ;  /* 0x000001000000780c */ /* 0x000fc800017a4270 */
[----:B------:R-:W-:Y:S02]  /*296e0*/  F2FP.BF16.F32.PACK_AB R6, RZ, R6 ;  /* 0x00000006ff06723e */ /* 0x000fe400000010ff */
[----:B------:R-:W-:Y:S02]  /*296f0*/  ISETP.GT.AND P4, PT, R0, 0x108, P3 ;  /* 0x000001080000780c */ /* 0x000fe40001f84270 */
[----:B------:R-:W-:Y:S01]  /*29700*/  PRMT R7, R6, 0x7610, R7 ;  /* 0x0000761006077816 */ /* 0x000fe20000000007 */
[----:B------:R-:W-:-:S04]  /*29710*/  FMUL R6, R15, R2 ;  /* 0x000000020f067220 */ /* 0x000fc80000400000 */
[----:B------:R-:W-:Y:S01]  /*29720*/  @P5 STG.E.U16 desc[UR60][R4.64+0x22], R7 ;  /* 0x0000220704005986 */ /* 0x000fe2000c10153c */
[----:B------:R-:W-:Y:S02]  /*29730*/  IADD3 R14, P5, R4, UR5, RZ ;  /* 0x00000005040e7c10 */ /* 0x000fe4000ffbe0ff */
[----:B------:R-:W-:Y:S02]  /*29740*/  F2FP.BF16.F32.PACK_AB R6, RZ, R6 ;  /* 0x00000006ff06723e */ /* 0x000fe400000010ff */
[----:B------:R-:W-:Y:S02]  /*29750*/  IADD3.X R15, R5, UR4, RZ, P5, !PT ;  /* 0x00000004050f7c10 */ /* 0x000fe4000affe4ff */
[----:B------:R-:W-:-:S03]  /*29760*/  ISETP.GT.AND P5, PT, R0, 0x108, P2 ;  /* 0x000001080000780c */ /* 0x000fc600017a4270 */
[----:B------:R0:W-:Y:S02]  /*29770*/  @P4 STG.E.U16 desc[UR60][R14.64+0x20], R6 ;  /* 0x000020060e004986 */ /* 0x0001e4000c10153c */
[----:B0-----:R-:W-:-:S04]  /*29780*/  IADD3 R6, P4, R4, UR5, RZ ;  /* 0x0000000504067c10 */ /* 0x001fc8000ff9e0ff */
[----:B------:R-:W-:Y:S01]  /*29790*/  IADD3.X R7, R5, UR4, RZ, P4, !PT ;  /* 0x0000000405077c10 */ /* 0x000fe2000a7fe4ff */
[----:B--2---:R-:W-:-:S05]  /*297a0*/  FMUL R10, R10, R2 ;  /* 0x000000020a0a7220 */ /* 0x004fca0000400000 */
[----:B------:R-:W-:-:S04]  /*297b0*/  F2FP.BF16.F32.PACK_AB R10, RZ, R10 ;  /* 0x0000000aff0a723e */ /* 0x000fc800000010ff */
[----:B------:R-:W-:Y:S02]  /*297c0*/  PRMT R11, R10, 0x7610, R11 ;  /* 0x000076100a0b7816 */ /* 0x000fe4000000000b */
[----:B------:R-:W2:Y:S04]  /*297d0*/  LDL.LU R10, [R1+0x370] ;  /* 0x00037000010a7983 */ /* 0x000ea80000300800 */
[----:B------:R0:W-:Y:S04]  /*297e0*/  @P5 STG.E.U16 desc[UR60][R6.64+0x22], R11 ;  /* 0x0000220b06005986 */ /* 0x0001e8000c10153c */
[----:B0-----:R-:W3:Y:S01]  /*297f0*/  LDL.LU R6, [R1+0x374] ;  /* 0x0003740001067983 */ /* 0x001ee20000300800 */
[----:B------:R-:W-:-:S02]  /*29800*/  ISETP.GT.AND P4, PT, R0, 0x100, P1 ;  /* 0x000001000000780c */ /* 0x000fc40000f84270 */
[----:B------:R-:W-:Y:S01]  /*29810*/  ISETP.GT.AND P5, PT, R0, 0x100, P0 ;  /* 0x000001000000780c */ /* 0x000fe200007a4270 */
[----:B--2---:R-:W-:-:S05]  /*29820*/  FMUL R10, R10, R2 ;  /* 0x000000020a0a7220 */ /* 0x004fca0000400000 */
[----:B------:R-:W-:-:S04]  /*29830*/  F2FP.BF16.F32.PACK_AB R7, RZ, R10 ;  /* 0x0000000aff07723e */ /* 0x000fc800000010ff */
[----:B------:R-:W-:Y:S02]  /*29840*/  PRMT R11, R7, 0x7610, R11 ;  /* 0x00007610070b7816 */ /* 0x000fe4000000000b */
[----:B------:R-:W2:Y:S01]  /*29850*/  LDL.LU R7, [R1+0x378] ;  /* 0x0003780001077983 */ /* 0x000ea20000300800 */
[----:B---3--:R-:W-:-:S05]  /*29860*/  FMUL R6, R6, R2 ;  /* 0x0000000206067220 */ /* 0x008fca0000400000 */
[----:B------:R-:W-:-:S04]  /*29870*/  F2FP.BF16.F32.PACK_AB R6, RZ, R6 ;  /* 0x00000006ff06723e */ /* 0x000fc800000010ff */
[----:B------:R-:W-:Y:S02]  /*29880*/  PRMT R10, R6, 0x7610, R10 ;  /* 0x00007610060a7816 */ /* 0x000fe4000000000a */
[----:B------:R-:W3:Y:S04]  /*29890*/  LDL.LU R6, [R1+0x37c] ;  /* 0x00037c0001067983 */ /* 0x000ee80000300800 */
[----:B------:R0:W-:Y:S04]  /*298a0*/  @P4 STG.E.U16 desc[UR60][R4.64+0x30], R11 ;  /* 0x0000300b04004986 */ /* 0x0001e8000c10153c */
[----:B------:R1:W-:Y:S04]  /*298b0*/  @P5 STG.E.U16 desc[UR60][R4.64+0x32], R10 ;  /* 0x0000320a04005986 */ /* 0x0003e8000c10153c */
[----:B0-----:R-:W3:Y:S04]  /*298c0*/  LDL.LU R11, [R1+0x344] ;  /* 0x00034400010b7983 */ /* 0x001ee80000300800 */
[----:B-1----:R-:W3:Y:S01]  /*298d0*/  LDL.LU R10, [R1+0x340] ;  /* 0x00034000010a7983 */ /* 0x002ee20000300800 */
[----:B------:R-:W-:-:S02]  /*298e0*/  ISETP.GT.AND P4, PT, R0, 0x108, P1 ;  /* 0x000001080000780c */ /* 0x000fc40000f84270 */
[----:B------:R-:W-:Y:S01]  /*298f0*/  ISETP.GT.AND P5, PT, R0, 0x108, P0 ;  /* 0x000001080000780c */ /* 0x000fe200007a4270 */
[----:B------:R-:W-:-:S05]  /*29900*/  FMUL R17, R17, R2 ;  /* 0x0000000211117220 */ /* 0x000fca0000400000 */
[----:B------:R-:W-:-:S04]  /*29910*/  F2FP.BF16.F32.PACK_AB R17, RZ, R17 ;  /* 0x00000011ff11723e */ /* 0x000fc800000010ff */
[----:B------:R-:W-:Y:S01]  /*29920*/  PRMT R236, R17, 0x7610, R236 ;  /* 0x0000761011ec7816 */ /* 0x000fe200000000ec */
[-C--:B----4-:R-:W-:Y:S01]  /*29930*/  FMUL R235, R235, R2.reuse ;  /* 0x00000002ebeb7220 */ /* 0x090fe20000400000 */
[----:B------:R-:W4:Y:S01]  /*29940*/  LDL.LU R17, [R1+0x35c] ;  /* 0x00035c0001117983 */ /* 0x000f220000300800 */
[-C--:B-----5:R-:W-:Y:S01]  /*29950*/  FMUL R234, R234, R2.reuse ;  /* 0x00000002eaea7220 */ /* 0x0a0fe20000400000 */
[-C--:B------:R-:W-:Y:S01]  /*29960*/  FMUL R233, R233, R2.reuse ;  /* 0x00000002e9e97220 */ /* 0x080fe20000400000 */
[----:B------:R-:W-:Y:S01]  /*29970*/  FMUL R232, R232, R2 ;  /* 0x00000002e8e87220 */ /* 0x000fe20000400000 */
[----:B------:R-:W-:Y:S02]  /*29980*/  F2FP.BF16.F32.PACK_AB R235, RZ, R235 ;  /* 0x000000ebffeb723e */ /* 0x000fe400000010ff */
[----:B------:R-:W-:Y:S02]  /*29990*/  F2FP.BF16.F32.PACK_AB R234, RZ, R234 ;  /* 0x000000eaffea723e */ /* 0x000fe400000010ff */
[----:B------:R-:W-:-:S02]  /*299a0*/  F2FP.BF16.F32.PACK_AB R233, RZ, R233 ;  /* 0x000000e9ffe9723e */ /* 0x000fc400000010ff */
[----:B------:R-:W-:Y:S01]  /*299b0*/  F2FP.BF16.F32.PACK_AB R232, RZ, R232 ;  /* 0x000000e8ffe8723e */ /* 0x000fe200000010ff */
[----:B--2---:R-:W-:-:S05]  /*299c0*/  FMUL R7, R7, R2 ;  /* 0x0000000207077220 */ /* 0x004fca0000400000 */
[----:B------:R-:W-:-:S05]  /*299d0*/  F2FP.BF16.F32.PACK_AB R7, RZ, R7 ;  /* 0x00000007ff07723e */ /* 0x000fca00000010ff */
[----:B------:R-:W-:Y:S01]  /*299e0*/  @P4 STG.E.U16 desc[UR60][R14.64+0x30], R7 ;  /* 0x000030070e004986 */ /* 0x000fe2000c10153c */
[----:B---3--:R-:W-:Y:S01]  /*299f0*/  FMUL R6, R6, R2 ;  /* 0x0000000206067220 */ /* 0x008fe20000400000 */
[----:B------:R-:W-:-:S04]  /*29a00*/  ISETP.GT.AND P4, PT, R0, 0x180, P3 ;  /* 0x000001800000780c */ /* 0x000fc80001f84270 */
[----:B------:R-:W-:-:S05]  /*29a10*/  F2FP.BF16.F32.PACK_AB R6, RZ, R6 ;  /* 0x00000006ff06723e */ /* 0x000fca00000010ff */
[----:B------:R0:W-:Y:S01]  /*29a20*/  @P5 STG.E.U16 desc[UR60][R14.64+0x32], R6 ;  /* 0x000032060e005986 */ /* 0x0001e2000c10153c */
[----:B------:R-:W-:Y:S01]  /*29a30*/  FMUL R10, R10, R2 ;  /* 0x000000020a0a7220 */ /* 0x000fe20000400000 */
[----:B0-----:R-:W-:-:S04]  /*29a40*/  IADD3 R6, P5, R4, UR13, RZ ;  /* 0x0000000d04067c10 */ /* 0x001fc8000ffbe0ff */
[----:B------:R-:W-:Y:S02]  /*29a50*/  F2FP.BF16.F32.PACK_AB R10, RZ, R10 ;  /* 0x0000000aff0a723e */ /* 0x000fe400000010ff */
[----:B------:R-:W-:Y:S01]  /*29a60*/  IADD3.X R7, R5, UR12, RZ, P5, !PT ;  /* 0x0000000c05077c10 */ /* 0x000fe2000affe4ff */
[----:B------:R-:W-:Y:S01]  /*29a70*/  FMUL R11, R11, R2 ;  /* 0x000000020b0b7220 */ /* 0x000fe20000400000 */
[----:B------:R-:W-:-:S03]  /*29a80*/  ISETP.GT.AND P3, PT, R0, 0x188, P3 ;  /* 0x000001880000780c */ /* 0x000fc60001f64270 */
[----:B------:R0:W-:Y:S01]  /*29a90*/  @P4 STG.E.U16 desc[UR60][R6.64+0x20], R10 ;  /* 0x0000200a06004986 */ /* 0x0001e2000c10153c */
[----:B------:R-:W-:Y:S02]  /*29aa0*/  ISETP.GT.AND P4, PT, R0, 0x180, P2 ;  /* 0x000001800000780c */ /* 0x000fe40001784270 */
[----:B------:R-:W-:-:S04]  /*29ab0*/  F2FP.BF16.F32.PACK_AB R11, RZ, R11 ;  /* 0x0000000bff0b723e */ /* 0x000fc800000010ff */
[----:B------:R-:W-:Y:S02]  /*29ac0*/  PRMT R237, R11, 0x7610, R237 ;  /* 0x000076100bed7816 */ /* 0x000fe400000000ed */
[----:B0-----:R-:W-:Y:S02]  /*29ad0*/  IADD3 R10, P5, R6, UR5, RZ ;  /* 0x00000005060a7c10 */ /* 0x001fe4000ffbe0ff */
[C---:B------:R-:W-:Y:S02]  /*29ae0*/  ISETP.GT.AND P2, PT, R0.reuse, 0x188, P2 ;  /* 0x000001880000780c */ /* 0x040fe40001744270 */
[----:B------:R-:W-:Y:S01]  /*29af0*/  IADD3.X R11, R7, UR4, RZ, P5, !PT ;  /* 0x00000004070b7c10 */ /* 0x000fe2000affe4ff */
[----:B------:R-:W-:Y:S01]  /*29b00*/  @P4 STG.E.U16 desc[UR60][R6.64+0x22], R237 ;  /* 0x000022ed06004986 */ /* 0x000fe2000c10153c */
[----:B------:R-:W-:-:S03]  /*29b10*/  ISETP.GT.AND P4, PT, R0, 0x180, P1 ;  /* 0x000001800000780c */ /* 0x000fc60000f84270 */
[----:B------:R-:W-:Y:S01]  /*29b20*/  @P3 STG.E.U16 desc[UR60][R10.64+0x20], R236 ;  /* 0x000020ec0a003986 */ /* 0x000fe2000c10153c */
[C---:B------:R-:W-:Y:S02]  /*29b30*/  ISETP.GT.AND P3, PT, R0.reuse, 0x180, P0 ;  /* 0x000001800000780c */ /* 0x040fe40000764270 */
[----:B------:R-:W-:-:S03]  /*29b40*/  ISETP.GT.AND P1, PT, R0, 0x188, P1 ;  /* 0x000001880000780c */ /* 0x000fc60000f24270 */
[----:B------:R0:W-:Y:S04]  /*29b50*/  @P2 STG.E.U16 desc[UR60][R22.64+0x22], R235 ;  /* 0x000022eb16002986 */ /* 0x0001e8000c10153c */
[----:B------:R1:W-:Y:S04]  /*29b60*/  @P4 STG.E.U16 desc[UR60][R6.64+0x30], R234 ;  /* 0x000030ea06004986 */ /* 0x0003e8000c10153c */
[----:B------:R2:W-:Y:S04]  /*29b70*/  @P3 STG.E.U16 desc[UR60][R6.64+0x32], R233 ;  /* 0x000032e906003986 */ /* 0x0005e8000c10153c */
[----:B0-----:R-:W3:Y:S04]  /*29b80*/  LDL.LU R23, [R1+0x324] ;  /* 0x0003240001177983 */ /* 0x001ee80000300800 */
[----:B------:R-:W5:Y:S04]  /*29b90*/  LDL.LU R22, [R1+0x328] ;  /* 0x0003280001167983 */ /* 0x000f680000300800 */
[----:B------:R-:W5:Y:S04]  /*29ba0*/  LDL.LU R235, [R1+0x33c] ;  /* 0x00033c0001eb7983 */ /* 0x000f680000300800 */
[----:B-1----:R-:W5:Y:S04]  /*29bb0*/  LDL.LU R234, [R1+0x338] ;  /* 0x0003380001ea7983 */ /* 0x002f680000300800 */
[----:B--2---:R-:W2:Y:S04]  /*29bc0*/  LDL.LU R233, [R1+0x334] ;  /* 0x0003340001e97983 */ /* 0x004ea80000300800 */
[----:B------:R0:W-:Y:S04]  /*29bd0*/  @P1 STG.E.U16 desc[UR60][R10.64+0x30], R232 ;  /* 0x000030e80a001986 */ /* 0x0001e8000c10153c */
[----:B0-----:R-:W2:Y:S01]  /*29be0*/  LDL.LU R232, [R1+0x320] ;  /* 0x0003200001e87983 */ /* 0x001ea20000300800 */
[----:B------:R-:W-:Y:S01]  /*29bf0*/  ISETP.GT.AND P0, PT, R0, 0x188, P0 ;  /* 0x000001880000780c */ /* 0x000fe20000704270 */
[----:B----4-:R-:W-:Y:S01]  /*29c00*/  FMUL R17, R17, R2 ;  /* 0x0000000211117220 */ /* 0x010fe20000400000 */
[----:B------:R-:W-:-:S02]  /*29c10*/  ISETP.GT.AND P3, PT, R3, 0x20, PT ;  /* 0x000000200300780c */ /* 0x000fc40003f64270 */
[----:B------:R-:W-:Y:S02]  /*29c20*/  ISETP.GT.AND P2, PT, R3, 0x21, PT ;  /* 0x000000210300780c */ /* 0x000fe40003f44270 */
[----:B------:R-:W-:Y:S02]  /*29c30*/  F2FP.BF16.F32.PACK_AB R17, RZ, R17 ;  /* 0x00000011ff11723e */ /* 0x000fe400000010ff */
[C---:B------:R-:W-:Y:S02]  /*29c40*/  ISETP.GT.AND P4, PT, R0.reuse, RZ, P2 ;  /* 0x000000ff0000720c */ /* 0x040fe40001784270 */
[----:B------:R-:W-:-:S03]  /*29c50*/  ISETP.GT.AND P5, PT, R0, 0x8, P3 ;  /* 0x000000080000780c */ /* 0x000fc60001fa4270 */
[----:B------:R0:W-:Y:S01]  /*29c60*/  @P0 STG.E.U16 desc[UR60][R10.64+0x32], R17 ;  /* 0x000032110a000986 */ /* 0x0001e2000c10153c */
[----:B------:R-:W-:-:S03]  /*29c70*/  ISETP.GT.AND P0, PT, R0, RZ, P3 ;  /* 0x000000ff0000720c */ /* 0x000fc60001f04270 */
[----:B0-----:R-:W4:Y:S01]  /*29c80*/  LDL.LU R17, [R1+0x32c] ;  /* 0x00032c0001117983 */ /* 0x001f220000300800 */
[-C--:B---3--:R-:W-:Y:S01]  /*29c90*/  FMUL R23, R23, R2.reuse ;  /* 0x0000000217177220 */ /* 0x088fe20000400000 */
[----:B-----5:R-:W-:-:S04]  /*29ca0*/  FMUL R22, R22, R2 ;  /* 0x0000000216167220 */ /* 0x020fc80000400000 */
[----:B------:R-:W-:Y:S02]  /*29cb0*/  F2FP.BF16.F32.PACK_AB R23, RZ, R23 ;  /* 0x00000017ff17723e */ /* 0x000fe400000010ff */
[----:B------:R-:W-:-:S03]  /*29cc0*/  F2FP.BF16.F32.PACK_AB R22, RZ, R22 ;  /* 0x00000016ff16723e */ /* 0x000fc600000010ff */
[----:B------:R-:W-:Y:S01]  /*29cd0*/  @P4 STG.E.U16 desc[UR60][R12.64+0x42], R23 ;  /* 0x000042170c004986 */ /* 0x000fe2000c10153c */
[----:B--2---:R-:W-:-:S05]  /*29ce0*/  FMUL R232, R232, R2 ;  /* 0x00000002e8e87220 */ /* 0x004fca0000400000 */
[----:B------:R-:W-:-:S05]  /*29cf0*/  F2FP.BF16.F32.PACK_AB R232, RZ, R232 ;  /* 0x000000e8ffe8723e */ /* 0x000fca00000010ff */
[----:B------:R-:W-:Y:S04]  /*29d00*/  @P0 STG.E.U16 desc[UR60][R12.64+0x40], R232 ;  /* 0x000040e80c000986 */ /* 0x000fe8000c10153c */
[----:B------:R0:W-:Y:S04]  /*29d10*/  @P5 STG.E.U16 desc[UR60][R20.64+0x40], R22 ;  /* 0x0000401614005986 */ /* 0x0001e8000c10153c */
[----:B0-----:R-:W2:Y:S01]  /*29d20*/  LDL.LU R22, [R1+0x330] ;  /* 0x0003300001167983 */ /* 0x001ea20000300800 */
[----:B------:R-:W-:Y:S02]  /*29d30*/  ISETP.GT.AND P1, PT, R0, 0x8, P2 ;  /* 0x000000080000780c */ /* 0x000fe40001724270 */
[----:B------:R-:W-:Y:S01]  /*29d40*/  ISETP.GT.AND P0, PT, R3, 0x28, PT ;  /* 0x000000280300780c */ /* 0x000fe20003f04270 */
[----:B----4-:R-:W-:-:S03]  /*29d50*/  FMUL R17, R17, R2 ;  /* 0x0000000211117220 */ /* 0x010fc60000400000 */
[----:B------:R-:W-:Y:S02]  /*29d60*/  ISETP.GT.AND P5, PT, R0, RZ, P0 ;  /* 0x000000ff0000720c */ /* 0x000fe400007a4270 */
[----:B------:R-:W-:-:S05]  /*29d70*/  F2FP.BF16.F32.PACK_AB R17, RZ, R17 ;  /* 0x00000011ff11723e */ /* 0x000fca00000010ff */
[----:B------:R0:W-:Y:S01]  /*29d80*/  @P1 STG.E.U16 desc[UR60][R20.64+0x42], R17 ;  /* 0x0000421114001986 */ /* 0x0001e2000c10153c */
[----:B------:R-:W-:-:S04]  /*29d90*/  ISETP.GT.AND P1, PT, R3, 0x29, PT ;  /* 0x000000290300780c */ /* 0x000fc80003f24270 */
[----:B------:R-:W-:Y:S01]  /*29da0*/  ISETP.GT.AND P4, PT, R0, RZ, P1 ;  /* 0x000000ff0000720c */ /* 0x000fe20000f84270 */
[----:B0-----:R-:W-:Y:S02]  /*29db0*/  FMUL R17, R233, R2 ;  /* 0x00000002e9117220 */ /* 0x001fe40000400000 */
[----:B------:R-:W3:Y:S03]  /*29dc0*/  LDL.LU R233, [R1+0x314] ;  /* 0x0003140001e97983 */ /* 0x000ee60000300800 */
[----:B------:R-:W-:-:S04]  /*29dd0*/  F2FP.BF16.F32.PACK_AB R17, RZ, R17 ;  /* 0x00000011ff11723e */ /* 0x000fc800000010ff */
[----:B------:R-:W-:Y:S01]  /*29de0*/  PRMT R23, R17, 0x7610, R23 ;  /* 0x0000761011177816 */ /* 0x000fe20000000017 */
[----:B------:R-:W-:-:S04]  /*29df0*/  FMUL R17, R235, R2 ;  /* 0x00000002eb117220 */ /* 0x000fc80000400000 */
[----:B------:R-:W-:Y:S01]  /*29e00*/  @P4 STG.E.U16 desc[UR60][R12.64+0x52], R23 ;  /* 0x000052170c004986 */ /* 0x000fe2000c10153c */
[----:B--2---:R-:W-:-:S05]  /*29e10*/  FMUL R22, R22, R2 ;  /* 0x0000000216167220 */ /* 0x004fca0000400000 */
[----:B------:R-:W-:-:S04]  /*29e20*/  F2FP.BF16.F32.PACK_AB R22, RZ, R22 ;  /* 0x00000016ff16723e */ /* 0x000fc800000010ff */
[----:B------:R-:W-:Y:S01]  /*29e30*/  PRMT R232, R22, 0x7610, R232 ;  /* 0x0000761016e87816 */ /* 0x000fe200000000e8 */
[----:B------:R-:W-:Y:S02]  /*29e40*/  FMUL R22, R234, R2 ;  /* 0x00000002ea167220 */ /* 0x000fe40000400000 */
[----:B------:R-:W2:Y:S04]  /*29e50*/  LDL.LU R234, [R1+0x318] ;  /* 0x0003180001ea7983 */ /* 0x000ea80000300800 */
[----:B------:R-:W-:Y:S01]  /*29e60*/  @P5 STG.E.U16 desc[UR60][R12.64+0x50], R232 ;  /* 0x000050e80c005986 */ /* 0x000fe2000c10153c */
[C---:B------:R-:W-:Y:S02]  /*29e70*/  ISETP.GT.AND P5, PT, R0.reuse, 0x8, P0 ;  /* 0x000000080000780c */ /* 0x040fe400007a4270 */
[----:B------:R-:W-:Y:S01]  /*29e80*/  F2FP.BF16.F32.PACK_AB R22, RZ, R22 ;  /* 0x00000016ff16723e */ /* 0x000fe200000010ff */
[----:B------:R-:W4:Y:S10]  /*29e90*/  LDL.LU R235, [R1+0x31c] ;  /* 0x00031c0001eb7983 */ /* 0x000f340000300800 */
[----:B------:R0:W-:Y:S04]  /*29ea0*/  @P5 STG.E.U16 desc[UR60][R20.64+0x50], R22 ;  /* 0x0000501614005986 */ /* 0x0001e8000c10153c */
[----:B0-----:R-:W5:Y:S01]  /*29eb0*/  LDL.LU R22, [R1+0x300] ;  /* 0x0003000001167983 */ /* 0x001f620000300800 */
[----:B------:R-:W-:-:S02]  /*29ec0*/  ISETP.GT.AND P4, PT, R0, 0x8, P1 ;  /* 0x000000080000780c */ /* 0x000fc40000f84270 */
[----:B------:R-:W-:-:S11]  /*29ed0*/  F2FP.BF16.F32.PACK_AB R17, RZ, R17 ;  /* 0x00000011ff11723e */ /* 0x000fd600000010ff */
[----:B------:R0:W-:Y:S01]  /*29ee0*/  @P4 STG.E.U16 desc[UR60][R20.64+0x52], R17 ;  /* 0x0000521114004986 */ /* 0x0001e2000c10153c */
[----:B------:R-:W-:-:S03]  /*29ef0*/  ISETP.GT.AND P4, PT, R0, 0x80, P3 ;  /* 0x000000800000780c */ /* 0x000fc60001f84270 */
[----:B0-----:R-:W3:Y:S01]  /*29f00*/  LDL.LU R17, [R1+0x304] ;  /* 0x0003040001117983 */ /* 0x001ee20000300800 */
[----:B-----5:R-:W-:-:S05]  /*29f10*/  FMUL R22, R22, R2 ;  /* 0x0000000216167220 */ /* 0x020fca0000400000 */
[----:B------:R-:W-:-:S05]  /*29f20*/  F2FP.BF16.F32.PACK_AB R22, RZ, R22 ;  /* 0x00000016ff16723e */ /* 0x000fca00000010ff */
[----:B------:R0:W-:Y:S04]  /*29f30*/  @P4 STG.E.U16 desc[UR60][R8.64+0x40], R22 ;  /* 0x0000401608004986 */ /* 0x0001e8000c10153c */
[----:B0-----:R-:W5:Y:S01]  /*29f40*/  LDL.LU R22, [R1+0x308] ;  /* 0x0003080001167983 */ /* 0x001f620000300800 */
[C---:B------:R-:W-:Y:S01]  /*29f50*/  ISETP.GT.AND P5, PT, R0.reuse, 0x80, P2 ;  /* 0x000000800000780c */ /* 0x040fe200017a4270 */
[----:B---3--:R-:W-:Y:S01]  /*29f60*/  FMUL R17, R17, R2 ;  /* 0x0000000211117220 */ /* 0x008fe20000400000 */
[----:B------:R-:W-:-:S04]  /*29f70*/  ISETP.GT.AND P4, PT, R0, 0x88, P3 ;  /* 0x000000880000780c */ /* 0x000fc80001f84270 */
[----:B------:R-:W-:-:S07]  /*29f80*/  F2FP.BF16.F32.PACK_AB R17, RZ, R17 ;  /* 0x00000011ff11723e */ /* 0x000fce00000010ff */
[----:B------:R0:W-:Y:S04]  /*29f90*/  @P5 STG.E.U16 desc[UR60][R8.64+0x42], R17 ;  /* 0x0000421108005986 */ /* 0x0001e8000c10153c */
[----:B0-----:R-:W3:Y:S01]  /*29fa0*/  LDL.LU R17, [R1+0x30c] ;  /* 0x00030c0001117983 */ /* 0x001ee20000300800 */
[----:B-----5:R-:W-:-:S05]  /*29fb0*/  FMUL R22, R22, R2 ;  /* 0x0000000216167220 */ /* 0x020fca0000400000 */
[----:B------:R-:W-:-:S05]  /*29fc0*/  F2FP.BF16.F32.PACK_AB R22, RZ, R22 ;  /* 0x00000016ff16723e */ /* 0x000fca00000010ff */
[----:B------:R0:W-:Y:S04]  /*29fd0*/  @P4 STG.E.U16 desc[UR60][R18.64+0x40], R22 ;  /* 0x0000401612004986 */ /* 0x0001e8000c10153c */
[----:B0-----:R-:W5:Y:S01]  /*29fe0*/  LDL.LU R22, [R1+0x310] ;  /* 0x0003100001167983 */ /* 0x001f620000300800 */
[----:B------:R-:W-:Y:S01]  /*29ff0*/  ISETP.GT.AND P5, PT, R0, 0x88, P2 ;  /* 0x000000880000780c */ /* 0x000fe200017a4270 */
[----:B---3--:R-:W-:-:S05]  /*2a000*/  FMUL R17, R17, R2 ;  /* 0x0000000211117220 */ /* 0x008fca0000400000 */
[----:B------:R-:W-:-:S07]  /*2a010*/  F2FP.BF16.F32.PACK_AB R17, RZ, R17 ;  /* 0x00000011ff11723e */ /* 0x000fce00000010ff */
[----:B------:R0:W-:Y:S01]  /*2a020*/  @P5 STG.E.U16 desc[UR60][R18.64+0x42], R17 ;  /* 0x0000421112005986 */ /* 0x0001e2000c10153c */
[C---:B------:R-:W-:Y:S02]  /*2a030*/  ISETP.GT.AND P5, PT, R0.reuse, 0x80, P0 ;  /* 0x000000800000780c */ /* 0x040fe400007a4270 */
[----:B------:R-:W-:Y:S01]  /*2a040*/  ISETP.GT.AND P4, PT, R0, 0x80, P1 ;  /* 0x000000800000780c */ /* 0x000fe20000f84270 */
[----:B0-----:R-:W-:-:S05]  /*2a050*/  FMUL R17, R233, R2 ;  /* 0x00000002e9117220 */ /* 0x001fca0000400000 */
[----:B------:R-:W-:-:S04]  /*2a060*/  F2FP.BF16.F32.PACK_AB R17, RZ, R17 ;  /* 0x00000011ff11723e */ /* 0x000fc800000010ff */
[----:B------:R-:W-:Y:S01]  /*2a070*/  PRMT R23, R17, 0x7610, R23 ;  /* 0x0000761011177816 */ /* 0x000fe20000000017 */
[-C--:B----4-:R-:W-:Y:S02]  /*2a080*/  FMUL R17, R235, R2.reuse ;  /* 0x00000002eb117220 */ /* 0x090fe40000400000 */
[----:B------:R-:W3:Y:S04]  /*2a090*/  LDL.LU R235, [R1+0x2cc] ;  /* 0x0002cc0001eb7983 */ /* 0x000ee80000300800 */
[----:B------:R-:W-:Y:S01]  /*2a0a0*/  @P4 STG.E.U16 desc[UR60][R8.64+0x52], R23 ;  /* 0x0000521708004986 */ /* 0x000fe2000c10153c */
[----:B-----5:R-:W-:-:S05]  /*2a0b0*/  FMUL R22, R22, R2 ;  /* 0x0000000216167220 */ /* 0x020fca0000400000 */
[----:B------:R-:W-:-:S04]  /*2a0c0*/  F2FP.BF16.F32.PACK_AB R22, RZ, R22 ;  /* 0x00000016ff16723e */ /* 0x000fc800000010ff */
[----:B------:R-:W-:Y:S01]  /*2a0d0*/  PRMT R232, R22, 0x7610, R232 ;  /* 0x0000761016e87816 */ /* 0x000fe200000000e8 */
[----:B--2---:R-:W-:Y:S02]  /*2a0e0*/  FMUL R22, R234, R2 ;  /* 0x00000002ea167220 */ /* 0x004fe40000400000 */
        /* <DEDUP_REMOVED lines=16> */
[----:B------:R-:W-:Y:S01]  /*2a1f0*/  ISETP.GT.AND P5, PT, R0, 0x100, P2 ;  /* 0x000001000000780c */ /* 0x000fe200017a4270 */
[----:B---3--:R-:W-:-:S05]  /*2a200*/  FMUL R17, R17, R2 ;  /* 0x0000000211117220 */ /* 0x008fca0000400000 */
[----:B------:R-:W-:Y:S02]  /*2a210*/  F2FP.BF16.F32.PACK_AB R17, RZ, R17 ;  /* 0x00000011ff11723e */ /* 0x000fe400000010ff */
[----:B------:R-:W-:-:S05]  /*2a220*/  ISETP.GT.AND P4, PT, R0, 0x108, P3 ;  /* 0x000001080000780c */ /* 0x000fca0001f84270 */
        /* <DEDUP_REMOVED lines=9> */
[----:B------:R0:W-:Y:S04]  /*2a2c0*/  @P5 STG.E.U16 desc[UR60][R14.64+0x42], R17 ;  /* 0x000042110e005986 */ /* 0x0001e8000c10153c */
[----:B0-----:R-:W3:Y:S01]  /*2a2d0*/  LDL.LU R17, [R1+0x2f4] ;  /* 0x0002f40001117983 */ /* 0x001ee20000300800 */
[----:B-----5:R-:W-:-:S05]  /*2a2e0*/  FMUL R22, R22, R2 ;  /* 0x0000000216167220 */ /* 0x020fca0000400000 */
[----:B------:R-:W-:-:S04]  /*2a2f0*/  F2FP.BF16.F32.PACK_AB R22, RZ, R22 ;  /* 0x00000016ff16723e */ /* 0x000fc800000010ff */
[----:B------:R-:W-:Y:S02]  /*2a300*/  PRMT R232, R22, 0x7610, R232 ;  /* 0x0000761016e87816 */ /* 0x000fe400000000e8 */
[----:B------:R-:W5:Y:S01]  /*2a310*/  LDL.LU R22, [R1+0x2f8] ;  /* 0x0002f80001167983 */ /* 0x000f620000300800 */
[C---:B------:R-:W-:Y:S02]  /*2a320*/  ISETP.GT.AND P5, PT, R0.reuse, 0x100, P0 ;  /* 0x000001000000780c */ /* 0x040fe400007a4270 */
[----:B------:R-:W-:Y:S01]  /*2a330*/  ISETP.GT.AND P4, PT, R0, 0x100, P1 ;  /* 0x000001000000780c */ /* 0x000fe20000f84270 */
[----:B---3--:R-:W-:-:S05]  /*2a340*/  FMUL R17, R17, R2 ;  /* 0x0000000211117220 */ /* 0x008fca0000400000 */
[----:B------:R-:W-:-:S05]  /*2a350*/  F2FP.BF16.F32.PACK_AB R17, RZ, R17 ;  /* 0x00000011ff11723e */ /* 0x000fca00000010ff */
[----:B------:R0:W-:Y:S01]  /*2a360*/  @P5 STG.E.U16 desc[UR60][R4.64+0x50], R232 ;  /* 0x000050e804005986 */ /* 0x0001e2000c10153c */
[----:B------:R-:W-:Y:S02]  /*2a370*/  ISETP.GT.AND P5, PT, R0, 0x108, P0 ;  /* 0x000001080000780c */ /* 0x000fe400007a4270 */
[----:B------:R-:W-:Y:S02]  /*2a380*/  PRMT R23, R17, 0x7610, R23 ;  /* 0x0000761011177816 */ /* 0x000fe40000000017 */
[----:B------:R-:W3:Y:S04]  /*2a390*/  LDL.LU R17, [R1+0x2fc] ;  /* 0x0002fc0001117983 */ /* 0x000ee80000300800 */
[----:B------:R1:W-:Y:S04]  /*2a3a0*/  @P4 STG.E.U16 desc[UR60][R4.64+0x52], R23 ;  /* 0x0000521704004986 */ /* 0x0003e8000c10153c */
[----:B0-----:R-:W4:Y:S04]  /*2a3b0*/  LDL.LU R232, [R1+0x2d0] ;  /* 0x0002d00001e87983 */ /* 0x001f280000300800 */
[----:B-1----:R-:W2:Y:S01]  /*2a3c0*/  LDL.LU R23, [R1+0x2c0] ;  /* 0x0002c00001177983 */ /* 0x002ea20000300800 */
        /* <DEDUP_REMOVED lines=8> */
[----:B--2---:R-:W-:-:S03]  /*2a450*/  FMUL R23, R23, R2 ;  /* 0x0000000217177220 */ /* 0x004fc60000400000 */
[----:B0-----:R-:W2:Y:S02]  /*2a460*/  LDL.LU R17, [R1+0x2c8] ;  /* 0x0002c80001117983 */ /* 0x001ea40000300800 */
[----:B------:R-:W-:-:S04]  /*2a470*/  F2FP.BF16.F32.PACK_AB R23, RZ, R23 ;  /* 0x00000017ff17723e */ /* 0x000fc800000010ff */
[----:B------:R-:W-:Y:S01]  /*2a480*/  PRMT R236, R23, 0x7610, R236 ;  /* 0x0000761017ec7816 */ /* 0x000fe200000000ec */
[----:B-----5:R-:W-:-:S05]  /*2a490*/  FMUL R22, R22, R2 ;  /* 0x0000000216167220 */ /* 0x020fca0000400000 */
[----:B------:R-:W-:-:S04]  /*2a4a0*/  F2FP.BF16.F32.PACK_AB R22, RZ, R22 ;  /* 0x00000016ff16723e */ /* 0x000fc800000010ff */
[----:B------:R-:W-:Y:S02]  /*2a4b0*/  PRMT R23, R22, 0x7610, R23 ;  /* 0x0000761016177816 */ /* 0x000fe40000000017 */
[----:B------:R-:W3:Y:S01]  /*2a4c0*/  LDL.LU R22, [R1+0x2d8] ;  /* 0x0002d80001167983 */ /* 0x000ee20000300800 */
[C---:B------:R-:W-:Y:S02]  /*2a4d0*/  ISETP.GT.AND P5, PT, R0.reuse, 0x180, P3 ;  /* 0x000001800000780c */ /* 0x040fe40001fa4270 */
[C---:B------:R-:W-:Y:S02]  /*2a4e0*/  ISETP.GT.AND P4, PT, R0.reuse, 0x180, P2 ;  /* 0x000001800000780c */ /* 0x040fe40001784270 */
[----:B------:R-:W-:Y:S01]  /*2a4f0*/  ISETP.GT.AND P3, PT, R0, 0x188, P3 ;  /* 0x000001880000780c */ /* 0x000fe20001f64270 */
[-C--:B------:R-:W-:Y:S01]  /*2a500*/  FMUL R235, R235, R2.reuse ;  /* 0x00000002ebeb7220 */ /* 0x080fe20000400000 */
[----:B--2---:R-:W-:-:S07]  /*2a510*/  FMUL R17, R17, R2 ;  /* 0x0000000211117220 */ /* 0x004fce0000400000 */
[----:B------:R-:W-:Y:S01]  /*2a520*/  @P5 STG.E.U16 desc[UR60][R6.64+0x40], R236 ;  /* 0x000040ec06005986 */ /* 0x000fe2000c10153c */
[----:B------:R-:W-:-:S03]  /*2a530*/  F2FP.BF16.F32.PACK_AB R17, RZ, R17 ;  /* 0x00000011ff11723e */ /* 0x000fc600000010ff */
[----:B------:R0:W-:Y:S01]  /*2a540*/  @P4 STG.E.U16 desc[UR60][R6.64+0x42], R23 ;  /* 0x0000421706004986 */ /* 0x0001e2000c10153c */
[----:B------:R-:W-:Y:S01]  /*2a550*/  ISETP.GT.AND P2, PT, R0, 0x188, P2 ;  /* 0x000001880000780c */ /* 0x000fe20001744270 */
[-C--:B------:R-:W-:Y:S01]  /*2a560*/  FMUL R234, R234, R2.reuse ;  /* 0x00000002eaea7220 */ /* 0x080fe20000400000 */
[C---:B------:R-:W-:Y:S01]  /*2a570*/  ISETP.GT.AND P4, PT, R0.reuse, 0x180, P0 ;  /* 0x000001800000780c */ /* 0x040fe20000784270 */
[----:B------:R1:W-:Y:S01]  /*2a580*/  @P3 STG.E.U16 desc[UR60][R10.64+0x40], R17 ;  /* 0x000040110a003986 */ /* 0x0003e2000c10153c */
[----:B------:R-:W-:Y:S01]  /*2a590*/  ISETP.GT.AND P3, PT, R0, 0x180, P1 ;  /* 0x000001800000780c */ /* 0x000fe20000f64270 */
[-C--:B----4-:R-:W-:Y:S01]  /*2a5a0*/  FMUL R232, R232, R2.reuse ;  /* 0x00000002e8e87220 */ /* 0x090fe20000400000 */
[----:B------:R-:W-:Y:S01]  /*2a5b0*/  ISETP.GT.AND P0, PT, R0, 0x188, P0 ;  /* 0x000001880000780c */ /* 0x000fe20000704270 */
[----:B------:R-:W-:Y:S01]  /*2a5c0*/  FMUL R233, R233, R2 ;  /* 0x00000002e9e97220 */ /* 0x000fe20000400000 */
[----:B0-----:R-:W-:Y:S02]  /*2a5d0*/  F2FP.BF16.F32.PACK_AB R23, RZ, R234 ;  /* 0x000000eaff17723e */ /* 0x001fe400000010ff */
[----:B-1----:R-:W-:-:S02]  /*2a5e0*/  F2FP.BF16.F32.PACK_AB R17, RZ, R235 ;  /* 0x000000ebff11723e */ /* 0x002fc400000010ff */
[----:B------:R-:W-:Y:S01]  /*2a5f0*/  F2FP.BF16.F32.PACK_AB R232, RZ, R232 ;  /* 0x000000e8ffe8723e */ /* 0x000fe200000010ff */
[----:B------:R-:W2:Y:S01]  /*2a600*/  LDL.LU R235, [R1+0x2bc] ;  /* 0x0002bc0001eb7983 */ /* 0x000ea20000300800 */
[----:B------:R-:W-:Y:S02]  /*2a610*/  PRMT R234, R17, 0x7610, R234 ;  /* 0x0000761011ea7816 */ /* 0x000fe400000000ea */
[----:B------:R-:W-:Y:S02]  /*2a620*/  F2FP.BF16.F32.PACK_AB R17, RZ, R233 ;  /* 0x000000e9ff11723e */ /* 0x000fe400000010ff */
[----:B------:R-:W4:Y:S04]  /*2a630*/  LDL.LU R233, [R1+0x2b8] ;  /* 0x0002b80001e97983 */ /* 0x000f280000300800 */
[----:B------:R0:W-:Y:S04]  /*2a640*/  @P2 STG.E.U16 desc[UR60][R10.64+0x42], R234 ;  /* 0x000042ea0a002986 */ /* 0x0001e8000c10153c */
[----:B------:R1:W-:Y:S04]  /*2a650*/  @P4 STG.E.U16 desc[UR60][R6.64+0x50], R232 ;  /* 0x000050e806004986 */ /* 0x0003e8000c10153c */
[----:B------:R5:W-:Y:S04]  /*2a660*/  @P3 STG.E.U16 desc[UR60][R6.64+0x52], R23 ;  /* 0x0000521706003986 */ /* 0x000be8000c10153c */
[----:B0-----:R-:W2:Y:S04]  /*2a670*/  LDL.LU R234, [R1+0x2b4] ;  /* 0x0002b40001ea7983 */ /* 0x001ea80000300800 */
[----:B-1----:R-:W4:Y:S04]  /*2a680*/  LDL.LU R232, [R1+0x2a0] ;  /* 0x0002a00001e87983 */ /* 0x002f280000300800 */
[----:B-----5:R-:W5:Y:S01]  /*2a690*/  LDL.LU R23, [R1+0x2a4] ;  /* 0x0002a40001177983 */ /* 0x020f620000300800 */
[----:B---3--:R-:W-:-:S05]  /*2a6a0*/  FMUL R22, R22, R2 ;  /* 0x0000000216167220 */ /* 0x008fca0000400000 */
[----:B------:R-:W-:-:S05]  /*2a6b0*/  F2FP.BF16.F32.PACK_AB R22, RZ, R22 ;  /* 0x00000016ff16723e */ /* 0x000fca00000010ff */
[----:B------:R0:W-:Y:S04]  /*2a6c0*/  @P0 STG.E.U16 desc[UR60][R10.64+0x50], R22 ;  /* 0x000050160a000986 */ /* 0x0001e8000c10153c */
[----:B0-----:R-:W3:Y:S01]  /*2a6d0*/  LDL.LU R22, [R1+0x2a8] ;  /* 0x0002a80001167983 */ /* 0x001ee20000300800 */
[C---:B------:R-:W-:Y:S02]  /*2a6e0*/  ISETP.GT.AND P3, PT, R3.reuse, 0x30, PT ;  /* 0x000000300300780c */ /* 0x040fe40003f64270 */
[----:B------:R-:W-:Y:S02]  /*2a6f0*/  ISETP.GT.AND P2, PT, R3, 0x31, PT ;  /* 0x000000310300780c */ /* 0x000fe40003f44270 */
[C---:B------:R-:W-:Y:S02]  /*2a700*/  ISETP.GT.AND P1, PT, R0.reuse, 0x188, P1 ;  /* 0x000001880000780c */ /* 0x040fe40000f24270 */
[----:B------:R-:W-:-:S02]  /*2a710*/  ISETP.GT.AND P0, PT, R0, RZ, P3 ;  /* 0x000000ff0000720c */ /* 0x000fc40001f04270 */
[C---:B------:R-:W-:Y:S02]  /*2a720*/  ISETP.GT.AND P4, PT, R0.reuse, RZ, P2 ;  /* 0x000000ff0000720c */ /* 0x040fe40001784270 */
[----:B------:R-:W-:-:S07]  /*2a730*/  ISETP.GT.AND P5, PT, R0, 0x8, P3 ;  /* 0x000000080000780c */ /* 0x000fce0001fa4270 */
[----:B------:R0:W-:Y:S04]  /*2a740*/  @P1 STG.E.U16 desc[UR60][R10.64+0x52], R17 ;  /* 0x000052110a001986 */ /* 0x0001e8000c10153c */
[----:B0-----:R-:W2:Y:S01]  /*2a750*/  LDL.LU R17, [R1+0x2ac] ;  /* 0x0002ac0001117983 */ /* 0x001ea20000300800 */
[-C--:B----4-:R-:W-:Y:S01]  /*2a760*/  FMUL R232, R232, R2.reuse ;  /* 0x00000002e8e87220 */ /* 0x090fe20000400000 */
[----:B-----5:R-:W-:-:S04]  /*2a770*/  FMUL R23, R23, R2 ;  /* 0x0000000217177220 */ /* 0x020fc80000400000 */
[----:B------:R-:W-:Y:S02]  /*2a780*/  F2FP.BF16.F32.PACK_AB R232, RZ, R232 ;  /* 0x000000e8ffe8723e */ /* 0x000fe400000010ff */
[----:B------:R-:W-:-:S03]  /*2a790*/  F2FP.BF16.F32.PACK_AB R23, RZ, R23 ;  /* 0x00000017ff17723e */ /* 0x000fc600000010ff */
[----:B------:R-:W-:Y:S04]  /*2a7a0*/  @P0 STG.E.U16 desc[UR60][R12.64+0x60], R232 ;  /* 0x000060e80c000986 */ /* 0x000fe8000c10153c */
[----:B------:R-:W-:Y:S01]  /*2a7b0*/  @P4 STG.E.U16 desc[UR60][R12.64+0x62], R23 ;  /* 0x000062170c004986 */ /* 0x000fe2000c10153c */
[----:B---3--:R-:W-:-:S05]  /*2a7c0*/  FMUL R22, R22, R2 ;  /* 0x0000000216167220 */ /* 0x008fca0000400000 */
[----:B------:R-:W-:-:S05]  /*2a7d0*/  F2FP.BF16.F32.PACK_AB R22, RZ, R22 ;  /* 0x00000016ff16723e */ /* 0x000fca00000010ff */
[----:B------:R0:W-:Y:S04]  /*2a7e0*/  @P5 STG.E.U16 desc[UR60][R20.64+0x60], R22 ;  /* 0x0000601614005986 */ /* 0x0001e8000c10153c */
[----:B0-----:R-:W3:Y:S01]  /*2a7f0*/  LDL.LU R22, [R1+0x2b0] ;  /* 0x0002b00001167983 */ /* 0x001ee20000300800 */
[----:B------:R-:W-:Y:S02]  /*2a800*/  ISETP.GT.AND P1, PT, R0, 0x8, P2 ;  /* 0x000000080000780c */ /* 0x000fe40001724270 */
[----:B------:R-:W-:Y:S01]  /*2a810*/  ISETP.GT.AND P0, PT, R3, 0x38, PT ;  /* 0x000000380300780c */ /* 0x000fe20003f04270 */
[----:B--2---:R-:W-:-:S03]  /*2a820*/  FMUL R17, R17, R2 ;  /* 0x0000000211117220 */ /* 0x004fc60000400000 */
[----:B------:R-:W-:Y:S02]  /*2a830*/  ISETP.GT.AND P5, PT, R0, RZ, P0 ;  /* 0x000000ff0000720c */ /* 0x000fe400007a4270 */
[----:B------:R-:W-:-:S05]  /*2a840*/  F2FP.BF16.F32.PACK_AB R17, RZ, R17 ;  /* 0x00000011ff11723e */ /* 0x000fca00000010ff */
[----:B------:R0:W-:Y:S01]  /*2a850*/  @P1 STG.E.U16 desc[UR60][R20.64+0x62], R17 ;  /* 0x0000621114001986 */ /* 0x0001e2000c10153c */
[----:B------:R-:W-:-:S04]  /*2a860*/  ISETP.GT.AND P1, PT, R3, 0x39, PT ;  /* 0x000000390300780c */ /* 0x000fc80003f24270 */
[----:B------:R-:W-:Y:S01]  /*2a870*/  ISETP.GT.AND P4, PT, R0, RZ, P1 ;  /* 0x000000ff0000720c */ /* 0x000fe20000f84270 */
[----:B0-----:R-:W-:Y:S02]  /*2a880*/  FMUL R17, R234, R2 ;  /* 0x00000002ea117220 */ /* 0x001fe40000400000 */
[----:B------:R-:W2:Y:S03]  /*2a890*/  LDL.LU R234, [R1+0x294] ;  /* 0x0002940001ea7983 */ /* 0x000ea60000300800 */
[----:B------:R-:W-:-:S04]  /*2a8a0*/  F2FP.BF16.F32.PACK_AB R17, RZ, R17 ;  /* 0x00000011ff11723e */ /* 0x000fc800000010ff */
[----:B------:R-:W-:Y:S01]  /*2a8b0*/  PRMT R23, R17, 0x7610, R23 ;  /* 0x0000761011177816 */ /* 0x000fe20000000017 */
[----:B------:R-:W-:-:S04]  /*2a8c0*/  FMUL R17, R235, R2 ;  /* 0x00000002eb117220 */ /* 0x000fc80000400000 */
[----:B------:R-:W-:Y:S01]  /*2a8d0*/  @P4 STG.E.U16 desc[UR60][R12.64+0x72], R23 ;  /* 0x000072170c004986 */ /* 0x000fe2000c10153c */
[----:B---3--:R-:W-:-:S05]  /*2a8e0*/  FMUL R22, R22, R2 ;  /* 0x0000000216167220 */ /* 0x008fca0000400000 */
[----:B------:R-:W-:-:S04]  /*2a8f0*/  F2FP.BF16.F32.PACK_AB R22, RZ, R22 ;  /* 0x00000016ff16723e */ /* 0x000fc800000010ff */
[----:B------:R-:W-:Y:S01]  /*2a900*/  PRMT R232, R22, 0x7610, R232 ;  /* 0x0000761016e87816 */ /* 0x000fe200000000e8 */
[----:B------:R-:W-:Y:S02]  /*2a910*/  FMUL R22, R233, R2 ;  /* 0x00000002e9167220 */ /* 0x000fe40000400000 */
[----:B------:R-:W3:Y:S04]  /*2a920*/  LDL.LU R233, [R1+0x298] ;  /* 0x0002980001e97983 */ /* 0x000ee80000300800 */
        /* <DEDUP_REMOVED lines=10> */
[----:B0-----:R-:W2:Y:S01]  /*2a9d0*/  LDL.LU R17, [R1+0x284] ;  /* 0x0002840001117983 */ /* 0x001ea20000300800 */
[----:B-----5:R-:W-:-:S05]  /*2a9e0*/  FMUL R22, R22, R2 ;  /* 0x0000000216167220 */ /* 0x020fca0000400000 */
[----:B------:R-:W-:-:S05]  /*2a9f0*/  F2FP.BF16.F32.PACK_AB R22, RZ, R22 ;  /* 0x00000016ff16723e */ /* 0x000fca00000010ff */
[----:B------:R0:W-:Y:S04]  /*2aa00*/  @P4 STG.E.U16 desc[UR60][R8.64+0x60], R22 ;  /* 0x0000601608004986 */ /* 0x0001e8000c10153c */
[----:B0-----:R-:W5:Y:S01]  /*2aa10*/  LDL.LU R22, [R1+0x288] ;  /* 0x0002880001167983 */ /* 0x001f620000300800 */
[C---:B------:R-:W-:Y:S01]  /*2aa20*/  ISETP.GT.AND P5, PT, R0.reuse, 0x80, P2 ;  /* 0x000000800000780c */ /* 0x040fe200017a4270 */
[----:B--2---:R-:W-:Y:S01]  /*2aa30*/  FMUL R17, R17, R2 ;  /* 0x0000000211117220 */ /* 0x004fe20000400000 */
[----:B------:R-:W-:-:S04]  /*2aa40*/  ISETP.GT.AND P4, PT, R0, 0x88, P3 ;  /* 0x000000880000780c */ /* 0x000fc80001f84270 */
[----:B------:R-:W-:-:S07]  /*2aa50*/  F2FP.BF16.F32.PACK_AB R17, RZ, R17 ;  /* 0x00000011ff11723e */ /* 0x000fce00000010ff */
[----:B------:R0:W-:Y:S04]  /*2aa60*/  @P5 STG.E.U16 desc[UR60][R8.64+0x62], R17 ;  /* 0x0000621108005986 */ /* 0x0001e8000c10153c */
[----:B0-----:R-:W2:Y:S01]  /*2aa70*/  LDL.LU R17, [R1+0x28c] ;  /* 0x00028c0001117983 */ /* 0x001ea20000300800 */
[----:B-----5:R-:W-:-:S05]  /*2aa80*/  FMUL R22, R22, R2 ;  /* 0x0000000216167220 */ /* 0x020fca0000400000 */
[----:B------:R-:W-:-:S05]  /*2aa90*/  F2FP.BF16.F32.PACK_AB R22, RZ, R22 ;  /* 0x00000016ff16723e */ /* 0x000fca00000010ff */
[----:B------:R0:W-:Y:S04]  /*2aaa0*/  @P4 STG.E.U16 desc[UR60][R18.64+0x60], R22 ;  /* 0x0000601612004986 */ /* 0x0001e8000c10153c */
[----:B0-----:R-:W5:Y:S01]  /*2aab0*/  LDL.LU R22, [R1+0x290] ;  /* 0x0002900001167983 */ /* 0x001f620000300800 */
[----:B------:R-:W-:Y:S01]  /*2aac0*/  ISETP.GT.AND P5, PT, R0, 0x88, P2 ;  /* 0x000000880000780c */ /* 0x000fe200017a4270 */
[----:B--2---:R-:W-:-:S05]  /*2aad0*/  FMUL R17, R17, R2 ;  /* 0x0000000211117220 */ /* 0x004fca0000400000 */
        /* <DEDUP_REMOVED lines=8> */
[----:B------:R-:W2:Y:S04]  /*2ab60*/  LDL.LU R235, [R1+0x24c] ;  /* 0x00024c0001eb7983 */ /* 0x000ea80000300800 */
[----:B------:R-:W4:Y:S04]  /*2ab70*/  LDL.LU R234, [R1+0x254] ;  /* 0x0002540001ea7983 */ /* 0x000f280000300800 */
[----:B------:R-:W-:Y:S01]  /*2ab80*/  @P4 STG.E.U16 desc[UR60][R8.64+0x72], R23 ;  /* 0x0000721708004986 */ /* 0x000fe2000c10153c */
[----:B-----5:R-:W-:-:S05]  /*2ab90*/  FMUL R22, R22, R2 ;  /* 0x0000000216167220 */ /* 0x020fca0000400000 */
[----:B------:R-:W-:-:S04]  /*2aba0*/  F2FP.BF16.F32.PACK_AB R22, RZ, R22 ;  /* 0x00000016ff16723e */ /* 0x000fc800000010ff */
[----:B------:R-:W-:Y:S01]  /*2abb0*/  PRMT R232, R22, 0x7610, R232 ;  /* 0x0000761016e87816 */ /* 0x000fe200000000e8 */
[----:B---3--:R-:W-:Y:S02]  /*2abc0*/  FMUL R22, R233, R2 ;  /* 0x00000002e9167220 */ /* 0x008fe40000400000 */
[----:B------:R-:W3:Y:S04]  /*2abd0*/  LDL.LU R233, [R1+0x25c] ;  /* 0x00025c0001e97983 */ /* 0x000ee80000300800 */
[----:B------:R-:W-:Y:S01]  /*2abe0*/  @P5 STG.E.U16 desc[UR60][R8.64+0x70], R232 ;  /* 0x000070e808005986 */ /* 0x000fe2000c10153c */
[----:B------:R-:W-:Y:S02]  /*2abf0*/  ISETP.GT.AND P5, PT, R0, 0x88, P0 ;  /* 0x000000880000780c */ /* 0x000fe400007a4270 */
[----:B------:R-:W-:-:S11]  /*2ac00*/  F2FP.BF16.F32.PACK_AB R22, RZ, R22 ;  /* 0x00000016ff16723e */ /* 0x000fd600000010ff */
[----:B------:R0:W-:Y:S04]  /*2ac10*/  @P5 STG.E.U16 desc[UR60][R18.64+0x70], R22 ;  /* 0x0000701612005986 */ /* 0x0001e8000c10153c */
[----:B0-----:R-:W5:Y:S01]  /*2ac20*/  LDL.LU R22, [R1+0x260] ;  /* 0x0002600001167983 */ /* 0x001f620000300800 */
[----:B------:R-:W-:Y:S02]  /*2ac30*/  ISETP.GT.AND P4, PT, R0, 0x88, P1 ;  /* 0x000000880000780c */ /* 0x000fe40000f84270 */
        /* <DEDUP_REMOVED lines=8> */
[----:B------:R-:W-:Y:S01]  /*2acc0*/  ISETP.GT.AND P5, PT, R0, 0x100, P2 ;  /* 0x000001000000780c */ /* 0x000fe200017a4270 */
[----:B--2---:R-:W-:-:S05]  /*2acd0*/  FMUL R17, R17, R2 ;  /* 0x0000000211117220 */ /* 0x004fca0000400000 */
[----:B------:R-:W-:Y:S02]  /*2ace0*/  F2FP.BF16.F32.PACK_AB R17, RZ, R17 ;  /* 0x00000011ff11723e */ /* 0x000fe400000010ff */
[----:B------:R-:W-:-:S05]  /*2acf0*/  ISETP.GT.AND P4, PT, R0, 0x108, P3 ;  /* 0x000001080000780c */ /* 0x000fca0001f84270 */
        /* <DEDUP_REMOVED lines=9> */
[----:B------:R0:W-:Y:S04]  /*2ad90*/  @P5 STG.E.U16 desc[UR60][R14.64+0x62], R17 ;  /* 0x000062110e005986 */ /* 0x0001e8000c10153c */
[----:B0-----:R-:W2:Y:S01]  /*2ada0*/  LDL.LU R17, [R1+0x274] ;  /* 0x0002740001117983 */ /* 0x001ea20000300800 */
[----:B-----5:R-:W-:-:S05]  /*2adb0*/  FMUL R22, R22, R2 ;  /* 0x0000000216167220 */ /* 0x020fca0000400000 */
[----:B------:R-:W-:-:S04]  /*2adc0*/  F2FP.BF16.F32.PACK_AB R22, RZ, R22 ;  /* 0x00000016ff16723e */ /* 0x000fc800000010ff */
[----:B------:R-:W-:Y:S02]  /*2add0*/  PRMT R232, R22, 0x7610, R232 ;  /* 0x0000761016e87816 */ /* 0x000fe400000000e8 */
[----:B------:R-:W5:Y:S01]  /*2ade0*/  LDL.LU R22, [R1+0x278] ;  /* 0x0002780001167983 */ /* 0x000f620000300800 */
[C---:B------:R-:W-:Y:S02]  /*2adf0*/  ISETP.GT.AND P5, PT, R0.reuse, 0x100, P0 ;  /* 0x000001000000780c */ /* 0x040fe400007a4270 */
[----:B------:R-:W-:Y:S01]  /*2ae00*/  ISETP.GT.AND P4, PT, R0, 0x100, P1 ;  /* 0x000001000000780c */ /* 0x000fe20000f84270 */
[----:B--2---:R-:W-:-:S05]  /*2ae10*/  FMUL R17, R17, R2 ;  /* 0x0000000211117220 */ /* 0x004fca0000400000 */
[----:B------:R-:W-:-:S05]  /*2ae20*/  F2FP.BF16.F32.PACK_AB R17, RZ, R17 ;  /* 0x00000011ff11723e */ /* 0x000fca00000010ff */
[----:B------:R0:W-:Y:S01]  /*2ae30*/  @P5 STG.E.U16 desc[UR60][R4.64+0x70], R232 ;  /* 0x000070e804005986 */ /* 0x0001e2000c10153c */
[----:B------:R-:W-:Y:S02]  /*2ae40*/  ISETP.GT.AND P5, PT, R0, 0x108, P0 ;  /* 0x000001080000780c */ /* 0x000fe400007a4270 */
[----:B------:R-:W-:Y:S02]  /*2ae50*/  PRMT R23, R17, 0x7610, R23 ;  /* 0x0000761011177816 */ /* 0x000fe40000000017 */
[----:B------:R-:W2:Y:S04]  /*2ae60*/  LDL.LU R17, [R1+0x27c] ;  /* 0x00027c0001117983 */ /* 0x000ea80000300800 */
[----:B------:R1:W-:Y:S04]  /*2ae70*/  @P4 STG.E.U16 desc[UR60][R4.64+0x72], R23 ;  /* 0x0000721704004986 */ /* 0x0003e8000c10153c */
[----:B0-----:R-:W3:Y:S04]  /*2ae80*/  LDL.LU R232, [R1+0x250] ;  /* 0x0002500001e87983 */ /* 0x001ee80000300800 */
[----:B-1----:R-:W4:Y:S01]  /*2ae90*/  LDL.LU R23, [R1+0x240] ;  /* 0x0002400001177983 */ /* 0x002f220000300800 */
        /* <DEDUP_REMOVED lines=8> */
[----:B----4-:R-:W-:-:S03]  /*2af20*/  FMUL R23, R23, R2 ;  /* 0x0000000217177220 */ /* 0x010fc60000400000 */
[----:B0-----:R-:W2:Y:S02]  /*2af30*/  LDL.LU R17, [R1+0x248] ;  /* 0x0002480001117983 */ /* 0x001ea40000300800 */
[----:B------:R-:W-:-:S04]  /*2af40*/  F2FP.BF16.F32.PACK_AB R23, RZ, R23 ;  /* 0x00000017ff17723e */ /* 0x000fc800000010ff */
[----:B------:R-:W-:Y:S01]  /*2af50*/  PRMT R236, R23, 0x7610, R236 ;  /* 0x0000761017ec7816 */ /* 0x000fe200000000ec */
[----:B-----5:R-:W-:-:S05]  /*2af60*/  FMUL R22, R22, R2 ;  /* 0x0000000216167220 */ /* 0x020fca0000400000 */
[----:B------:R-:W-:-:S04]  /*2af70*/  F2FP.BF16.F32.PACK_AB R22, RZ, R22 ;  /* 0x00000016ff16723e */ /* 0x000fc800000010ff */
[----:B------:R-:W-:Y:S02]  /*2af80*/  PRMT R23, R22, 0x7610, R23 ;  /* 0x0000761016177816 */ /* 0x000fe40000000017 */
[----:B------:R-:W4:Y:S01]  /*2af90*/  LDL.LU R22, [R1+0x258] ;  /* 0x0002580001167983 */ /* 0x000f220000300800 */
        /* <DEDUP_REMOVED lines=13> */
[-C--:B---3--:R-:W-:Y:S01]  /*2b070*/  FMUL R232, R232, R2.reuse ;  /* 0x00000002e8e87220 */ /* 0x088fe20000400000 */
        /* <DEDUP_REMOVED lines=8> */
[----:B------:R-:W3:Y:S04]  /*2b100*/  LDL.LU R233, [R1+0x238] ;  /* 0x0002380001e97983 */ /* 0x000ee80000300800 */
[----:B------:R0:W-:Y:S04]  /*2b110*/  @P2 STG.E.U16 desc[UR60][R10.64+0x62], R234 ;  /* 0x000062ea0a002986 */ /* 0x0001e8000c10153c */
[----:B------:R1:W-:Y:S04]  /*2b120*/  @P4 STG.E.U16 desc[UR60][R6.64+0x70], R232 ;  /* 0x000070e806004986 */ /* 0x0003e8000c10153c */
[----:B------:R5:W-:Y:S04]  /*2b130*/  @P3 STG.E.U16 desc[UR60][R6.64+0x72], R23 ;  /* 0x0000721706003986 */ /* 0x000be8000c10153c */
[----:B0-----:R-:W2:Y:S04]  /*2b140*/  LDL.LU R234, [R1+0x234] ;  /* 0x0002340001ea7983 */ /* 0x001ea80000300800 */
[----:B-1----:R-:W3:Y:S04]  /*2b150*/  LDL.LU R232, [R1+0x220] ;  /* 0x0002200001e87983 */ /* 0x002ee80000300800 */
[----:B-----5:R-:W5:Y:S01]  /*2b160*/  LDL.LU R23, [R1+0x224] ;  /* 0x0002240001177983 */ /* 0x020f620000300800 */
[----:B----4-:R-:W-:-:S05]  /*2b170*/  FMUL R22, R22, R2 ;  /* 0x0000000216167220 */ /* 0x010fca0000400000 */
[----:B------:R-:W-:-:S05]  /*2b180*/  F2FP.BF16.F32.PACK_AB R22, RZ, R22 ;  /* 0x00000016ff16723e */ /* 0x000fca00000010ff */
[----:B------:R0:W-:Y:S04]  /*2b190*/  @P0 STG.E.U16 desc[UR60][R10.64+0x70], R22 ;  /* 0x000070160a000986 */ /* 0x0001e8000c10153c */
[----:B0-----:R-:W4:Y:S01]  /*2b1a0*/  LDL.LU R22, [R1+0x228] ;  /* 0x0002280001167983 */ /* 0x001f220000300800 */
        /* <DEDUP_REMOVED lines=8> */
[-C--:B---3--:R-:W-:Y:S01]  /*2b230*/  FMUL R232, R232, R2.reuse ;  /* 0x00000002e8e87220 */ /* 0x088fe20000400000 */
[----:B-----5:R-:W-:-:S04]  /*2b240*/  FMUL R23, R23, R2 ;  /* 0x0000000217177220 */ /* 0x020fc80000400000 */
[----:B------:R-:W-:Y:S02]  /*2b250*/  F2FP.BF16.F32.PACK_AB R232, RZ, R232 ;  /* 0x000000e8ffe8723e */ /* 0x000fe400000010ff */
[----:B------:R-:W-:-:S03]  /*2b260*/  F2FP.BF16.F32.PACK_AB R23, RZ, R23 ;  /* 0x00000017ff17723e */ /* 0x000fc600000010ff */
[----:B------:R-:W-:Y:S04]  /*2b270*/  @P0 STG.E.U16 desc[UR60][R12.64+0x80], R232 ;  /* 0x000080e80c000986 */ /* 0x000fe8000c10153c */
[----:B------:R-:W-:Y:S01]  /*2b280*/  @P4 STG.E.U16 desc[UR60][R12.64+0x82], R23 ;  /* 0x000082170c004986 */ /* 0x000fe2000c10153c */
[----:B----4-:R-:W-:-:S05]  /*2b290*/  FMUL R22, R22, R2 ;  /* 0x0000000216167220 */ /* 0x010fca0000400000 */
        /* <DEDUP_REMOVED lines=504> */
[C---:B------:R-:W-:Y:S02]  /*2d220*/  ISETP.GT.AND P1, PT, R0.reuse, 0x188, P1 ;  /* 0x000001880000780c */ /* 0x040fe40000f24270 */
[C---:B------:R-:W-:Y:S02]  /*2d230*/  ISETP.GT.AND P2, PT, R3.reuse, 0x70, PT ;  /* 0x000000700300780c */ /* 0x040fe40003f44270 */
[----:B------:R-:W-:Y:S02]  /*2d240*/  ISETP.GT.AND P3, PT, R3, 0x71, PT ;  /* 0x000000710300780c */ /* 0x000fe40003f64270 */
[----:B------:R-:W-:-:S02]  /*2d250*/  ISETP.GT.AND P5, PT, R0, 0x8, P2 ;  /* 0x000000080000780c */ /* 0x000fc400017a4270 */
[----:B------:R-:W-:-:S05]  /*2d260*/  ISETP.GT.AND P4, PT, R0, RZ, P3 ;  /* 0x000000ff0000720c */ /* 0x000fca0001f84270 */
[----:B------:R0:W-:Y:S01]  /*2d270*/  @P1 STG.E.U16 desc[UR60][R10.64+0xd2], R17 ;  /* 0x0000d2110a001986 */ /* 0x0001e2000c10153c */
[----:B------:R-:W-:-:S03]  /*2d280*/  ISETP.GT.AND P1, PT, R0, RZ, P2 ;  /* 0x000000ff0000720c */ /* 0x000fc60001724270 */
        /* <DEDUP_REMOVED lines=108> */
[----:B--2---:R-:W-:-:S10]  /*2d950*/  FMUL R17, R17, R2 ;  /* 0x0000000211117220 */ /* 0x004fd40000400000 */
[----:B------:R0:W-:Y:S01]  /*2d960*/  @P4 STG.E.U16 desc[UR60][R4.64+0xf0], R232 ;  /* 0x0000f0e804004986 */ /* 0x0001e2000c10153c */
[----:B------:R-:W-:Y:S02]  /*2d970*/  ISETP.GT.AND P4, PT, R0, 0x108, P1 ;  /* 0x000001080000780c */ /* 0x000fe40000f84270 */
[----:B------:R-:W-:-:S04]  /*2d980*/  F2FP.BF16.F32.PACK_AB R17, RZ, R17 ;  /* 0x00000011ff11723e */ /* 0x000fc800000010ff */
[----:B------:R-:W-:Y:S02]  /*2d990*/  PRMT R23, R17, 0x7610, R23 ;  /* 0x0000761011177816 */ /* 0x000fe40000000017 */
[----:B------:R-:W2:Y:S04]  /*2d9a0*/  LDL.LU R17, [R1+0x7c] ;  /* 0x00007c0001117983 */ /* 0x000ea80000300800 */
[----:B0-----:R-:W4:Y:S04]  /*2d9b0*/  LDL.LU R232, [R1+0x50] ;  /* 0x0000500001e87983 */ /* 0x001f280000300800 */
[----:B------:R0:W-:Y:S04]  /*2d9c0*/  @P5 STG.E.U16 desc[UR60][R4.64+0xf2], R23 ;  /* 0x0000f21704005986 */ /* 0x0001e8000c10153c */
[----:B0-----:R-:W3:Y:S01]  /*2d9d0*/  LDL.LU R23, [R1+0x40] ;  /* 0x0000400001177983 */ /* 0x001ee20000300800 */
        /* <DEDUP_REMOVED lines=8> */
[----:B---3--:R-:W-:-:S03]  /*2da60*/  FMUL R23, R23, R2 ;  /* 0x0000000217177220 */ /* 0x008fc60000400000 */
        /* <DEDUP_REMOVED lines=9> */
[C---:B------:R-:W-:Y:S01]  /*2db00*/  ISETP.GT.AND P2, PT, R0.reuse, 0x188, P2 ;  /* 0x000001880000780c */ /* 0x040fe20001744270 */
[-C--:B------:R-:W-:Y:S01]  /*2db10*/  FMUL R235, R235, R2.reuse ;  /* 0x00000002ebeb7220 */ /* 0x080fe20000400000 */
[----:B------:R-:W-:Y:S01]  /*2db20*/  ISETP.GT.AND P3, PT, R0, 0x188, P3 ;  /* 0x000001880000780c */ /* 0x000fe20001f64270 */
[-C--:B--2---:R-:W-:Y:S01]  /*2db30*/  FMUL R17, R17, R2.reuse ;  /* 0x0000000211117220 */ /* 0x084fe20000400000 */
[----:B----4-:R-:W-:-:S04]  /*2db40*/  FMUL R232, R232, R2 ;  /* 0x00000002e8e87220 */ /* 0x010fc80000400000 */
[----:B------:R-:W-:Y:S01]  /*2db50*/  F2FP.BF16.F32.PACK_AB R17, RZ, R17 ;  /* 0x00000011ff11723e */ /* 0x000fe200000010ff */
[----:B------:R-:W-:Y:S01]  /*2db60*/  @P4 STG.E.U16 desc[UR60][R6.64+0xe0], R236 ;  /* 0x0000e0ec06004986 */ /* 0x000fe2000c10153c */
[-C--:B------:R-:W-:Y:S01]  /*2db70*/  FMUL R234, R234, R2.reuse ;  /* 0x00000002eaea7220 */ /* 0x080fe20000400000 */
[----:B------:R-:W-:Y:S02]  /*2db80*/  FMUL R233, R233, R2 ;  /* 0x00000002e9e97220 */ /* 0x000fe40000400000 */
[----:B------:R-:W-:Y:S01]  /*2db90*/  @P5 STG.E.U16 desc[UR60][R6.64+0xe2], R23 ;  /* 0x0000e21706005986 */ /* 0x000fe2000c10153c */
[----:B------:R-:W-:-:S03]  /*2dba0*/  ISETP.GT.AND P4, PT, R0, 0x180, P1 ;  /* 0x000001800000780c */ /* 0x000fc60000f84270 */
[----:B------:R0:W-:Y:S01]  /*2dbb0*/  @P2 STG.E.U16 desc[UR60][R10.64+0xe0], R17 ;  /* 0x0000e0110a002986 */ /* 0x0001e2000c10153c */
[C---:B------:R-:W-:Y:S02]  /*2dbc0*/  ISETP.GT.AND P2, PT, R0.reuse, 0x180, P0 ;  /* 0x000001800000780c */ /* 0x040fe40000744270 */
[C---:B------:R-:W-:Y:S02]  /*2dbd0*/  ISETP.GT.AND P1, PT, R0.reuse, 0x188, P1 ;  /* 0x000001880000780c */ /* 0x040fe40000f24270 */
[----:B------:R-:W-:Y:S02]  /*2dbe0*/  ISETP.GT.AND P0, PT, R0, 0x188, P0 ;  /* 0x000001880000780c */ /* 0x000fe40000704270 */
[----:B------:R-:W-:Y:S02]  /*2dbf0*/  F2FP.BF16.F32.PACK_AB R232, RZ, R232 ;  /* 0x000000e8ffe8723e */ /* 0x000fe400000010ff */
[----:B0-----:R-:W-:Y:S02]  /*2dc00*/  F2FP.BF16.F32.PACK_AB R17, RZ, R235 ;  /* 0x000000ebff11723e */ /* 0x001fe400000010ff */
[----:B------:R-:W-:-:S02]  /*2dc10*/  F2FP.BF16.F32.PACK_AB R23, RZ, R234 ;  /* 0x000000eaff17723e */ /* 0x000fc400000010ff */
[----:B------:R-:W-:Y:S01]  /*2dc20*/  PRMT R235, R17, 0x7610, R235 ;  /* 0x0000761011eb7816 */ /* 0x000fe200000000eb */
[----:B------:R-:W2:Y:S01]  /*2dc30*/  LDL.LU R234, [R1+0x3c] ;  /* 0x00003c0001ea7983 */ /* 0x000ea20000300800 */
[----:B------:R-:W-:Y:S02]  /*2dc40*/  F2FP.BF16.F32.PACK_AB R17, RZ, R233 ;  /* 0x000000e9ff11723e */ /* 0x000fe400000010ff */
[----:B------:R-:W-:Y:S01]  /*2dc50*/  PRMT R233, R232, 0x7610, R233 ;  /* 0x00007610e8e97816 */ /* 0x000fe200000000e9 */
[----:B------:R0:W-:Y:S01]  /*2dc60*/  @P3 STG.E.U16 desc[UR60][R10.64+0xe2], R235 ;  /* 0x0000e2eb0a003986 */ /* 0x0001e2000c10153c */
[----:B------:R-:W-:-:S03]  /*2dc70*/  PRMT R232, R23, 0x7610, R232 ;  /* 0x0000761017e87816 */ /* 0x000fc600000000e8 */
[----:B------:R-:W-:Y:S04]  /*2dc80*/  @P4 STG.E.U16 desc[UR60][R6.64+0xf0], R233 ;  /* 0x0000f0e906004986 */ /* 0x000fe8000c10153c */
[----:B------:R1:W-:Y:S04]  /*2dc90*/  @P2 STG.E.U16 desc[UR60][R6.64+0xf2], R232 ;  /* 0x0000f2e806002986 */ /* 0x0003e8000c10153c */
[----:B0-----:R-:W4:Y:S01]  /*2dca0*/  LDL.LU R235, [R1+0x38] ;  /* 0x0000380001eb7983 */ /* 0x001f220000300800 */
[----:B---3--:R-:W-:-:S05]  /*2dcb0*/  FMUL R22, R22, R2 ;  /* 0x0000000216167220 */ /* 0x008fca0000400000 */
[----:B------:R-:W-:-:S04]  /*2dcc0*/  F2FP.BF16.F32.PACK_AB R22, RZ, R22 ;  /* 0x00000016ff16723e */ /* 0x000fc800000010ff */
[----:B------:R-:W-:Y:S02]  /*2dcd0*/  PRMT R23, R22, 0x7610, R23 ;  /* 0x0000761016177816 */ /* 0x000fe40000000017 */
[----:B------:R-:W-:Y:S02]  /*2dce0*/  PRMT R22, R17, 0x7610, R22 ;  /* 0x0000761011167816 */ /* 0x000fe40000000016 */
[----:B------:R-:W3:Y:S04]  /*2dcf0*/  LDL.LU R17, [R1+0x20] ;  /* 0x0000200001117983 */ /* 0x000ee80000300800 */
[----:B-1----:R-:W5:Y:S04]  /*2dd00*/  LDL.LU R232, [R1+0x2c] ;  /* 0x00002c0001e87983 */ /* 0x002f680000300800 */
[----:B------:R0:W-:Y:S04]  /*2dd10*/  @P1 STG.E.U16 desc[UR60][R10.64+0xf0], R23 ;  /* 0x0000f0170a001986 */ /* 0x0001e8000c10153c */
[----:B------:R1:W-:Y:S04]  /*2dd20*/  @P0 STG.E.U16 desc[UR60][R10.64+0xf2], R22 ;  /* 0x0000f2160a000986 */ /* 0x0003e8000c10153c */
[----:B0-----:R-:W2:Y:S04]  /*2dd30*/  LDL.LU R23, [R1+0x24] ;  /* 0x0000240001177983 */ /* 0x001ea80000300800 */
[----:B-1----:R-:W4:Y:S01]  /*2dd40*/  LDL.LU R22, [R1+0x28] ;  /* 0x0000280001167983 */ /* 0x002f220000300800 */
[----:B------:R-:W-:-:S02]  /*2dd50*/  ISETP.GT.AND P3, PT, R3, 0x80, PT ;  /* 0x000000800300780c */ /* 0x000fc40003f64270 */
[----:B------:R-:W-:Y:S02]  /*2dd60*/  ISETP.GT.AND P2, PT, R3, 0x81, PT ;  /* 0x000000810300780c */ /* 0x000fe40003f44270 */
[C---:B------:R-:W-:Y:S02]  /*2dd70*/  ISETP.GT.AND P0, PT, R0.reuse, RZ, P3 ;  /* 0x000000ff0000720c */ /* 0x040fe40001f04270 */
[C---:B------:R-:W-:Y:S02]  /*2dd80*/  ISETP.GT.AND P1, PT, R0.reuse, RZ, P2 ;  /* 0x000000ff0000720c */ /* 0x040fe40001724270 */
[----:B------:R-:W-:Y:S01]  /*2dd90*/  ISETP.GT.AND P5, PT, R0, 0x8, P3 ;  /* 0x000000080000780c */ /* 0x000fe20001fa4270 */
[----:B---3--:R-:W-:-:S05]  /*2dda0*/  FMUL R17, R17, R2 ;  /* 0x0000000211117220 */ /* 0x008fca0000400000 */
[----:B------:R-:W-:-:S04]  /*2ddb0*/  F2FP.BF16.F32.PACK_AB R17, RZ, R17 ;  /* 0x00000011ff11723e */ /* 0x000fc800000010ff */
[----:B------:R-:W-:Y:S01]  /*2ddc0*/  PRMT R233, R17, 0x7610, R233 ;  /* 0x0000761011e97816 */ /* 0x000fe200000000e9 */
[-C--:B--2---:R-:W-:Y:S01]  /*2ddd0*/  FMUL R23, R23, R2.reuse ;  /* 0x0000000217177220 */ /* 0x084fe20000400000 */
[----:B----4-:R-:W-:-:S04]  /*2dde0*/  FMUL R22, R22, R2 ;  /* 0x0000000216167220 */ /* 0x010fc80000400000 */
[----:B------:R-:W-:Y:S02]  /*2ddf0*/  F2FP.BF16.F32.PACK_AB R23, RZ, R23 ;  /* 0x00000017ff17723e */ /* 0x000fe400000010ff */
[----:B------:R-:W-:Y:S01]  /*2de00*/  F2FP.BF16.F32.PACK_AB R22, RZ, R22 ;  /* 0x00000016ff16723e */ /* 0x000fe200000010ff */
[----:B------:R0:W-:Y:S04]  /*2de10*/  @P0 STG.E.U16 desc[UR60][R12.64+0x100], R233 ;  /* 0x000100e90c000986 */ /* 0x0001e8000c10153c */
[----:B------:R-:W-:Y:S04]  /*2de20*/  @P1 STG.E.U16 desc[UR60][R12.64+0x102], R23 ;  /* 0x000102170c001986 */ /* 0x000fe8000c10153c */
[----:B------:R1:W-:Y:S04]  /*2de30*/  @P5 STG.E.U16 desc[UR60][R20.64+0x100], R22 ;  /* 0x0001001614005986 */ /* 0x0003e8000c10153c */
[----:B0-----:R-:W2:Y:S04]  /*2de40*/  LDL.LU R233, [R1+0x34] ;  /* 0x0000340001e97983 */ /* 0x001ea80000300800 */
[----:B-1----:R-:W3:Y:S01]  /*2de50*/  LDL.LU R22, [R1+0x30] ;  /* 0x0000300001167983 */ /* 0x002ee20000300800 */
[----:B------:R-:W-:Y:S01]  /*2de60*/  ISETP.GT.AND P4, PT, R0, 0x8, P2 ;  /* 0x000000080000780c */ /* 0x000fe20001784270 */
[----:B-----5:R-:W-:Y:S01]  /*2de70*/  FMUL R232, R232, R2 ;  /* 0x00000002e8e87220 */ /* 0x020fe20000400000 */
[----:B------:R-:W-:-:S04]  /*2de80*/  ISETP.GT.AND P0, PT, R3, 0x88, PT ;  /* 0x000000880300780c */ /* 0x000fc80003f04270 */
[----:B------:R-:W-:Y:S02]  /*2de90*/  F2FP.BF16.F32.PACK_AB R17, RZ, R232 ;  /* 0x000000e8ff11723e */ /* 0x000fe400000010ff */
[----:B------:R-:W-:Y:S02]  /*2dea0*/  ISETP.GT.AND P1, PT, R3, 0x89, PT ;  /* 0x000000890300780c */ /* 0x000fe40003f24270 */
[----:B------:R-:W-:-:S03]  /*2deb0*/  ISETP.GT.AND P5, PT, R0, RZ, P0 ;  /* 0x000000ff0000720c */ /* 0x000fc600007a4270 */
[----:B------:R2:W-:Y:S01]  /*2dec0*/  @P4 STG.E.U16 desc[UR60][R20.64+0x102], R17 ;  /* 0x0001021114004986 */ /* 0x0005e2000c10153c */
[----:B------:R-:W-:Y:S01]  /*2ded0*/  ISETP.GT.AND P4, PT, R0, RZ, P1 ;  /* 0x000000ff0000720c */ /* 0x000fe20000f84270 */
[-C--:B--2---:R-:W-:Y:S02]  /*2dee0*/  FMUL R17, R233, R2.reuse ;  /* 0x00000002e9117220 */ /* 0x084fe40000400000 */
[----:B------:R-:W2:Y:S01]  /*2def0*/  LDL.LU R233, [R1+0x14] ;  /* 0x0000140001e97983 */ /* 0x000ea20000300800 */
[----:B---3--:R-:W-:Y:S02]  /*2df00*/  FMUL R22, R22, R2 ;  /* 0x0000000216167220 */ /* 0x008fe40000400000 */
[----:B------:R-:W-:-:S03]  /*2df10*/  F2FP.BF16.F32.PACK_AB R17, RZ, R17 ;  /* 0x00000011ff11723e */ /* 0x000fc600000010ff */
[----:B------:R-:W-:-:S04]  /*2df20*/  F2FP.BF16.F32.PACK_AB R22, RZ, R22 ;  /* 0x00000016ff16723e */ /* 0x000fc800000010ff */
[----:B------:R-:W-:Y:S02]  /*2df30*/  PRMT R232, R22, 0x7610, R232 ;  /* 0x0000761016e87816 */ /* 0x000fe400000000e8 */
[----:B------:R-:W-:-:S03]  /*2df40*/  PRMT R23, R17, 0x7610, R23 ;  /* 0x0000761011177816 */ /* 0x000fc60000000017 */
[----:B------:R0:W-:Y:S01]  /*2df50*/  @P5 STG.E.U16 desc[UR60][R12.64+0x110], R232 ;  /* 0x000110e80c005986 */ /* 0x0001e2000c10153c */
[C---:B------:R-:W-:Y:S01]  /*2df60*/  ISETP.GT.AND P5, PT, R0.reuse, 0x8, P0 ;  /* 0x000000080000780c */ /* 0x040fe200007a4270 */
[-C--:B------:R-:W-:Y:S02]  /*2df70*/  FMUL R22, R235, R2.reuse ;  /* 0x00000002eb167220 */ /* 0x080fe40000400000 */
[----:B------:R-:W-:Y:S01]  /*2df80*/  @P4 STG.E.U16 desc[UR60][R12.64+0x112], R23 ;  /* 0x000112170c004986 */ /* 0x000fe2000c10153c */
[----:B------:R-:W-:Y:S01]  /*2df90*/  ISETP.GT.AND P4, PT, R0, 0x8, P1 ;  /* 0x000000080000780c */ /* 0x000fe20000f84270 */
[----:B------:R-:W-:Y:S01]  /*2dfa0*/  FMUL R17, R234, R2 ;  /* 0x00000002ea117220 */ /* 0x000fe20000400000 */
[----:B------:R-:W-:Y:S01]  /*2dfb0*/  F2FP.BF16.F32.PACK_AB R22, RZ, R22 ;  /* 0x00000016ff16723e */ /* 0x000fe200000010ff */
[----:B------:R-:W3:Y:S03]  /*2dfc0*/  LDL.LU R235, [R1+0x18] ;  /* 0x0000180001eb7983 */ /* 0x000ee60000300800 */
[----:B------:R-:W-:Y:S01]  /*2dfd0*/  F2FP.BF16.F32.PACK_AB R17, RZ, R17 ;  /* 0x00000011ff11723e */ /* 0x000fe200000010ff */
[----:B------:R-:W4:Y:S04]  /*2dfe0*/  LDL.LU R234, [R1+0x1c] ;  /* 0x00001c0001ea7983 */ /* 0x000f280000300800 */
[----:B0-----:R-:W5:Y:S04]  /*2dff0*/  LDL.LU R232, [R1+0x10] ;  /* 0x0000100001e87983 */ /* 0x001f680000300800 */
[----:B------:R0:W-:Y:S04]  /*2e000*/  @P5 STG.E.U16 desc[UR60][R20.64+0x110], R22 ;  /* 0x0001101614005986 */ /* 0x0001e8000c10153c */
[----:B------:R1:W-:Y:S04]  /*2e010*/  @P4 STG.E.U16 desc[UR60][R20.64+0x112], R17 ;  /* 0x0001121114004986 */ /* 0x0003e8000c10153c */
[----:B0-----:R-:W2:Y:S04]  /*2e020*/  LDL.LU R22, [R1] ;  /* 0x0000000001167983 */ /* 0x001ea80000300800 */
[----:B-1----:R-:W3:Y:S01]  /*2e030*/  LDL.LU R17, [R1+0x4] ;  /* 0x0000040001117983 */ /* 0x002ee20000300800 */
[----:B------:R-:W-:Y:S01]  /*2e040*/  ISETP.GT.AND P4, PT, R0, 0x80, P3 ;  /* 0x000000800000780c */ /* 0x000fe20001f84270 */
[-C--:B--2---:R-:W-:Y:S01]  /*2e050*/  FMUL R22, R22, R2.reuse ;  /* 0x0000000216167220 */ /* 0x084fe20000400000 */
[----:B---3--:R-:W-:-:S04]  /*2e060*/  FMUL R17, R17, R2 ;  /* 0x0000000211117220 */ /* 0x008fc80000400000 */
[----:B------:R-:W-:Y:S02]  /*2e070*/  F2FP.BF16.F32.PACK_AB R22, RZ, R22 ;  /* 0x00000016ff16723e */ /* 0x000fe400000010ff */
[----:B------:R-:W-:Y:S02]  /*2e080*/  F2FP.BF16.F32.PACK_AB R17, RZ, R17 ;  /* 0x00000011ff11723e */ /* 0x000fe400000010ff */
[----:B------:R-:W-:Y:S02]  /*2e090*/  PRMT R23, R22, 0x7610, R23 ;  /* 0x0000761016177816 */ /* 0x000fe40000000017 */
[----:B------:R-:W-:Y:S02]  /*2e0a0*/  PRMT R22, R17, 0x7610, R22 ;  /* 0x0000761011167816 */ /* 0x000fe40000000016 */
[----:B------:R-:W2:Y:S04]  /*2e0b0*/  LDL.LU R17, [R1+0x8] ;  /* 0x0000080001117983 */ /* 0x000ea80000300800 */
[----:B------:R0:W-:Y:S04]  /*2e0c0*/  @P4 STG.E.U16 desc[UR60][R8.64+0x100], R23 ;  /* 0x0001001708004986 */ /* 0x0001e8000c10153c */
[----:B0-----:R-:W3:Y:S01]  /*2e0d0*/  LDL.LU R23, [R1+0xc] ;  /* 0x00000c0001177983 */ /* 0x001ee20000300800 */
[----:B------:R-:W-:-:S02]  /*2e0e0*/  ISETP.GT.AND P5, PT, R0, 0x80, P2 ;  /* 0x000000800000780c */ /* 0x000fc400017a4270 */
[----:B------:R-:W-:-:S11]  /*2e0f0*/  ISETP.GT.AND P4, PT, R0, 0x88, P3 ;  /* 0x000000880000780c */ /* 0x000fd60001f84270 */
[----:B------:R3:W-:Y:S01]  /*2e100*/  @P5 STG.E.U16 desc[UR60][R8.64+0x102], R22 ;  /* 0x0001021608005986 */ /* 0x0007e2000c10153c */
[----:B------:R-:W-:Y:S01]  /*2e110*/  ISETP.GT.AND P5, PT, R0, 0x88, P2 ;  /* 0x000000880000780c */ /* 0x000fe200017a4270 */
[-C--:B------:R-:W-:Y:S01]  /*2e120*/  FMUL R224, R224, R2.reuse ;  /* 0x00000002e0e07220 */ /* 0x080fe20000400000 */
[----:B------:R-:W-:-:S04]  /*2e130*/  FMUL R225, R225, R2 ;  /* 0x00000002e1e17220 */ /* 0x000fc80000400000 */
[----:B------:R-:W-:Y:S02]  /*2e140*/  F2FP.BF16.F32.PACK_AB R224, RZ, R224 ;  /* 0x000000e0ffe0723e */ /* 0x000fe400000010ff */
[----:B------:R-:W-:Y:S01]  /*2e150*/  F2FP.BF16.F32.PACK_AB R225, RZ, R225 ;  /* 0x000000e1ffe1723e */ /* 0x000fe200000010ff */
        /* <DEDUP_REMOVED lines=17> */
[-C--:B------:R-:W-:Y:S01]  /*2e270*/  FMUL R221, R221, R2.reuse ;  /* 0x00000002dddd7220 */ /* 0x080fe20000400000 */
[-C--:B------:R-:W-:Y:S01]  /*2e280*/  FMUL R220, R220, R2.reuse ;  /* 0x00000002dcdc7220 */ /* 0x080fe20000400000 */
[-C--:B------:R-:W-:Y:S01]  /*2e290*/  FMUL R222, R222, R2.reuse ;  /* 0x00000002dede7220 */ /* 0x080fe20000400000 */
[----:B------:R-:W-:Y:S01]  /*2e2a0*/  FMUL R223, R223, R2 ;  /* 0x00000002dfdf7220 */ /* 0x000fe20000400000 */
[----:B------:R-:W-:Y:S02]  /*2e2b0*/  F2FP.BF16.F32.PACK_AB R219, RZ, R219 ;  /* 0x000000dbffdb723e */ /* 0x000fe400000010ff */
[----:B------:R-:W-:-:S02]  /*2e2c0*/  F2FP.BF16.F32.PACK_AB R221, RZ, R221 ;  /* 0x000000ddffdd723e */ /* 0x000fc400000010ff */
[----:B------:R-:W-:Y:S02]  /*2e2d0*/  F2FP.BF16.F32.PACK_AB R220, RZ, R220 ;  /* 0x000000dcffdc723e */ /* 0x000fe400000010ff */
[----:B------:R-:W-:Y:S02]  /*2e2e0*/  F2FP.BF16.F32.PACK_AB R222, RZ, R222 ;  /* 0x000000deffde723e */ /* 0x000fe400000010ff */
[----:B------:R-:W-:Y:S01]  /*2e2f0*/  F2FP.BF16.F32.PACK_AB R223, RZ, R223 ;  /* 0x000000dfffdf723e */ /* 0x000fe200000010ff */
[-C--:B------:R-:W-:Y:S01]  /*2e300*/  FMUL R208, R208, R2.reuse ;  /* 0x00000002d0d07220 */ /* 0x080fe20000400000 */
[-C--:B------:R-:W-:Y:S01]  /*2e310*/  FMUL R209, R209, R2.reuse ;  /* 0x00000002d1d17220 */ /* 0x080fe20000400000 */
[-C--:B------:R-:W-:Y:S01]  /*2e320*/  FMUL R211, R211, R2.reuse ;  /* 0x00000002d3d37220 */ /* 0x080fe20000400000 */
[----:B------:R-:W-:Y:S02]  /*2e330*/  FMUL R210, R210, R2 ;  /* 0x00000002d2d27220 */ /* 0x000fe40000400000 */
[----:B------:R-:W-:-:S02]  /*2e340*/  F2FP.BF16.F32.PACK_AB R208, RZ, R208 ;  /* 0x000000d0ffd0723e */ /* 0x000fc400000010ff */
[----:B------:R-:W-:Y:S02]  /*2e350*/  F2FP.BF16.F32.PACK_AB R209, RZ, R209 ;  /* 0x000000d1ffd1723e */ /* 0x000fe400000010ff */
        /* <DEDUP_REMOVED lines=12> */
[----:B--2---:R-:W-:-:S05]  /*2e420*/  FMUL R17, R17, R2 ;  /* 0x0000000211117220 */ /* 0x004fca0000400000 */
[----:B------:R-:W-:Y:S01]  /*2e430*/  F2FP.BF16.F32.PACK_AB R17, RZ, R17 ;  /* 0x00000011ff11723e */ /* 0x000fe200000010ff */
[----:B---3--:R-:W-:-:S05]  /*2e440*/  FMUL R22, R23, R2 ;  /* 0x0000000217167220 */ /* 0x008fca0000400000 */
[----:B------:R-:W-:Y:S01]  /*2e450*/  F2FP.BF16.F32.PACK_AB R22, RZ, R22 ;  /* 0x00000016ff16723e */ /* 0x000fe200000010ff */
[----:B------:R5:W-:Y:S01]  /*2e460*/  @P4 STG.E.U16 desc[UR60][R18.64+0x100], R17 ;  /* 0x0001001112004986 */ /* 0x000be2000c10153c */
[----:B------:R-:W-:-:S03]  /*2e470*/  ISETP.GT.AND P4, PT, R0, 0x80, P1 ;  /* 0x000000800000780c */ /* 0x000fc60000f84270 */
[----:B------:R0:W-:Y:S01]  /*2e480*/  @P5 STG.E.U16 desc[UR60][R18.64+0x102], R22 ;  /* 0x0001021612005986 */ /* 0x0001e2000c10153c */
[----:B------:R-:W-:Y:S01]  /*2e490*/  ISETP.GT.AND P5, PT, R0, 0x80, P0 ;  /* 0x000000800000780c */ /* 0x000fe200007a4270 */
[-C--:B-----5:R-:W-:Y:S01]  /*2e4a0*/  FMUL R17, R232, R2.reuse ;  /* 0x00000002e8117220 */ /* 0x0a0fe20000400000 */
[----:B0-----:R-:W-:-:S04]  /*2e4b0*/  FMUL R22, R233, R2 ;  /* 0x00000002e9167220 */ /* 0x001fc80000400000 */
[----:B------:R-:W-:Y:S02]  /*2e4c0*/  F2FP.BF16.F32.PACK_AB R17, RZ, R17 ;  /* 0x00000011ff11723e */ /* 0x000fe400000010ff */
[----:B------:R-:W-:-:S05]  /*2e4d0*/  F2FP.BF16.F32.PACK_AB R22, RZ, R22 ;  /* 0x00000016ff16723e */ /* 0x000fca00000010ff */
[----:B------:R0:W-:Y:S01]  /*2e4e0*/  @P5 STG.E.U16 desc[UR60][R8.64+0x110], R17 ;  /* 0x0001101108005986 */ /* 0x0001e2000c10153c */
[----:B------:R-:W-:-:S03]  /*2e4f0*/  ISETP.GT.AND P5, PT, R0, 0x88, P0 ;  /* 0x000000880000780c */ /* 0x000fc600007a4270 */
[----:B------:R1:W-:Y:S01]  /*2e500*/  @P4 STG.E.U16 desc[UR60][R8.64+0x112], R22 ;  /* 0x0001121608004986 */ /* 0x0003e2000c10153c */
[----:B------:R-:W-:Y:S01]  /*2e510*/  ISETP.GT.AND P4, PT, R0, 0x88, P1 ;  /* 0x000000880000780c */ /* 0x000fe20000f84270 */
[-C--:B------:R-:W-:Y:S01]  /*2e520*/  FMUL R23, R235, R2.reuse ;  /* 0x00000002eb177220 */ /* 0x080fe20000400000 */
[----:B----4-:R-:W-:-:S04]  /*2e530*/  FMUL R232, R234, R2 ;  /* 0x00000002eae87220 */ /* 0x010fc80000400000 */
[----:B------:R-:W-:Y:S02]  /*2e540*/  F2FP.BF16.F32.PACK_AB R23, RZ, R23 ;  /* 0x00000017ff17723e */ /* 0x000fe400000010ff */
[----:B------:R-:W-:-:S03]  /*2e550*/  F2FP.BF16.F32.PACK_AB R232, RZ, R232 ;  /* 0x000000e8ffe8723e */ /* 0x000fc600000010ff */
[----:B------:R1:W-:Y:S01]  /*2e560*/  @P5 STG.E.U16 desc[UR60][R18.64+0x110], R23 ;  /* 0x0001101712005986 */ /* 0x0003e2000c10153c */
[----:B------:R-:W-:-:S03]  /*2e570*/  ISETP.GT.AND P5, PT, R0, 0x100, P2 ;  /* 0x000001000000780c */ /* 0x000fc600017a4270 */
[----:B------:R1:W-:Y:S01]  /*2e580*/  @P4 STG.E.U16 desc[UR60][R18.64+0x112], R232 ;  /* 0x000112e812004986 */ /* 0x0003e2000c10153c */
[----:B------:R-:W-:-:S09]  /*2e590*/  ISETP.GT.AND P4, PT, R0, 0x100, P3 ;  /* 0x000001000000780c */ /* 0x000fd20001f84270 */
        /* <DEDUP_REMOVED lines=11> */
[----:B------:R-:W-:Y:S01]  /*2e650*/  ISETP.GT.AND P4, PT, R0, 0x108, P1 ;  /* 0x000001080000780c */ /* 0x000fe20000f84270 */
[----:B0-----:R-:W-:-:S08]  /*2e660*/  FMUL R17, R216, R2 ;  /* 0x00000002d8117220 */ /* 0x001fd00000400000 */
[----:B------:R1:W-:Y:S01]  /*2e670*/  @P5 STG.E.U16 desc[UR60][R14.64+0x110], R230 ;  /* 0x000110e60e005986 */ /* 0x0003e2000c10153c */
[----:B------:R-:W-:-:S03]  /*2e680*/  ISETP.GT.AND P5, PT, R0, 0x180, P3 ;  /* 0x000001800000780c */ /* 0x000fc60001fa4270 */
[----:B------:R1:W-:Y:S01]  /*2e690*/  @P4 STG.E.U16 desc[UR60][R14.64+0x112], R231 ;  /* 0x000112e70e004986 */ /* 0x0003e2000c10153c */
[C---:B------:R-:W-:Y:S02]  /*2e6a0*/  ISETP.GT.AND P4, PT, R0.reuse, 0x180, P2 ;  /* 0x000001800000780c */ /* 0x040fe40001784270 */
[C---:B------:R-:W-:Y:S02]  /*2e6b0*/  ISETP.GT.AND P3, PT, R0.reuse, 0x188, P3 ;  /* 0x000001880000780c */ /* 0x040fe40001f64270 */
[----:B------:R-:W-:Y:S02]  /*2e6c0*/  F2FP.BF16.F32.PACK_AB R17, RZ, R17 ;  /* 0x00000011ff11723e */ /* 0x000fe400000010ff */
[----:B------:R-:W-:-:S03]  /*2e6d0*/  ISETP.GT.AND P2, PT, R0, 0x188, P2 ;  /* 0x000001880000780c */ /* 0x000fc60001744270 */
[----:B------:R1:W-:Y:S04]  /*2e6e0*/  @P5 STG.E.U16 desc[UR60][R6.64+0x100], R17 ;  /* 0x0001001106005986 */ /* 0x0003e8000c10153c */
[----:B------:R1:W-:Y:S04]  /*2e6f0*/  @P4 STG.E.U16 desc[UR60][R6.64+0x102], R217 ;  /* 0x000102d906004986 */ /* 0x0003e8000c10153c */
[----:B------:R1:W-:Y:S01]  /*2e700*/  @P3 STG.E.U16 desc[UR60][R10.64+0x100], R218 ;  /* 0x000100da0a003986 */ /* 0x0003e2000c10153c */
[C---:B------:R-:W-:Y:S02]  /*2e710*/  ISETP.GT.AND P3, PT, R0.reuse, 0x180, P1 ;  /* 0x000001800000780c */ /* 0x040fe40000f64270 */
[----:B------:R-:W-:-:S02]  /*2e720*/  ISETP.GT.AND P4, PT, R0, 0x180, P0 ;  /* 0x000001800000780c */ /* 0x000fc40000784270 */
[C---:B------:R-:W-:Y:S02]  /*2e730*/  ISETP.GT.AND P0, PT, R0.reuse, 0x188, P0 ;  /* 0x000001880000780c */ /* 0x040fe40000704270 */
[----:B------:R-:W-:Y:S01]  /*2e740*/  ISETP.GT.AND P1, PT, R0, 0x188, P1 ;  /* 0x000001880000780c */ /* 0x000fe20000f24270 */
[----:B------:R1:W-:Y:S01]  /*2e750*/  @P2 STG.E.U16 desc[UR60][R10.64+0x102], R219 ;  /* 0x000102db0a002986 */ /* 0x0003e2000c10153c */
[----:B------:R-:W-:-:S05]  /*2e760*/  ISETP.GT.AND P2, PT, R3, 0x91, PT ;  /* 0x000000910300780c */ /* 0x000fca0003f44270 */
[----:B------:R1:W-:Y:S01]  /*2e770*/  @P3 STG.E.U16 desc[UR60][R6.64+0x112], R221 ;  /* 0x000112dd06003986 */ /* 0x0003e2000c10153c */
[----:B------:R-:W-:-:S03]  /*2e780*/  ISETP.GT.AND P3, PT, R3, 0x90, PT ;  /* 0x000000900300780c */ /* 0x000fc60003f64270 */
[----:B------:R1:W-:Y:S01]  /*2e790*/  @P4 STG.E.U16 desc[UR60][R6.64+0x110], R220 ;  /* 0x000110dc06004986 */ /* 0x0003e2000c10153c */
[----:B------:R-:W-:-:S03]  /*2e7a0*/  ISETP.GT.AND P4, PT, R0, RZ, P2 ;  /* 0x000000ff0000720c */ /* 0x000fc60001784270 */
[----:B------:R1:W-:Y:S01]  /*2e7b0*/  @P0 STG.E.U16 desc[UR60][R10.64+0x110], R222 ;  /* 0x000110de0a000986 */ /* 0x0003e2000c10153c */
[----:B------:R-:W-:-:S03]  /*2e7c0*/  ISETP.GT.AND P0, PT, R0, RZ, P3 ;  /* 0x000000ff0000720c */ /* 0x000fc60001f04270 */
[----:B------:R1:W-:Y:S01]  /*2e7d0*/  @P1 STG.E.U16 desc[UR60][R10.64+0x112], R223 ;  /* 0x000112df0a001986 */ /* 0x0003e2000c10153c */
[C---:B------:R-:W-:Y:S02]  /*2e7e0*/  ISETP.GT.AND P1, PT, R0.reuse, 0x8, P2 ;  /* 0x000000080000780c */ /* 0x040fe40001724270 */
[----:B------:R-:W-:-:S03]  /*2e7f0*/  ISETP.GT.AND P5, PT, R0, 0x8, P3 ;  /* 0x000000080000780c */ /* 0x000fc60001fa4270 */
[----:B------:R1:W-:Y:S04]  /*2e800*/  @P4 STG.E.U16 desc[UR60][R12.64+0x122], R209 ;  /* 0x000122d10c004986 */ /* 0x0003e8000c10153c */
[----:B------:R1:W-:Y:S01]  /*2e810*/  @P0 STG.E.U16 desc[UR60][R12.64+0x120], R208 ;  /* 0x000120d00c000986 */ /* 0x0003e2000c10153c */
[----:B------:R-:W-:-:S03]  /*2e820*/  ISETP.GT.AND P0, PT, R3, 0x98, PT ;  /* 0x000000980300780c */ /* 0x000fc60003f04270 */
[----:B------:R1:W-:Y:S01]  /*2e830*/  @P1 STG.E.U16 desc[UR60][R20.64+0x122], R211 ;  /* 0x000122d314001986 */ /* 0x0003e2000c10153c */
[----:B------:R-:W-:-:S03]  /*2e840*/  ISETP.GT.AND P1, PT, R3, 0x99, PT ;  /* 0x000000990300780c */ /* 0x000fc60003f24270 */
[----:B------:R1:W-:Y:S01]  /*2e850*/  @P5 STG.E.U16 desc[UR60][R20.64+0x120], R210 ;  /* 0x000120d214005986 */ /* 0x0003e2000c10153c */
[C---:B------:R-:W-:Y:S02]  /*2e860*/  ISETP.GT.AND P5, PT, R0.reuse, RZ, P0 ;  /* 0x000000ff0000720c */ /* 0x040fe400007a4270 */
[----:B------:R-:W-:-:S11]  /*2e870*/  ISETP.GT.AND P4, PT, R0, RZ, P1 ;  /* 0x000000ff0000720c */ /* 0x000fd60000f84270 */
[----:B------:R1:W-:Y:S01]  /*2e880*/  @P5 STG.E.U16 desc[UR60][R12.64+0x130], R212 ;  /* 0x000130d40c005986 */ /* 0x0003e2000c10153c */
[----:B------:R-:W-:-:S03]  /*2e890*/  ISETP.GT.AND P5, PT, R0, 0x8, P0 ;  /* 0x000000080000780c */ /* 0x000fc600007a4270 */
[----:B------:R1:W-:Y:S01]  /*2e8a0*/  @P4 STG.E.U16 desc[UR60][R12.64+0x132], R213 ;  /* 0x000132d50c004986 */ /* 0x0003e2000c10153c */
[----:B------:R-:W-:-:S09]  /*2e8b0*/  ISETP.GT.AND P4, PT, R0, 0x8, P1 ;  /* 0x000000080000780c */ /* 0x000fd20000f84270 */
[----:B------:R1:W-:Y:S01]  /*2e8c0*/  @P5 STG.E.U16 desc[UR60][R20.64+0x130], R214 ;  /* 0x000130d614005986 */ /* 0x0003e2000c10153c */
[----:B------:R-:W-:-:S03]  /*2e8d0*/  ISETP.GT.AND P5, PT, R0, 0x80, P2 ;  /* 0x000000800000780c */ /* 0x000fc600017a4270 */
[----:B------:R1:W-:Y:S01]  /*2e8e0*/  @P4 STG.E.U16 desc[UR60][R20.64+0x132], R215 ;  /* 0x000132d714004986 */ /* 0x0003e2000c10153c */
[----:B------:R-:W-:Y:S02]  /*2e8f0*/  ISETP.GT.AND P4, PT, R0, 0x80, P3 ;  /* 0x000000800000780c */ /* 0x000fe40001f84270 */
[----:B------:R-:W-:Y:S02]  /*2e900*/  F2FP.BF16.F32.PACK_AB R200, RZ, R200 ;  /* 0x000000c8ffc8723e */ /* 0x000fe400000010ff */
[----:B------:R-:W-:Y:S01]  /*2e910*/  F2FP.BF16.F32.PACK_AB R201, RZ, R201 ;  /* 0x000000c9ffc9723e */ /* 0x000fe200000010ff */
[----:B------:R-:W-:-:S04]  /*2e920*/  FMUL R202, R202, R2 ;  /* 0x00000002caca7220 */ /* 0x000fc80000400000 */
[----:B------:R1:W-:Y:S01]  /*2e930*/  @P5 STG.E.U16 desc[UR60][R8.64+0x122], R201 ;  /* 0x000122c908005986 */ /* 0x0003e2000c10153c */
[----:B------:R-:W-:-:S03]  /*2e940*/  ISETP.GT.AND P5, PT, R0, 0x88, P2 ;  /* 0x000000880000780c */ /* 0x000fc600017a4270 */
[----:B------:R1:W-:Y:S01]  /*2e950*/  @P4 STG.E.U16 desc[UR60][R8.64+0x120], R200 ;  /* 0x000120c808004986 */ /* 0x0003e2000c10153c */
[----:B------:R-:W-:Y:S01]  /*2e960*/  ISETP.GT.AND P4, PT, R0, 0x88, P3 ;  /* 0x000000880000780c */ /* 0x000fe20001f84270 */
[----:B------:R-:W-:Y:S01]  /*2e970*/  FMUL R203, R203, R2 ;  /* 0x00000002cbcb7220 */ /* 0x000fe20000400000 */
[----:B------:R-:W-:-:S04]  /*2e980*/  F2FP.BF16.F32.PACK_AB R202, RZ, R202 ;  /* 0x000000caffca723e */ /* 0x000fc800000010ff */
        /* <DEDUP_REMOVED lines=8> */
[----:B------:R-:W-:-:S03]  /*2ea10*/  F2FP.BF16.F32.PACK_AB R205, RZ, R205 ;  /* 0x000000cdffcd723e */ /* 0x000fc600000010ff */
[----:B------:R1:W-:Y:S01]  /*2ea20*/  @P5 STG.E.U16 desc[UR60][R8.64+0x130], R204 ;  /* 0x000130cc08005986 */ /* 0x0003e2000c10153c */
[----:B------:R-:W-:-:S03]  /*2ea30*/  ISETP.GT.AND P5, PT, R0, 0x88, P0 ;  /* 0x000000880000780c */ /* 0x000fc600007a4270 */
[----:B------:R1:W-:Y:S01]  /*2ea40*/  @P4 STG.E.U16 desc[UR60][R8.64+0x132], R205 ;  /* 0x000132cd08004986 */ /* 0x0003e2000c10153c */
[----:B------:R-:W-:Y:S01]  /*2ea50*/  ISETP.GT.AND P4, PT, R0, 0x88, P1 ;  /* 0x000000880000780c */ /* 0x000fe20000f84270 */
[-C--:B------:R-:W-:Y:S01]  /*2ea60*/  FMUL R206, R206, R2.reuse ;  /* 0x00000002cece7220 */ /* 0x080fe20000400000 */
[----:B------:R-:W-:-:S04]  /*2ea70*/  FMUL R207, R207, R2 ;  /* 0x00000002cfcf7220 */ /* 0x000fc80000400000 */
[----:B------:R-:W-:Y:S02]  /*2ea80*/  F2FP.BF16.F32.PACK_AB R206, RZ, R206 ;  /* 0x000000ceffce723e */ /* 0x000fe400000010ff */
        /* <DEDUP_REMOVED lines=36> */
[C---:B------:R-:W-:Y:S02]  /*2ecd0*/  ISETP.GT.AND P4, PT, R0.reuse, 0x180, P2 ;  /* 0x000001800000780c */ /* 0x040fe40001784270 */
[----:B------:R-:W-:Y:S01]  /*2ece0*/  ISETP.GT.AND P3, PT, R0, 0x188, P3 ;  /* 0x000001880000780c */ /* 0x000fe20001f64270 */
[-C--:B------:R-:W-:Y:S01]  /*2ecf0*/  FMUL R184, R184, R2.reuse ;  /* 0x00000002b8b87220 */ /* 0x080fe20000400000 */
[-C--:B------:R-:W-:Y:S01]  /*2ed00*/  FMUL R185, R185, R2.reuse ;  /* 0x00000002b9b97220 */ /* 0x080fe20000400000 */
[----:B------:R-:W-:-:S03]  /*2ed10*/  FMUL R186, R186, R2 ;  /* 0x00000002baba7220 */ /* 0x000fc60000400000 */
[----:B------:R-:W-:Y:S02]  /*2ed20*/  F2FP.BF16.F32.PACK_AB R184, RZ, R184 ;  /* 0x000000b8ffb8723e */ /* 0x000fe400000010ff */
[----:B------:R-:W-:Y:S02]  /*2ed30*/  F2FP.BF16.F32.PACK_AB R185, RZ, R185 ;  /* 0x000000b9ffb9723e */ /* 0x000fe400000010ff */
[----:B------:R-:W-:Y:S01]  /*2ed40*/  F2FP.BF16.F32.PACK_AB R186, RZ, R186 ;  /* 0x000000baffba723e */ /* 0x000fe200000010ff */
[----:B------:R1:W-:Y:S01]  /*2ed50*/  @P5 STG.E.U16 desc[UR60][R6.64+0x120], R184 ;  /* 0x000120b806005986 */ /* 0x0003e2000c10153c */
[----:B------:R-:W-:-:S03]  /*2ed60*/  ISETP.GT.AND P2, PT, R0, 0x188, P2 ;  /* 0x000001880000780c */ /* 0x000fc60001744270 */
[----:B------:R1:W-:Y:S01]  /*2ed70*/  @P4 STG.E.U16 desc[UR60][R6.64+0x122], R185 ;  /* 0x000122b906004986 */ /* 0x0003e2000c10153c */
[----:B------:R-:W-:-:S03]  /*2ed80*/  FMUL R187, R187, R2 ;  /* 0x00000002bbbb7220 */ /* 0x000fc60000400000 */
[----:B------:R1:W-:Y:S01]  /*2ed90*/  @P3 STG.E.U16 desc[UR60][R10.64+0x120], R186 ;  /* 0x000120ba0a003986 */ /* 0x0003e2000c10153c */
[C---:B------:R-:W-:Y:S01]  /*2eda0*/  ISETP.GT.AND P3, PT, R0.reuse, 0x180, P1 ;  /* 0x000001800000780c */ /* 0x040fe20000f64270 */
[-C--:B------:R-:W-:Y:S01]  /*2edb0*/  FMUL R189, R189, R2.reuse ;  /* 0x00000002bdbd7220 */ /* 0x080fe20000400000 */
[C---:B------:R-:W-:Y:S02]  /*2edc0*/  ISETP.GT.AND P4, PT, R0.reuse, 0x180, P0 ;  /* 0x000001800000780c */ /* 0x040fe40000784270 */
[----:B------:R-:W-:Y:S01]  /*2edd0*/  ISETP.GT.AND P0, PT, R0, 0x188, P0 ;  /* 0x000001880000780c */ /* 0x000fe20000704270 */
[-C--:B------:R-:W-:Y:S01]  /*2ede0*/  FMUL R188, R188, R2.reuse ;  /* 0x00000002bcbc7220 */ /* 0x080fe20000400000 */
[----:B------:R-:W-:Y:S01]  /*2edf0*/  ISETP.GT.AND P1, PT, R0, 0x188, P1 ;  /* 0x000001880000780c */ /* 0x000fe20000f24270 */
[-C--:B------:R-:W-:Y:S01]  /*2ee00*/  FMUL R190, R190, R2.reuse ;  /* 0x00000002bebe7220 */ /* 0x080fe20000400000 */
[----:B------:R-:W-:Y:S01]  /*2ee10*/  F2FP.BF16.F32.PACK_AB R187, RZ, R187 ;  /* 0x000000bbffbb723e */ /* 0x000fe200000010ff */
[----:B------:R-:W-:Y:S01]  /*2ee20*/  FMUL R191, R191, R2 ;  /* 0x00000002bfbf7220 */ /* 0x000fe20000400000 */
[----:B------:R-:W-:-:S02]  /*2ee30*/  F2FP.BF16.F32.PACK_AB R189, RZ, R189 ;  /* 0x000000bdffbd723e */ /* 0x000fc400000010ff */
[----:B------:R-:W-:Y:S01]  /*2ee40*/  F2FP.BF16.F32.PACK_AB R188, RZ, R188 ;  /* 0x000000bcffbc723e */ /* 0x000fe200000010ff */
[----:B------:R1:W-:Y:S01]  /*2ee50*/  @P2 STG.E.U16 desc[UR60][R10.64+0x122], R187 ;  /* 0x000122bb0a002986 */ /* 0x0003e2000c10153c */
[----:B------:R-:W-:Y:S02]  /*2ee60*/  F2FP.BF16.F32.PACK_AB R190, RZ, R190 ;  /* 0x000000beffbe723e */ /* 0x000fe400000010ff */
[----:B------:R-:W-:Y:S01]  /*2ee70*/  F2FP.BF16.F32.PACK_AB R191, RZ, R191 ;  /* 0x000000bfffbf723e */ /* 0x000fe200000010ff */
[----:B------:R1:W-:Y:S01]  /*2ee80*/  @P3 STG.E.U16 desc[UR60][R6.64+0x132], R189 ;  /* 0x000132bd06003986 */ /* 0x0003e2000c10153c */
[C---:B------:R-:W-:Y:S02]  /*2ee90*/  ISETP.GT.AND P3, PT, R3.reuse, 0xa0, PT ;  /* 0x000000a00300780c */ /* 0x040fe40003f64270 */
[----:B------:R-:W-:Y:S01]  /*2eea0*/  ISETP.GT.AND P2, PT, R3, 0xa1, PT ;  /* 0x000000a10300780c */ /* 0x000fe20003f44270 */
[----:B------:R1:W-:Y:S03]  /*2eeb0*/  @P4 STG.E.U16 desc[UR60][R6.64+0x130], R188 ;  /* 0x000130bc06004986 */ /* 0x0003e6000c10153c */
[C---:B------:R-:W-:Y:S01]  /*2eec0*/  ISETP.GT.AND P4, PT, R0.reuse, RZ, P2 ;  /* 0x000000ff0000720c */ /* 0x040fe20001784270 */
[----:B------:R1:W-:Y:S01]  /*2eed0*/  @P0 STG.E.U16 desc[UR60][R10.64+0x130], R190 ;  /* 0x000130be0a000986 */ /* 0x0003e2000c10153c */
[----:B------:R-:W-:-:S03]  /*2eee0*/  ISETP.GT.AND P0, PT, R0, RZ, P3 ;  /* 0x000000ff0000720c */ /* 0x000fc60001f04270 */
[----:B------:R1:W-:Y:S01]  /*2eef0*/  @P1 STG.E.U16 desc[UR60][R10.64+0x132], R191 ;  /* 0x000132bf0a001986 */ /* 0x0003e2000c10153c */
[----:B------:R-:W-:Y:S01]  /*2ef00*/  ISETP.GT.AND P1, PT, R0, 0x8, P2 ;  /* 0x000000080000780c */ /* 0x000fe20001724270 */
[-C--:B------:R-:W-:Y:S01]  /*2ef10*/  FMUL R176, R176, R2.reuse ;  /* 0x00000002b0b07220 */ /* 0x080fe20000400000 */
[-C--:B------:R-:W-:Y:S01]  /*2ef20*/  FMUL R177, R177, R2.reuse ;  /* 0x00000002b1b17220 */ /* 0x080fe20000400000 */
[-C--:B------:R-:W-:Y:S01]  /*2ef30*/  FMUL R179, R179, R2.reuse ;  /* 0x00000002b3b37220 */ /* 0x080fe20000400000 */
[----:B------:R-:W-:Y:S01]  /*2ef40*/  ISETP.GT.AND P5, PT, R0, 0x8, P3 ;  /* 0x000000080000780c */ /* 0x000fe20001fa4270 */
[----:B------:R-:W-:Y:S01]  /*2ef50*/  FMUL R178, R178, R2 ;  /* 0x00000002b2b27220 */ /* 0x000fe20000400000 */
[----:B------:R-:W-:Y:S02]  /*2ef60*/  F2FP.BF16.F32.PACK_AB R176, RZ, R176 ;  /* 0x000000b0ffb0723e */ /* 0x000fe400000010ff */
[----:B------:R-:W-:Y:S02]  /*2ef70*/  F2FP.BF16.F32.PACK_AB R177, RZ, R177 ;  /* 0x000000b1ffb1723e */ /* 0x000fe400000010ff */
[----:B------:R-:W-:Y:S01]  /*2ef80*/  F2FP.BF16.F32.PACK_AB R179, RZ, R179 ;  /* 0x000000b3ffb3723e */ /* 0x000fe200000010ff */
[----:B------:R1:W-:Y:S01]  /*2ef90*/  @P0 STG.E.U16 desc[UR60][R12.64+0x140], R176 ;  /* 0x000140b00c000986 */ /* 0x0003e2000c10153c */
[----:B------:R-:W-:-:S03]  /*2efa0*/  F2FP.BF16.F32.PACK_AB R178, RZ, R178 ;  /* 0x000000b2ffb2723e */ /* 0x000fc600000010ff */
[----:B------:R1:W-:Y:S01]  /*2efb0*/  @P4 STG.E.U16 desc[UR60][R12.64+0x142], R177 ;  /* 0x000142b10c004986 */ /* 0x0003e2000c10153c */
[----:B------:R-:W-:-:S03]  /*2efc0*/  ISETP.GT.AND P0, PT, R3, 0xa8, PT ;  /* 0x000000a80300780c */ /* 0x000fc60003f04270 */
[----:B------:R1:W-:Y:S01]  /*2efd0*/  @P1 STG.E.U16 desc[UR60][R20.64+0x142], R179 ;  /* 0x000142b314001986 */ /* 0x0003e2000c10153c */
[----:B------:R-:W-:-:S03]  /*2efe0*/  ISETP.GT.AND P1, PT, R3, 0xa9, PT ;  /* 0x000000a90300780c */ /* 0x000fc60003f24270 */
[----:B------:R1:W-:Y:S01]  /*2eff0*/  @P5 STG.E.U16 desc[UR60][R20.64+0x140], R178 ;  /* 0x000140b214005986 */ /* 0x0003e2000c10153c */
[C---:B------:R-:W-:Y:S02]  /*2f000*/  ISETP.GT.AND P5, PT, R0.reuse, RZ, P0 ;  /* 0x000000ff0000720c */ /* 0x040fe400007a4270 */
[----:B------:R-:W-:Y:S01]  /*2f010*/  ISETP.GT.AND P4, PT, R0, RZ, P1 ;  /* 0x000000ff0000720c */ /* 0x000fe20000f84270 */
        /* <DEDUP_REMOVED lines=505> */
[----:B------:R1:W-:Y:S04]  /*30fb0*/  @P4 STG.E.U16 desc[UR60][R6.64+0x1b0], R60 ;  /* 0x0001b03c06004986 */ /* 0x0003e8000c10153c */
[----:B------:R1:W-:Y:S01]  /*30fc0*/  @P1 STG.E.U16 desc[UR60][R10.64+0x1b2], R63 ;  /* 0x0001b23f0a001986 */ /* 0x0003e2000c10153c */
[----:B------:R-:W-:-:S03]  /*30fd0*/  ISETP.GT.AND P1, PT, R0, RZ, P3 ;  /* 0x000000ff0000720c */ /* 0x000fc60001f24270 */
[----:B------:R1:W-:Y:S01]  /*30fe0*/  @P0 STG.E.U16 desc[UR60][R10.64+0x1b0], R62 ;  /* 0x0001b03e0a000986 */ /* 0x0003e2000c10153c */
[----:B------:R-:W-:Y:S01]  /*30ff0*/  ISETP.GT.AND P0, PT, R0, RZ, P2 ;  /* 0x000000ff0000720c */ /* 0x000fe20001704270 */
[-C--:B------:R-:W-:Y:S01]  /*31000*/  FMUL R49, R49, R2.reuse ;  /* 0x0000000231317220 */ /* 0x080fe20000400000 */
[-C--:B------:R-:W-:Y:S01]  /*31010*/  FMUL R48, R48, R2.reuse ;  /* 0x0000000230307220 */ /* 0x080fe20000400000 */
[C---:B------:R-:W-:Y:S02]  /*31020*/  ISETP.GT.AND P5, PT, R0.reuse, 0x8, P3 ;  /* 0x000000080000780c */ /* 0x040fe40001fa4270 */
        /* <DEDUP_REMOVED lines=8> */
[C---:B------:R-:W-:Y:S01]  /*310b0*/  ISETP.GT.AND P1, PT, R3.reuse, 0xe8, PT ;  /* 0x000000e80300780c */ /* 0x040fe20003f24270 */
[----:B------:R1:W-:Y:S01]  /*310c0*/  @P0 STG.E.U16 desc[UR60][R12.64+0x1c0], R48 ;  /* 0x0001c0300c000986 */ /* 0x0003e2000c10153c */
[----:B------:R-:W-:-:S03]  /*310d0*/  ISETP.GT.AND P0, PT, R3, 0xe9, PT ;  /* 0x000000e90300780c */ /* 0x000fc60003f04270 */
[----:B------:R1:W-:Y:S01]  /*310e0*/  @P5 STG.E.U16 desc[UR60][R20.64+0x1c2], R51 ;  /* 0x0001c23314005986 */ /* 0x0003e2000c10153c */
[----:B------:R-:W-:-:S03]  /*310f0*/  ISETP.GT.AND P5, PT, R0, RZ, P1 ;  /* 0x000000ff0000720c */ /* 0x000fc60000fa4270 */
[----:B------:R1:W-:Y:S01]  /*31100*/  @P4 STG.E.U16 desc[UR60][R20.64+0x1c0], R50 ;  /* 0x0001c03214004986 */ /* 0x0003e2000c10153c */
        /* <DEDUP_REMOVED lines=84> */
[----:B------:R-:W-:Y:S02]  /*31650*/  F2FP.BF16.F32.PACK_AB R25, RZ, R25 ;  /* 0x00000019ff19723e */ /* 0x000fe400000010ff */
[C---:B------:R-:W-:Y:S02]  /*31660*/  ISETP.GT.AND P2, PT, R0.reuse, 0x188, P2 ;  /* 0x000001880000780c */ /* 0x040fe40001744270 */
[C---:B------:R-:W-:Y:S01]  /*31670*/  ISETP.GT.AND P3, PT, R0.reuse, 0x188, P3 ;  /* 0x000001880000780c */ /* 0x040fe20001f64270 */
[----:B------:R1:W-:Y:S01]  /*31680*/  @P4 STG.E.U16 desc[UR60][R6.64+0x1c0], R24 ;  /* 0x0001c01806004986 */ /* 0x0003e2000c10153c */
[----:B------:R-:W-:-:S03]  /*31690*/  ISETP.GT.AND P4, PT, R0, 0x180, P0 ;  /* 0x000001800000780c */ /* 0x000fc60000784270 */
[----:B------:R1:W-:Y:S01]  /*316a0*/  @P5 STG.E.U16 desc[UR60][R6.64+0x1c2], R25 ;  /* 0x0001c21906005986 */ /* 0x0003e2000c10153c */
[----:B------:R-:W-:Y:S01]  /*316b0*/  ISETP.GT.AND P5, PT, R0, 0x180, P1 ;  /* 0x000001800000780c */ /* 0x000fe20000fa4270 */
[-C--:B------:R-:W-:Y:S01]  /*316c0*/  FMUL R26, R26, R2.reuse ;  /* 0x000000021a1a7220 */ /* 0x080fe20000400000 */
[C---:B------:R-:W-:Y:S01]  /*316d0*/  ISETP.GT.AND P1, PT, R0.reuse, 0x188, P1 ;  /* 0x000001880000780c */ /* 0x040fe20000f24270 */
[-C--:B------:R-:W-:Y:S01]  /*316e0*/  FMUL R27, R27, R2.reuse ;  /* 0x000000021b1b7220 */ /* 0x080fe20000400000 */
[----:B------:R-:W-:Y:S01]  /*316f0*/  ISETP.GT.AND P0, PT, R0, 0x188, P0 ;  /* 0x000001880000780c */ /* 0x000fe20000704270 */
[-C--:B------:R-:W-:Y:S01]  /*31700*/  FMUL R28, R28, R2.reuse ;  /* 0x000000021c1c7220 */ /* 0x080fe20000400000 */
[-C--:B------:R-:W-:Y:S01]  /*31710*/  FMUL R29, R29, R2.reuse ;  /* 0x000000021d1d7220 */ /* 0x080fe20000400000 */
[-C--:B------:R-:W-:Y:S01]  /*31720*/  FMUL R30, R30, R2.reuse ;  /* 0x000000021e1e7220 */ /* 0x080fe20000400000 */
[----:B------:R-:W-:Y:S01]  /*31730*/  FMUL R31, R31, R2 ;  /* 0x000000021f1f7220 */ /* 0x000fe20000400000 */
[----:B------:R-:W-:-:S02]  /*31740*/  F2FP.BF16.F32.PACK_AB R26, RZ, R26 ;  /* 0x0000001aff1a723e */ /* 0x000fc400000010ff */
[----:B------:R-:W-:Y:S02]  /*31750*/  F2FP.BF16.F32.PACK_AB R27, RZ, R27 ;  /* 0x0000001bff1b723e */ /* 0x000fe400000010ff */
[----:B------:R-:W-:Y:S02]  /*31760*/  F2FP.BF16.F32.PACK_AB R28, RZ, R28 ;  /* 0x0000001cff1c723e */ /* 0x000fe400000010ff */
[----:B------:R-:W-:Y:S02]  /*31770*/  F2FP.BF16.F32.PACK_AB R29, RZ, R29 ;  /* 0x0000001dff1d723e */ /* 0x000fe400000010ff */
[----:B------:R-:W-:Y:S02]  /*31780*/  F2FP.BF16.F32.PACK_AB R30, RZ, R30 ;  /* 0x0000001eff1e723e */ /* 0x000fe400000010ff */
[----:B------:R-:W-:Y:S01]  /*31790*/  F2FP.BF16.F32.PACK_AB R31, RZ, R31 ;  /* 0x0000001fff1f723e */ /* 0x000fe200000010ff */
[----:B------:R1:W-:Y:S04]  /*317a0*/  @P2 STG.E.U16 desc[UR60][R10.64+0x1c0], R26 ;  /* 0x0001c01a0a002986 */ /* 0x0003e8000c10153c */
[----:B------:R1:W-:Y:S04]  /*317b0*/  @P3 STG.E.U16 desc[UR60][R10.64+0x1c2], R27 ;  /* 0x0001c21b0a003986 */ /* 0x0003e8000c10153c */
[----:B------:R1:W-:Y:S04]  /*317c0*/  @P5 STG.E.U16 desc[UR60][R6.64+0x1d0], R28 ;  /* 0x0001d01c06005986 */ /* 0x0003e8000c10153c */
[----:B------:R1:W-:Y:S04]  /*317d0*/  @P4 STG.E.U16 desc[UR60][R6.64+0x1d2], R29 ;  /* 0x0001d21d06004986 */ /* 0x0003e8000c10153c */
[----:B------:R1:W-:Y:S04]  /*317e0*/  @P1 STG.E.U16 desc[UR60][R10.64+0x1d0], R30 ;  /* 0x0001d01e0a001986 */ /* 0x0003e8000c10153c */
[----:B------:R1:W-:Y:S02]  /*317f0*/  @P0 STG.E.U16 desc[UR60][R10.64+0x1d2], R31 ;  /* 0x0001d21f0a000986 */ /* 0x0003e4000c10153c */
.L_x_975:
[----:B------:R-:W-:Y:S05]  /*31800*/  BSYNC B0 ;  /* 0x0000000000007941 */ /* 0x000fea0003800000 */
.L_x_29:
[----:B-1----:R-:W2:Y:S04]  /*31810*/  LDL.LU R5, [R1+0x46c] ;  /* 0x00046c0001057983 */ /* 0x002ea80000300800 */
[----:B0-----:R-:W2:Y:S01]  /*31820*/  LDL.LU R4, [R1+0x484] ;  /* 0x0004840001047983 */ /* 0x001ea20000300800 */
[----:B------:R-:W-:Y:S01]  /*31830*/  ULDC UR4, c[0x0][0xc] ;  /* 0x0000030000047ab9 */ /* 0x000fe20000000800 */
[----:B------:R-:W-:Y:S01]  /*31840*/  ULDC UR5, c[0x0][0x10] ;  /* 0x0000040000057ab9 */ /* 0x000fe20000000800 */
[----:B------:R-:W2:Y:S01]  /*31850*/  LDC R3, c[0x0][0x14] ;  /* 0x00000500ff037b82 */ /* 0x000ea20000000800 */
[----:B------:R-:W-:Y:S01]  /*31860*/  UIMAD.WIDE.U32 UR4, UR4, UR5, URZ ;  /* 0x00000005040472a5 */ /* 0x000fe2000f8e003f */
[----:B------:R-:W-:-:S05]  /*31870*/  PRMT R0, RZ, 0x7610, R0 ;  /* 0x00007610ff007816 */ /* 0x000fca0000000000 */
[----:B--2---:R-:W-:-:S04]  /*31880*/  IMAD.WIDE.U32 R4, R3, UR4, R4 ;  /* 0x0000000403047c25 */ /* 0x004fc8000f8e0004 */
[----:B------:R-:W-:Y:S01]  /*31890*/  IMAD R3, R3, UR5, RZ ;  /* 0x0000000503037c24 */ /* 0x000fe2000f8e02ff */
[----:B------:R-:W-:Y:S01]  /*318a0*/  ULDC.64 UR4, c[0x0][0x650] ;  /* 0x0001940000047ab9 */ /* 0x000fe20000000a00 */
[----:B------:R-:W-:Y:S01]  /*318b0*/  IMAD.MOV.U32 R21, RZ, RZ, R4 ;  /* 0x000000ffff157224 */ /* 0x000fe200078e0004 */
[----:B------:R-:W-:Y:S01]  /*318c0*/  ISETP.GE.U32.AND P0, PT, R4, UR4, PT ;  /* 0x0000000404007c0c */ /* 0x000fe2000bf06070 */
[----:B------:R-:W-:Y:S01]  /*318d0*/  IMAD.IADD R23, R5, 0x1, R3 ;  /* 0x0000000105177824 */ /* 0x000fe200078e0203 */
[----:B------:R-:W-:Y:S02]  /*318e0*/  UMOV UR4, 0xffffffff ;  /* 0xffffffff00047882 */ /* 0x000fe40000000000 */
[----:B------:R-:W-:Y:S02]  /*318f0*/  IMAD.U32 R3, RZ, RZ, UR4 ;  /* 0x00000004ff037e24 */ /* 0x000fe4000f8e00ff */
[----:B------:R0:W-:Y:S01]  /*31900*/  STL [R1+0x46c], R23 ;  /* 0x00046c1701007387 */ /* 0x0001e20000100800 */
[----:B------:R-:W-:Y:S01]  /*31910*/  ISETP.GE.U32.AND.EX P0, PT, R23, UR5, PT, P0 ;  /* 0x0000000517007c0c */ /* 0x000fe2000bf06100 */
[----:B------:R-:W-:-:S02]  /*31920*/  UMOV UR5, 0xffffffff ;  /* 0xffffffff00057882 */ /* 0x000fc40000000000 */
[----:B------:R0:W-:Y:S01]  /*31930*/  STL [R1+0x484], R21 ;  /* 0x0004841501007387 */ /* 0x0001e20000100800 */
[----:B------:R-:W-:-:S03]  /*31940*/  IMAD.U32 R18, RZ, RZ, UR5 ;  /* 0x00000005ff127e24 */ /* 0x000fc6000f8e00ff */
[----:B------:R0:W-:Y:S06]  /*31950*/  STL [R1+0x45c], R3 ;  /* 0x00045c0301007387 */ /* 0x0001ec0000100800 */
[----:B------:R-:W-:Y:S05]  /*31960*/  @P0 BRA `(.L_x_976) ;  /* 0x0000000400840947 */ /* 0x000fea0003800000 */
[----:B-----5:R-:W1:Y:S01]  /*31970*/  S2R R17, SR_CTAID.X ;  /* 0x0000000000117919 */ /* 0x020e620000002500 */
[----:B------:R-:W2:Y:S01]  /*31980*/  LDC.64 R10, c[0x0][0x628] ;  /* 0x00018a00ff0a7b82 */ /* 0x000ea20000000a00 */
[----:B------:R-:W-:Y:S01]  /*31990*/  ULDC UR4, c[0x0][0x150] ;  /* 0x0000540000047ab9 */ /* 0x000fe20000000800 */
[----:B------:R-:W-:Y:S01]  /*319a0*/  IMAD.MOV.U32 R8, RZ, RZ, R21 ;  /* 0x000000ffff087224 */ /* 0x000fe200078e0015 */
[----:B------:R-:W0:Y:S01]  /*319b0*/  S2R R19, SR_CTAID.Y ;  /* 0x0000000000137919 */ /* 0x000e220000002600 */
[----:B------:R-:W-:-:S04]  /*319c0*/  IMAD.MOV.U32 R9, RZ, RZ, R23 ;  /* 0x000000ffff097224 */ /* 0x000fc800078e0017 */
[----:B------:R-:W0:Y:S08]  /*319d0*/  LDC R20, c[0x0][0x144] ;  /* 0x00005100ff147b82 */ /* 0x000e300000000800 */
[----:B------:R-:W0:Y:S08]  /*319e0*/  LDC R12, c[0x0][0x630] ;  /* 0x00018c00ff0c7b82 */ /* 0x000e300000000800 */
[----:B------:R-:W0:Y:S01]  /*319f0*/  LDC.64 R14, c[0x0][0x620] ;  /* 0x00018800ff0e7b82 */ /* 0x000e220000000a00 */
[----:B--2---:R-:W-:-:S04]  /*31a00*/  ISETP.NE.U32.AND P0, PT, R10, RZ, PT ;  /* 0x000000ff0a00720c */ /* 0x004fc80003f05070 */
[----:B------:R-:W-:Y:S02]  /*31a10*/  ISETP.NE.AND.EX P0, PT, R11, RZ, PT, P0 ;  /* 0x000000ff0b00720c */ /* 0x000fe40003f05300 */
[----:B-1----:R-:W-:-:S05]  /*31a20*/  I2FP.F32.U32 R0, R17 ;  /* 0x0000001100007245 */ /* 0x002fca0000201000 */
[----:B------:R-:W-:-:S04]  /*31a30*/  FMUL R0, R0, UR4 ;  /* 0x0000000400007c20 */ /* 0x000fc80008400000 */
[----:B------:R1:W2:Y:S02]  /*31a40*/  F2I.U32.TRUNC.NTZ R18, R0 ;  /* 0x0000000000127305 */ /* 0x0002a4000020f000 */
[----:B------:R-:W-:Y:S05]  /*31a50*/  @!P0 BRA `(.L_x_977) ;  /* 0x0000000000288947 */ /* 0x000fea0003800000 */
[----:B-1----:R-:W0:Y:S02]  /*31a60*/  LDC R0, c[0x0][0x634] ;  /* 0x00018d00ff007b82 */ /* 0x002e240000000800 */
        /* <DEDUP_REMOVED lines=9> */
.L_x_977:
[-CC-:B0-----:R-:W-:Y:S01]  /*31b00*/  SHF.R.U64 R27, R8, R12.reuse, R9.reuse ;  /* 0x0000000c081b7219 */ /* 0x181fe20000001209 */
[----:B------:R-:W0:Y:S01]  /*31b10*/  LDC.64 R24, c[0x0][0x640] ;  /* 0x00019000ff187b82 */ /* 0x000e220000000a00 */
[----:B-1----:R-:W-:Y:S01]  /*31b20*/  SHF.R.U32.HI R0, RZ, R12, R9 ;  /* 0x0000000cff007219 */ /* 0x002fe20000011609 */
[----:B------:R-:W-:Y:S01]  /*31b30*/  IMAD.MOV.U32 R4, RZ, RZ, R21 ;  /* 0x000000ffff047224 */ /* 0x000fe200078e0015 */
[----:B------:R-:W-:Y:S01]  /*31b40*/  IADD3 R3, P0, RZ, -R27, RZ ;  /* 0x8000001bff037210 */ /* 0x000fe20007f1e0ff */
[----:B--2---:R-:W-:Y:S01]  /*31b50*/  IMAD.MOV R18, RZ, RZ, -R18 ;  /* 0x000000ffff127224 */ /* 0x004fe200078e0a12 */
[----:B------:R-:W-:Y:S01]  /*31b60*/  ULDC UR4, c[0x0][0x154] ;  /* 0x0000550000047ab9 */ /* 0x000fe20000000800 */
[----:B------:R-:W-:Y:S02]  /*31b70*/  IMAD.MOV.U32 R7, RZ, RZ, 0x1 ;  /* 0x00000001ff077424 */ /* 0x000fe400078e00ff */
[----:B------:R-:W1:Y:S01]  /*31b80*/  LDC R6, c[0x0][0x618] ;  /* 0x00018600ff067b82 */ /* 0x000e620000000800 */
[----:B------:R-:W-:-:S02]  /*31b90*/  IMAD.X R5, RZ, RZ, ~R0, P0 ;  /* 0x000000ffff057224 */ /* 0x000fc400000e0e00 */
[----:B------:R-:W-:Y:S02]  /*31ba0*/  IMAD R17, R20, R18, R17 ;  /* 0x0000001214117224 */ /* 0x000fe400078e0211 */
[-C--:B------:R-:W-:Y:S02]  /*31bb0*/  IMAD R0, R5, R14.reuse, RZ ;  /* 0x0000000e05007224 */ /* 0x080fe400078e02ff */
[----:B------:R-:W-:Y:S01]  /*31bc0*/  IMAD.MOV.U32 R5, RZ, RZ, R23 ;  /* 0x000000ffff057224 */ /* 0x000fe200078e0017 */
[----:B------:R-:W2:Y:S01]  /*31bd0*/  LDC R8, c[0x0][0x608] ;  /* 0x00018200ff087b82 */ /* 0x000ea20000000800 */
[----:B------:R-:W-:-:S04]  /*31be0*/  IMAD.WIDE.U32 R4, R3, R14, R4 ;  /* 0x0000000e03047225 */ /* 0x000fc800078e0004 */
[----:B------:R-:W-:-:S03]  /*31bf0*/  IMAD R3, R3, R15, R0 ;  /* 0x0000000f03037224 */ /* 0x000fc600078e0200 */
[----:B------:R-:W5:Y:S01]  /*31c00*/  LDC R22, c[0x0][0x658] ;  /* 0x00019600ff167b82 */ /* 0x000f620000000800 */
[----:B------:R-:W-:Y:S01]  /*31c10*/  I2FP.F32.U32 R0, R19 ;  /* 0x0000001300007245 */ /* 0x000fe20000201000 */
[----:B------:R-:W-:Y:S01]  /*31c20*/  IMAD.IADD R3, R5, 0x1, R3 ;  /* 0x0000000105037824 */ /* 0x000fe200078e0203 */
[----:B0-----:R-:W-:Y:S01]  /*31c30*/  ISETP.NE.U32.AND P0, PT, R24, RZ, PT ;  /* 0x000000ff1800720c */ /* 0x001fe20003f05070 */
[----:B------:R-:W-:Y:S02]  /*31c40*/  IMAD.MOV.U32 R5, RZ, RZ, -0x1 ;  /* 0xffffffffff057424 */ /* 0x000fe400078e00ff */
[----:B------:R-:W-:Y:S02]  /*31c50*/  FMUL R0, R0, UR4 ;  /* 0x0000000400007c20 */ /* 0x000fe40008400000 */
[----:B------:R-:W0:Y:S01]  /*31c60*/  LDC R18, c[0x0][0x148] ;  /* 0x00005200ff127b82 */ /* 0x000e220000000800 */
[----:B-1----:R-:W-:Y:S01]  /*31c70*/  SHF.R.U64 R12, R4, R6, R3 ;  /* 0x00000006040c7219 */ /* 0x002fe20000001203 */
[----:B------:R1:W0:Y:S01]  /*31c80*/  F2I.U32.TRUNC.NTZ R13, R0 ;  /* 0x00000000000d7305 */ /* 0x000222000020f000 */
[----:B------:R-:W-:-:S02]  /*31c90*/  ISETP.NE.AND.EX P0, PT, R25, RZ, PT, P0 ;  /* 0x000000ff1900720c */ /* 0x000fc40003f05300 */
[----:B------:R-:W-:-:S03]  /*31ca0*/  SHF.R.U32.HI R3, RZ, R6, R3 ;  /* 0x00000006ff037219 */ /* 0x000fc60000011603 */
[----:B------:R-:W0:Y:S01]  /*31cb0*/  LDC R15, c[0x0][0x600] ;  /* 0x00018000ff0f7b82 */ /* 0x000e220000000800 */
[-CC-:B--2---:R-:W-:Y:S02]  /*31cc0*/  SHF.R.U64 R10, R12, R8.reuse, R3.reuse ;  /* 0x000000080c0a7219 */ /* 0x184fe40000001203 */
[----:B------:R-:W-:-:S05]  /*31cd0*/  SHF.R.U32.HI R3, RZ, R8, R3 ;  /* 0x00000008ff037219 */ /* 0x000fca0000011603 */
[----:B------:R-:W2:Y:S01]  /*31ce0*/  LDC R20, c[0x0][0x648] ;  /* 0x00019200ff147b82 */ /* 0x000ea20000000800 */
[-C--:B-----5:R-:W-:Y:S02]  /*31cf0*/  SHF.L.U32 R4, R5, R22.reuse, RZ ;  /* 0x0000001605047219 */ /* 0x0a0fe400000006ff */
[-CC-:B------:R-:W-:Y:S02]  /*31d00*/  SHF.R.U64 R14, R10, R22.reuse, R3.reuse ;  /* 0x000000160a0e7219 */ /* 0x180fe40000001203 */
[----:B------:R-:W-:Y:S02]  /*31d10*/  SHF.R.U32.HI R5, RZ, R22, R3 ;  /* 0x00000016ff057219 */ /* 0x000fe40000011603 */
[----:B------:R-:W-:Y:S01]  /*31d20*/  LOP3.LUT R21, RZ, R4, RZ, 0x33, !PT ;  /* 0x00000004ff157212 */ /* 0x000fe200078e33ff */
[----:B------:R-:W0:Y:S01]  /*31d30*/  LDC R23, c[0x0][0x638] ;  /* 0x00018e00ff177b82 */ /* 0x000e220000000800 */
[----:B------:R-:W-:Y:S01]  /*31d40*/  SHF.L.U32 R22, R7, R22, RZ ;  /* 0x0000001607167219 */ /* 0x000fe200000006ff */
[----:B------:R-:W-:-:S06]  /*31d50*/  IMAD.MOV.U32 R4, RZ, RZ, R14 ;  /* 0x000000ffff047224 */ /* 0x000fcc00078e000e */
[----:B------:R-:W0:Y:S01]  /*31d60*/  LDC R26, c[0x0][0x610] ;  /* 0x00018400ff1a7b82 */ /* 0x000e220000000800 */
[----:B-1----:R-:W-:Y:S05]  /*31d70*/  @!P0 BRA `(.L_x_978) ;  /* 0x0000000000288947 */ /* 0x002fea0003800000 */
[----:B------:R-:W1:Y:S02]  /*31d80*/  LDC R3, c[0x0][0x64c] ;  /* 0x00019300ff037b82 */ /* 0x000e640000000800 */
[----:B-1----:R-:W-:-:S05]  /*31d90*/  IADD3 R3, P0, R14, R3, RZ ;  /* 0x000000030e037210 */ /* 0x002fca0007f1e0ff */
        /* <DEDUP_REMOVED lines=8> */
.L_x_978:
[----:B------:R-:W1:Y:S01]  /*31e20*/  LDC R3, c[0x0][0x65c] ;  /* 0x00019700ff037b82 */ /* 0x000e620000000800 */
[----:B--2---:R-:W-:Y:S01]  /*31e30*/  SHF.R.U64 R0, R4, R20, R5 ;  /* 0x0000001404007219 */ /* 0x004fe20000001205 */
[----:B0-----:R-:W-:Y:S01]  /*31e40*/  VIADD R7, R15, 0xffffffff ;  /* 0xffffffff0f077836 */ /* 0x001fe20000000000 */
[----:B------:R-:W-:Y:S01]  /*31e50*/  LOP3.LUT R5, R10, R21, RZ, 0xc0, !PT ;  /* 0x000000150a057212 */ /* 0x000fe200078ec0ff */
[----:B------:R-:W-:Y:S01]  /*31e60*/  IMAD.MOV R13, RZ, RZ, -R13 ;  /* 0x000000ffff0d7224 */ /* 0x000fe200078e0a0d */
[----:B------:R-:W-:Y:S02]  /*31e70*/  R2UR UR5, R27 ;  /* 0x000000001b0572ca */ /* 0x000fe400000e0000 */
[----:B------:R-:W-:Y:S02]  /*31e80*/  LOP3.LUT R12, R12, R7, RZ, 0xc0, !PT ;  /* 0x000000070c0c7212 */ /* 0x000fe400078ec0ff */
[----:B-1----:R-:W-:Y:S01]  /*31e90*/  ISETP.NE.AND P0, PT, R3, 0x1, PT ;  /* 0x000000010300780c */ /* 0x002fe20003f05270 */
[----:B------:R-:W-:-:S02]  /*31ea0*/  IMAD.MOV R3, RZ, RZ, -R0 ;  /* 0x000000ffff037224 */ /* 0x000fc400078e0a00 */
[----:B------:R-:W-:Y:S02]  /*31eb0*/  IMAD R0, R22, R0, R5 ;  /* 0x0000000016007224 */ /* 0x000fe400078e0205 */
[----:B------:R-:W-:-:S04]  /*31ec0*/  IMAD R3, R3, R23, R14 ;  /* 0x0000001703037224 */ /* 0x000fc800078e020e */
[----:B------:R-:W-:-:S04]  /*31ed0*/  IMAD R3, R3, R15, R12 ;  /* 0x0000000f03037224 */ /* 0x000fc800078e020c */
[----:B------:R-:W-:-:S04]  /*31ee0*/  @P0 IMAD R17, R18, R13, R19 ;  /* 0x0000000d12110224 */ /* 0x000fc800078e0213 */
[----:B------:R-:W-:-:S05]  /*31ef0*/  IMAD R0, R0, R26, R17 ;  /* 0x0000001a00007224 */ /* 0x000fca00078e0211 */
[----:B------:R-:W-:Y:S02]  /*31f00*/  SEL R4, R3, R0, !P0 ;  /* 0x0000000003047207 */ /* 0x000fe40004000000 */
[----:B------:R-:W-:Y:S01]  /*31f10*/  SEL R0, R0, R3, !P0 ;  /* 0x0000000300007207 */ /* 0x000fe20004000000 */
[----:B------:R-:W-:Y:S01]  /*31f20*/  IMAD.U32 R3, RZ, RZ, UR5 ;  /* 0x00000005ff037e24 */ /* 0x000fe2000f8e00ff */
[----:B------:R-:W-:Y:S02]  /*31f30*/  R2UR UR4, R4 ;  /* 0x00000000040472ca */ /* 0x000fe400000e0000 */
[----:B------:R-:W-:Y:S01]  /*31f40*/  R2UR UR6, R0 ;  /* 0x00000000000672ca */ /* 0x000fe200000e0000 */
[----:B------:R-:W-:Y:S01]  /*31f50*/  IMAD.MOV.U32 R0, RZ, RZ, 0x1 ;  /* 0x00000001ff007424 */ /* 0x000fe200078e00ff */
[----:B------:R1:W-:Y:S09]  /*31f60*/  STL [R1+0x45c], R3 ;  /* 0x00045c0301007387 */ /* 0x0003f20000100800 */
[----:B------:R-:W-:-:S07]  /*31f70*/  IMAD.U32 R18, RZ, RZ, UR4 ;  /* 0x00000004ff127e24 */ /* 0x000fce000f8e00ff */
.L_x_976:
[----:B------:R-:W-:Y:S01]  /*31f80*/  LOP3.LUT P0, RZ, R0, 0xff, RZ, 0xc0, !PT ;  /* 0x000000ff00ff7812 */ /* 0x000fe2000780c0ff */
[----:B------:R-:W-:-:S12]  /*31f90*/  IMAD.U32 R19, RZ, RZ, UR6 ;  /* 0x00000006ff137e24 */ /* 0x000fd8000f8e00ff */
[----:B------:R-:W-:Y:S05]  /*31fa0*/  @P0 BRA `(.L_x_979) ;  /* 0xfffffcf0007c0947 */ /* 0x000fea000383ffff */
[----:B------:R-:W-:Y:S05]  /*31fb0*/  EXIT ;  /* 0x000000000000794d */ /* 0x000fea0003800000 */
.L_x_4:
[----:B------:R-:W2:Y:S01]  /*31fc0*/  LDL R17, [R1+0x484] ;  /* 0x0004840001117983 */ /* 0x000ea20000100800 */
[----:B------:R-:W-:-:S03]  /*31fd0*/  ULDC.64 UR4, c[0x0][0x650] ;  /* 0x0001940000047ab9 */ /* 0x000fc60000000a00 */
[----:B------:R-:W3:Y:S01]  /*31fe0*/  LDL R18, [R1+0x46c] ;  /* 0x00046c0001127983 */ /* 0x000ee20000100800 */
[----:B------:R-:W-:Y:S01]  /*31ff0*/  PRMT R6, RZ, 0x7610, R6 ;  /* 0x00007610ff067816 */ /* 0x000fe20000000006 */
[----:B------:R-:W-:Y:S02]  /*32000*/  IMAD.MOV.U32 R2, RZ, RZ, -0x1 ;  /* 0xffffffffff027424 */ /* 0x000fe400078e00ff */
[----:B------:R-:W-:Y:S02]  /*32010*/  IMAD.MOV.U32 R3, RZ, RZ, -0x1 ;  /* 0xffffffffff037424 */ /* 0x000fe400078e00ff */
[----:B------:R-:W-:Y:S01]  /*32020*/  IMAD.MOV.U32 R10, RZ, RZ, -0x1 ;  /* 0xffffffffff0a7424 */ /* 0x000fe200078e00ff */
[----:B--2---:R-:W-:-:S04]  /*32030*/  ISETP.GE.U32.AND P0, PT, R17, UR4, PT ;  /* 0x0000000411007c0c */ /* 0x004fc8000bf06070 */
[----:B---3--:R-:W-:-:S13]  /*32040*/  ISETP.GE.U32.AND.EX P0, PT, R18, UR5, PT, P0 ;  /* 0x0000000512007c0c */ /* 0x008fda000bf06100 */
[----:B------:R-:W-:Y:S05]  /*32050*/  @P0 BRA `(.L_x_980) ;  /* 0x0000000400640947 */ /* 0x000fea0003800000 */
[----:B------:R-:W0:Y:S01]  /*32060*/  LDC.64 R10, c[0x0][0x628] ;  /* 0x00018a00ff0a7b82 */ /* 0x000e220000000a00 */
[----:B------:R-:W-:Y:S02]  /*32070*/  IMAD.MOV.U32 R8, RZ, RZ, R17 ;  /* 0x000000ffff087224 */ /* 0x000fe400078e0011 */
[----:B------:R-:W-:-:S05]  /*32080*/  IMAD.MOV.U32 R9, RZ, RZ, R18 ;  /* 0x000000ffff097224 */ /* 0x000fca00078e0012 */
[----:B------:R-:W1:Y:S08]  /*32090*/  LDC R12, c[0x0][0x630] ;  /* 0x00018c00ff0c7b82 */ /* 0x000e700000000800 */
[----:B------:R-:W2:Y:S01]  /*320a0*/  LDC.64 R14, c[0x0][0x620] ;  /* 0x00018800ff0e7b82 */ /* 0x000ea20000000a00 */
[----:B0-----:R-:W-:-:S04]  /*320b0*/  ISETP.NE.U32.AND P0, PT, R10, RZ, PT ;  /* 0x000000ff0a00720c */ /* 0x001fc80003f05070 */
[----:B------:R-:W-:-:S13]  /*320c0*/  ISETP.NE.AND.EX P0, PT, R11, RZ, PT, P0 ;  /* 0x000000ff0b00720c */ /* 0x000fda0003f05300 */
[----:B-12---:R-:W-:Y:S05]  /*320d0*/  @!P0 BRA `(.L_x_981) ;  /* 0x0000000000288947 */ /* 0x006fea0003800000 */
        /* <DEDUP_REMOVED lines=10> */
.L_x_981:
[--C-:B------:R-:W-:Y:S01]  /*32180*/  SHF.R.U64 R10, R8, R12, R9.reuse ;  /* 0x0000000c080a7219 */ /* 0x100fe20000001209 */
[----:B------:R-:W-:Y:S01]  /*32190*/  IMAD.MOV.U32 R3, RZ, RZ, R18 ;  /* 0x000000ffff037224 */ /* 0x000fe200078e0012 */
[----:B------:R-:W-:Y:S01]  /*321a0*/  I2FP.F32.U32 R6, R4 ;  /* 0x0000000400067245 */ /* 0x000fe20000201000 */
[----:B------:R-:W0:Y:S01]  /*321b0*/  LDC R16, c[0x0][0x618] ;  /* 0x00018600ff107b82 */ /* 0x000e220000000800 */
[----:B------:R-:W-:Y:S01]  /*321c0*/  SHF.R.U32.HI R2, RZ, R12, R9 ;  /* 0x0000000cff027219 */ /* 0x000fe20000011609 */
[----:B------:R-:W-:Y:S01]  /*321d0*/  ULDC UR4, c[0x0][0x150] ;  /* 0x0000540000047ab9 */ /* 0x000fe20000000800 */
[----:B------:R-:W-:Y:S01]  /*321e0*/  IADD3 R5, P0, RZ, -R10, RZ ;  /* 0x8000000aff057210 */ /* 0x000fe20007f1e0ff */
[----:B------:R-:W-:Y:S01]  /*321f0*/  FMUL R9, R6, UR4 ;  /* 0x0000000406097c20 */ /* 0x000fe20008400000 */
[----:B------:R-:W-:-:S03]  /*32200*/  ULDC UR4, c[0x0][0x154] ;  /* 0x0000550000047ab9 */ /* 0x000fc60000000800 */
[----:B------:R-:W1:Y:S01]  /*32210*/  LDC.64 R18, c[0x0][0x640] ;  /* 0x00019000ff127b82 */ /* 0x000e620000000a00 */
[----:B------:R-:W-:Y:S01]  /*32220*/  IMAD.X R7, RZ, RZ, ~R2, P0 ;  /* 0x000000ffff077224 */ /* 0x000fe200000e0e02 */
[----:B------:R-:W2:Y:S01]  /*32230*/  F2I.U32.TRUNC.NTZ R9, R9 ;  /* 0x0000000900097305 */ /* 0x000ea2000020f000 */
[----:B------:R-:W-:Y:S02]  /*32240*/  IMAD.MOV.U32 R2, RZ, RZ, R17 ;  /* 0x000000ffff027224 */ /* 0x000fe400078e0011 */
[-C--:B------:R-:W-:Y:S02]  /*32250*/  IMAD R6, R7, R14.reuse, RZ ;  /* 0x0000000e07067224 */ /* 0x080fe400078e02ff */
[C---:B------:R-:W-:Y:S01]  /*32260*/  IMAD.WIDE.U32 R2, R5.reuse, R14, R2 ;  /* 0x0000000e05027225 */ /* 0x040fe200078e0002 */
[----:B------:R-:W3:Y:S03]  /*32270*/  LDC R11, c[0x0][0x144] ;  /* 0x00005100ff0b7b82 */ /* 0x000ee60000000800 */
[----:B------:R-:W-:-:S02]  /*32280*/  IMAD R5, R5, R15, R6 ;  /* 0x0000000f05057224 */ /* 0x000fc400078e0206 */
[----:B------:R-:W-:Y:S02]  /*32290*/  IMAD.MOV.U32 R6, RZ, RZ, -0x1 ;  /* 0xffffffffff067424 */ /* 0x000fe400078e00ff */
[----:B------:R-:W-:Y:S01]  /*322a0*/  IMAD.IADD R3, R3, 0x1, R5 ;  /* 0x0000000103037824 */ /* 0x000fe200078e0205 */
[----:B------:R-:W4:Y:S01]  /*322b0*/  LDC R12, c[0x0][0x608] ;  /* 0x00018200ff0c7b82 */ /* 0x000f220000000800 */
[----:B------:R-:W-:-:S03]  /*322c0*/  I2FP.F32.U32 R5, R0 ;  /* 0x0000000000057245 */ /* 0x000fc60000201000 */
[-C--:B0-----:R-:W-:Y:S01]  /*322d0*/  SHF.R.U64 R8, R2, R16.reuse, R3 ;  /* 0x0000001002087219 */ /* 0x081fe20000001203 */
[----:B--2---:R-:W-:Y:S01]  /*322e0*/  IMAD.MOV R2, RZ, RZ, -R9 ;  /* 0x000000ffff027224 */ /* 0x004fe200078e0a09 */
[----:B------:R-:W-:Y:S01]  /*322f0*/  SHF.R.U32.HI R3, RZ, R16, R3 ;  /* 0x00000010ff037219 */ /* 0x000fe20000011603 */
[----:B------:R-:W-:Y:S01]  /*32300*/  FMUL R5, R5, UR4 ;  /* 0x0000000405057c20 */ /* 0x000fe20008400000 */
[----:B------:R-:W0:Y:S01]  /*32310*/  LDC R7, c[0x0][0x658] ;  /* 0x00019600ff077b82 */ /* 0x000e220000000800 */
[----:B-1----:R-:W-:-:S04]  /*32320*/  ISETP.NE.U32.AND P0, PT, R18, RZ, PT ;  /* 0x000000ff1200720c */ /* 0x002fc80003f05070 */
[----:B------:R-:W-:-:S03]  /*32330*/  ISETP.NE.AND.EX P0, PT, R19, RZ, PT, P0 ;  /* 0x000000ff1300720c */ /* 0x000fc60003f05300 */
[----:B------:R-:W1:Y:S01]  /*32340*/  LDC R15, c[0x0][0x148] ;  /* 0x00005200ff0f7b82 */ /* 0x000e620000000800 */
[----:B---3--:R-:W-:Y:S02]  /*32350*/  IMAD R17, R11, R2, R4 ;  /* 0x000000020b117224 */ /* 0x008fe400078e0204 */
[----:B------:R-:W-:-:S05]  /*32360*/  IMAD.MOV.U32 R4, RZ, RZ, 0x1 ;  /* 0x00000001ff047424 */ /* 0x000fca00078e00ff */
[----:B------:R-:W2:Y:S01]  /*32370*/  LDC R14, c[0x0][0x600] ;  /* 0x00018000ff0e7b82 */ /* 0x000ea20000000800 */
[-CC-:B----4-:R-:W-:Y:S02]  /*32380*/  SHF.R.U64 R11, R8, R12.reuse, R3.reuse ;  /* 0x0000000c080b7219 */ /* 0x190fe40000001203 */
[----:B------:R-:W-:Y:S02]  /*32390*/  SHF.R.U32.HI R2, RZ, R12, R3 ;  /* 0x0000000cff027219 */ /* 0x000fe40000011603 */
[----:B------:R3:W4:Y:S03]  /*323a0*/  F2I.U32.TRUNC.NTZ R12, R5 ;  /* 0x00000005000c7305 */ /* 0x000726000020f000 */
[----:B------:R-:W1:Y:S01]  /*323b0*/  LDC R20, c[0x0][0x648] ;  /* 0x00019200ff147b82 */ /* 0x000e620000000800 */
[-C--:B0-----:R-:W-:Y:S02]  /*323c0*/  SHF.R.U64 R13, R11, R7.reuse, R2 ;  /* 0x000000070b0d7219 */ /* 0x081fe40000001202 */
[----:B------:R-:W-:-:S02]  /*323d0*/  SHF.L.U32 R6, R6, R7, RZ ;  /* 0x0000000706067219 */ /* 0x000fc400000006ff */
[-C--:B------:R-:W-:Y:S01]  /*323e0*/  SHF.R.U32.HI R3, RZ, R7.reuse, R2 ;  /* 0x00000007ff037219 */ /* 0x080fe20000011602 */
[----:B------:R-:W-:Y:S01]  /*323f0*/  IMAD.MOV.U32 R2, RZ, RZ, R13 ;  /* 0x000000ffff027224 */ /* 0x000fe200078e000d */
[----:B------:R-:W-:Y:S01]  /*32400*/  SHF.L.U32 R16, R4, R7, RZ ;  /* 0x0000000704107219 */ /* 0x000fe200000006ff */
[----:B------:R-:W0:Y:S01]  /*32410*/  LDC R21, c[0x0][0x638] ;  /* 0x00018e00ff157b82 */ /* 0x000e220000000800 */
[----:B------:R-:W-:-:S07]  /*32420*/  LOP3.LUT R22, RZ, R6, RZ, 0x33, !PT ;  /* 0x00000006ff167212 */ /* 0x000fce00078e33ff */
[----:B------:R-:W0:Y:S01]  /*32430*/  LDC R23, c[0x0][0x610] ;  /* 0x00018400ff177b82 */ /* 0x000e220000000800 */
[----:B---34-:R-:W-:Y:S05]  /*32440*/  @!P0 BRA `(.L_x_982) ;  /* 0x0000000000288947 */ /* 0x018fea0003800000 */
        /* <DEDUP_REMOVED lines=10> */
.L_x_982:
[----:B------:R-:W3:Y:S01]  /*324f0*/  LDC R4, c[0x0][0x65c] ;  /* 0x00019700ff047b82 */ /* 0x000ee20000000800 */
[----:B-1----:R-:W-:Y:S01]  /*32500*/  SHF.R.U64 R3, R2, R20, R3 ;  /* 0x0000001402037219 */ /* 0x002fe20000001203 */
[----:B--2---:R-:W-:Y:S01]  /*32510*/  VIADD R5, R14, 0xffffffff ;  /* 0xffffffff0e057836 */ /* 0x004fe20000000000 */
[----:B------:R-:W-:Y:S01]  /*32520*/  LOP3.LUT R2, R11, R22, RZ, 0xc0, !PT ;  /* 0x000000160b027212 */ /* 0x000fe200078ec0ff */
[----:B------:R-:W-:Y:S02]  /*32530*/  IMAD.MOV R12, RZ, RZ, -R12 ;  /* 0x000000ffff0c7224 */ /* 0x000fe400078e0a0c */
[----:B------:R-:W-:Y:S01]  /*32540*/  IMAD.MOV.U32 R6, RZ, RZ, 0x1 ;  /* 0x00000001ff067424 */ /* 0x000fe200078e00ff */
[----:B------:R-:W-:Y:S01]  /*32550*/  LOP3.LUT R5, R8, R5, RZ, 0xc0, !PT ;  /* 0x0000000508057212 */ /* 0x000fe200078ec0ff */
[----:B------:R-:W-:Y:S01]  /*32560*/  IMAD R2, R16, R3, R2 ;  /* 0x0000000310027224 */ /* 0x000fe200078e0202 */
[----:B---3--:R-:W-:Y:S01]  /*32570*/  ISETP.NE.AND P0, PT, R4, 0x1, PT ;  /* 0x000000010400780c */ /* 0x008fe20003f05270 */
[----:B------:R-:W-:-:S12]  /*32580*/  IMAD.MOV R4, RZ, RZ, -R3 ;  /* 0x000000ffff047224 */ /* 0x000fd800078e0a03 */
[----:B------:R-:W-:Y:S02]  /*32590*/  @P0 IMAD R17, R15, R12, R0 ;  /* 0x0000000c0f110224 */ /* 0x000fe400078e0200 */
[----:B0-----:R-:W-:Y:S02]  /*325a0*/  IMAD R0, R4, R21, R13 ;  /* 0x0000001504007224 */ /* 0x001fe400078e020d */
[----:B------:R-:W-:Y:S02]  /*325b0*/  IMAD R2, R2, R23, R17 ;  /* 0x0000001702027224 */ /* 0x000fe400078e0211 */
[----:B------:R-:W-:-:S05]  /*325c0*/  IMAD R5, R0, R14, R5 ;  /* 0x0000000e00057224 */ /* 0x000fca00078e0205 */
[----:B------:R-:W-:Y:S02]  /*325d0*/  SEL R3, R5, R2, !P0 ;  /* 0x0000000205037207 */ /* 0x000fe40004000000 */
[----:B------:R-:W-:-:S07]  /*325e0*/  SEL R2, R2, R5, !P0 ;  /* 0x0000000502027207 */ /* 0x000fce0004000000 */
.L_x_980:
[----:B------:R-:W-:-:S08]  /*325f0*/  NOP ;  /* 0x0000000000007918 */ /* 0x000fd00000000000 */
[----:B------:R-:W0:-:S00]  /*32600*/  USETMAXREG.DEALLOC.CTAPOOL 0x18 ;  /* 0x00000018000079c8 */ /* 0x000e0000080e0500 */
[----:B------:R-:W-:-:S13]  /*32610*/  ISETP.NE.AND P0, PT, RZ, UR8, PT ;  /* 0x00000008ff007c0c */ /* 0x000fda000bf05270 */
[----:B------:R-:W-:Y:S05]  /*32620*/  @P0 EXIT ;  /* 0x000000000000094d */ /* 0x000fea0003800000 */
[----:B0-----:R-:W-:Y:S01]  /*32630*/  LOP3.LUT P0, RZ, R6, 0xff, RZ, 0xc0, !PT ;  /* 0x000000ff06ff7812 */ /* 0x001fe2000780c0ff */
[----:B------:R-:W-:Y:S02]  /*32640*/  IMAD.MOV.U32 R0, RZ, RZ, 0x1 ;  /* 0x00000001ff007424 */ /* 0x000fe400078e00ff */
[----:B------:R-:W-:-:S10]  /*32650*/  IMAD.MOV.U32 R7, RZ, RZ, RZ ;  /* 0x000000ffff077224 */ /* 0x000fd400078e00ff */
[----:B------:R-:W-:Y:S05]  /*32660*/  @!P0 BRA `(.L_x_983) ;  /* 0x0000000c005c8947 */ /* 0x000fea0003800000 */
[----:B------:R-:W2:Y:S01]  /*32670*/  LDL R5, [R1+0x458] ;  /* 0x0004580001057983 */ /* 0x000ea20000100800 */
[----:B------:R-:W0:Y:S01]  /*32680*/  LDC R0, c[0x0][0x28c] ;  /* 0x0000a300ff007b82 */ /* 0x000e220000000800 */
[----:B------:R-:W-:Y:S01]  /*32690*/  ULDC UR5, c[0x0][0x658] ;  /* 0x0001960000057ab9 */ /* 0x000fe20000000800 */
[----:B------:R-:W-:Y:S01]  /*326a0*/  UMOV UR7, 0xffffffff ;  /* 0xffffffff00077882 */ /* 0x000fe20000000000 */
[----:B------:R-:W1:Y:S01]  /*326b0*/  S2R R4, SR_TID.X ;  /* 0x0000000000047919 */ /* 0x000e620000002100 */
[----:B------:R-:W-:Y:S01]  /*326c0*/  ULDC UR6, c[0x0][0xc] ;  /* 0x0000030000067ab9 */ /* 0x000fe20000000800 */
[----:B------:R-:W-:Y:S01]  /*326d0*/  UMOV UR9, 0x1 ;  /* 0x0000000100097882 */ /* 0x000fe20000000000 */
[----:B------:R-:W-:Y:S01]  /*326e0*/  BSSY B0, `(.L_x_983) ;  /* 0x00000cf000007945 */ /* 0x000fe20003800000 */
[----:B------:R-:W-:Y:S01]  /*326f0*/  USHF.L.U32 UR18, UR9, UR5, URZ ;  /* 0x0000000509127299 */ /* 0x000fe2000800063f */
[----:B------:R-:W-:Y:S01]  /*32700*/  IMAD.MOV.U32 R9, RZ, RZ, 0x1 ;  /* 0x00000001ff097424 */ /* 0x000fe200078e00ff */
[----:B------:R-:W-:Y:S01]  /*32710*/  ULDC UR4, c[0x0][0x600] ;  /* 0x0001800000047ab9 */ /* 0x000fe20000000800 */
[----:B------:R-:W-:Y:S01]  /*32720*/  IMAD.MOV.U32 R7, RZ, RZ, RZ ;  /* 0x000000ffff077224 */ /* 0x000fe200078e00ff */
[----:B------:R-:W-:Y:S01]  /*32730*/  UIADD3 UR4, UR4, -0x1, URZ ;  /* 0xffffffff04047890 */ /* 0x000fe2000fffe03f */
[----:B------:R-:W-:Y:S01]  /*32740*/  ULDC.64 UR22, c[0x0][0x198] ;  /* 0x0000660000167ab9 */ /* 0x000fe20000000a00 */
[----:B0-----:R-:W-:Y:S01]  /*32750*/  VIADD R0, R0, 0xf ;  /* 0x0000000f00007836 */ /* 0x001fe20000000000 */
[----:B-1----:R-:W-:-:S02]  /*32760*/  LOP3.LUT P2, RZ, R4, 0x7f, RZ, 0xc0, !PT ;  /* 0x0000007f04ff7812 */ /* 0x002fc4000784c0ff */
[----:B------:R-:W-:-:S04]  /*32770*/  LOP3.LUT P0, RZ, R4, 0x1f, RZ, 0xc0, !PT ;  /* 0x0000001f04ff7812 */ /* 0x000fc8000780c0ff */
[----:B------:R-:W-:Y:S02]  /*32780*/  PLOP3.LUT P0, PT, P0, P2, PT, 0x8a, 0x0 ;  /* 0x000000000000781c */ /* 0x000fe40000705172 */
[----:B--2---:R-:W-:Y:S02]  /*32790*/  R2UR UR8, R5 ;  /* 0x00000000050872ca */ /* 0x004fe400000e0000 */
[----:B------:R-:W-:-:S04]  /*327a0*/  SHF.R.S32.HI R5, RZ, 0x1f, R0 ;  /* 0x0000001fff057819 */ /* 0x000fc80000011400 */
[----:B------:R-:W-:Y:S01]  /*327b0*/  LEA.HI R5, R5, R0, RZ, 0x4 ;  /* 0x0000000005057211 */ /* 0x000fe200078f20ff */
[----:B------:R-:W-:-:S03]  /*327c0*/  IMAD.MOV.U32 R0, RZ, RZ, 0x1 ;  /* 0x00000001ff007424 */ /* 0x000fc600078e00ff */
[----:B------:R-:W-:-:S03]  /*327d0*/  SHF.R.S32.HI R6, RZ, 0x4, R5 ;  /* 0x00000004ff067819 */ /* 0x000fc60000011405 */
[----:B------:R-:W-:Y:S02]  /*327e0*/  ULOP3.LUT UR24, UR8, 0x2, URZ, 0xfc, !UPT ;  /* 0x0000000208187892 */ /* 0x000fe4000f8efc3f */
[----:B------:R-:W-:Y:S01]  /*327f0*/  USHF.L.U32 UR8, UR7, UR5, URZ ;  /* 0x0000000507087299 */ /* 0x000fe2000800063f */
[----:B------:R-:W-:Y:S02]  /*32800*/  VIADD R16, R6, 0x1 ;  /* 0x0000000106107836 */ /* 0x000fe40000000000 */
[----:B------:R-:W-:Y:S01]  /*32810*/  ULDC UR7, c[0x0][0x10] ;  /* 0x0000040000077ab9 */ /* 0x000fe20000000800 */
[----:B------:R-:W-:Y:S01]  /*32820*/  ULDC UR5, c[0x0][0x14] ;  /* 0x0000050000057ab9 */ /* 0x000fe20000000800 */
[----:B------:R-:W-:Y:S02]  /*32830*/  UIMAD.WIDE.U32 UR6, UR6, UR7, URZ ;  /* 0x00000007060672a5 */ /* 0x000fe4000f8e003f */
[----:B------:R-:W-:Y:S02]  /*32840*/  ULOP3.LUT UR17, URZ, UR8, URZ, 0x33, !UPT ;  /* 0x000000083f117292 */ /* 0x000fe4000f8e333f */
[----:B------:R-:W-:-:S02]  /*32850*/  UIMAD.WIDE.U32 UR20, UR6, UR5, URZ ;  /* 0x00000005061472a5 */ /* 0x000fc4000f8e003f */
[----:B------:R-:W-:-:S04]  /*32860*/  UIMAD UR13, UR7, UR5, URZ ;  /* 0x00000005070d72a4 */ /* 0x000fc8000f8e023f */
[----:B------:R-:W-:-:S12]  /*32870*/  UIADD3 UR13, UR21, UR13, URZ ;  /* 0x0000000d150d7290 */ /* 0x000fd8000fffe03f */
.L_x_995:
[----:B------:R-:W-:-:S03]  /*32880*/  UMOV UR5, 0xffffffff ;  /* 0xffffffff00057882 */ /* 0x000fc60000000000 */
[----:B------:R-:W-:Y:S05]  /*32890*/  BRA.DIV UR5, `(.L_x_984) ;  /* 0x00000012057c7947 */ /* 0x000fea000b800000 */
[----:B------:R-:W-:-:S13]  /*328a0*/  ELECT P6, URZ, PT ;  /* 0x00000000003f782f */ /* 0x000fda00038c0000 */
.L_x_1011:
[----:B------:R-:W0:Y:S01]  /*328b0*/  LDC R4, c[0x0][0x28c] ;  /* 0x0000a300ff047b82 */ /* 0x000e220000000800 */
[----:B------:R-:W-:Y:S01]  /*328c0*/  BSSY B1, `(.L_x_985) ;  /* 0x0000038000017945 */ /* 0x000fe20003800000 */
[----:B0-----:R-:W-:-:S13]  /*328d0*/  ISETP.LT.OR P6, PT, R4, 0x1, !P6 ;  /* 0x000000010400780c */ /* 0x001fda00077c1670 */
[----:B------:R-:W-:Y:S05]  /*328e0*/  @P6 BRA `(.L_x_986) ;  /* 0x0000000000d46947 */ /* 0x000fea0003800000 */
[----:B------:R-:W-:Y:S02]  /*328f0*/  IMAD R3, R3, 0xf0, RZ ;  /* 0x000000f003037824 */ /* 0x000fe400078e02ff */
[----:B------:R-:W-:Y:S02]  /*32900*/  IMAD.SHL.U32 R2, R2, 0x200, RZ ;  /* 0x0000020002027824 */ /* 0x000fe400078e00ff */
[----:B------:R-:W-:Y:S02]  /*32910*/  IMAD.MOV.U32 R13, RZ, RZ, RZ ;  /* 0x000000ffff0d7224 */ /* 0x000fe400078e00ff */
[----:B------:R-:W-:Y:S02]  /*32920*/  IMAD.MOV.U32 R4, RZ, RZ, R16 ;  /* 0x000000ffff047224 */ /* 0x000fe400078e0010 */
[----:B------:R-:W-:Y:S02]  /*32930*/  IMAD.MOV.U32 R5, RZ, RZ, R0 ;  /* 0x000000ffff057224 */ /* 0x000fe400078e0000 */
[----:B------:R-:W-:-:S07]  /*32940*/  IMAD.MOV.U32 R8, RZ, RZ, R7 ;  /* 0x000000ffff087224 */ /* 0x000fce00078e0007 */
.L_x_990:
[----:B------:R-:W0:Y:S01]  /*32950*/  S2R R12, SR_CgaCtaId ;  /* 0x00000000000c7919 */ /* 0x000e220000008800 */
[----:B------:R-:W-:Y:S01]  /*32960*/  MOV R11, 0x400 ;  /* 0x00000400000b7802 */ /* 0x000fe20000000f00 */
[----:B------:R-:W1:Y:S03]  /*32970*/  @!P2 LDC R14, c[0x0][0x500] ;  /* 0x00014000ff0eab82 */ /* 0x000e660000000800 */
[----:B0-----:R-:W-:Y:S02]  /*32980*/  LEA R15, R12, R11, 0x18 ;  /* 0x0000000b0c0f7211 */ /* 0x001fe400078ec0ff */
[----:B------:R-:W-:-:S03]  /*32990*/  SHF.L.U32 R12, R5, 0x1f, RZ ;  /* 0x0000001f050c7819 */ /* 0x000fc600000006ff */
[----:B------:R-:W-:-:S04]  /*329a0*/  IMAD R11, R8, 0x8, R15 ;  /* 0x00000008080b7824 */ /* 0x000fc800078e020f */
[----:B------:R-:W0:Y:S02]  /*329b0*/  SYNCS.PHASECHK.TRANS64.TRYWAIT P1, [R11+URZ+0x48], R12 ;  /* 0x0000480c0b0075a7 */ /* 0x000e24000802017f */
[----:B01----:R-:W-:Y:S05]  /*329c0*/  @!P1 BRA `(.L_x_987) ;  /* 0x0000001000509947 */ /* 0x003fea0003800000 */
.L_x_1012:
[----:B------:R-:W-:Y:S01]  /*329d0*/  UPRMT UR5, UR24, 0x9910, URZ ;  /* 0x0000991018057896 */ /* 0x000fe2000800003f */
[----:B------:R1:W-:Y:S03]  /*329e0*/  @!P2 SYNCS.ARRIVE.TRANS64 RZ, [R11+URZ], R14 ;  /* 0x0000000e0bffa9a7 */ /* 0x0003e6000800003f */
[----:B------:R-:W-:-:S06]  /*329f0*/  UISETP.NE.AND UP0, UPT, UR5, 0x2, UPT ;  /* 0x000000020500788c */ /* 0x000fcc000bf05270 */
[----:B------:R-:W-:-:S13]  /*32a00*/  PLOP3.LUT P1, PT, PT, PT, UP0, 0x80, 0x0 ;  /* 0x000000000000781c */ /* 0x000fda0003f2f008 */
[----:B-1----:R-:W-:Y:S05]  /*32a10*/  @P1 BRA `(.L_x_988) ;  /* 0x0000000000041947 */ /* 0x002fea0003800000 */
[----:B------:R-:W-:Y:S01]  /*32a20*/  BPT.TRAP 0x1 ;  /* 0x000000040000795c */ /* 0x000fe20000300000 */
.L_x_988:
[----:B------:R-:W-:Y:S05]  /*32a30*/  @P0 BRA `(.L_x_989) ;  /* 0x0000000000040947 */ /* 0x000fea0003800000 */
[----:B------:R-:W-:Y:S01]  /*32a40*/  BPT.TRAP 0x1 ;  /* 0x000000040000795c */ /* 0x000fe20000300000 */
.L_x_989:
[C-C-:B0-----:R-:W-:Y:S01]  /*32a50*/  IMAD R12, R8.reuse, 0x4000, R15.reuse ;  /* 0x00004000080c7824 */ /* 0x141fe200078e020f */
[----:B------:R-:W-:Y:S01]  /*32a60*/  R2UR UR9, R11 ;  /* 0x000000000b0972ca */ /* 0x000fe200000e0000 */
[----:B------:R-:W-:Y:S01]  /*32a70*/  IMAD R15, R8, 0x1e00, R15 ;  /* 0x00001e00080f7824 */ /* 0x000fe200078e020f */
[----:B------:R-:W-:Y:S01]  /*32a80*/  UIADD3 UR6, UP0, UR22, 0xf0, URZ ;  /* 0x000000f016067890 */ /* 0x000fe2000ff1e03f */
[----:B------:R-:W-:Y:S01]  /*32a90*/  VIADD R4, R4, 0xffffffff ;  /* 0xffffffff04047836 */ /* 0x000fe20000000000 */
[----:B------:R-:W-:Y:S01]  /*32aa0*/  R2UR UR5, R12 ;  /* 0x000000000c0572ca */ /* 0x000fe200000e0000 */
[----:B------:R-:W-:Y:S01]  /*32ab0*/  UIADD3 UR26, UP1, UR22, 0x1f0, URZ ;  /* 0x000001f0161a7890 */ /* 0x000fe2000ff3e03f */
[----:B------:R-:W-:Y:S01]  /*32ac0*/  R2UR UR8, R15 ;  /* 0x000000000f0872ca */ /* 0x000fe200000e0000 */
[----:B------:R-:W-:Y:S01]  /*32ad0*/  UIADD3.X UR7, URZ, UR23, URZ, UP0, !UPT ;  /* 0x000000173f077290 */ /* 0x000fe200087fe43f */
[----:B------:R-:W-:Y:S01]  /*32ae0*/  R2UR UR11, R2 ;  /* 0x00000000020b72ca */ /* 0x000fe200000e0000 */
[----:B------:R-:W-:Y:S01]  /*32af0*/  VIADD R8, R8, 0x1 ;  /* 0x0000000108087836 */ /* 0x000fe20000000000 */
[----:B------:R-:W-:Y:S01]  /*32b00*/  R2UR UR10, R13 ;  /* 0x000000000d0a72ca */ /* 0x000fe200000e0000 */
[----:B------:R-:W-:Y:S01]  /*32b10*/  UIADD3.X UR27, URZ, UR23, URZ, UP1, !UPT ;  /* 0x000000173f1b7290 */ /* 0x000fe20008ffe43f */
[----:B------:R-:W-:Y:S01]  /*32b20*/  R2UR UR12, R10 ;  /* 0x000000000a0c72ca */ /* 0x000fe200000e0000 */
[----:B------:R-:W-:Y:S01]  /*32b30*/  UMOV UR14, 0x0 ;  /* 0x00000000000e7882 */ /* 0x000fe20000000000 */
[----:B------:R-:W-:Y:S01]  /*32b40*/  R2UR UR19, R3 ;  /* 0x00000000031372ca */ /* 0x000fe200000e0000 */
[----:B------:R-:W-:Y:S01]  /*32b50*/  UMOV UR15, 0x10000000 ;  /* 0x10000000000f7882 */ /* 0x000fe20000000000 */
[----:B------:R-:W-:Y:S01]  /*32b60*/  ISETP.GT.AND P3, PT, R4, 0x1, PT ;  /* 0x000000010400780c */ /* 0x000fe20003f64270 */
[----:B------:R-:W-:Y:S01]  /*32b70*/  UIADD3 UR5, UR5, 0x180, URZ ;  /* 0x0000018005057890 */ /* 0x000fe2000fffe03f */
[----:B------:R-:W-:Y:S01]  /*32b80*/  ISETP.NE.AND P1, PT, R8, 0x9, PT ;  /* 0x000000090800780c */ /* 0x000fe20003f25270 */
[----:B------:R-:W-:Y:S01]  /*32b90*/  UIADD3 UR16, UR8, 0x24180, URZ ;  /* 0x0002418008107890 */ /* 0x000fe2000fffe03f */
[----:B------:R-:W-:-:S02]  /*32ba0*/  VIADD R13, R13, 0x10 ;  /* 0x000000100d0d7836 */ /* 0x000fc40000000000 */
[----:B------:R-:W-:Y:S02]  /*32bb0*/  SEL R12, RZ, 0x1, P1 ;  /* 0x00000001ff0c7807 */ /* 0x000fe40000800000 */
[----:B------:R-:W-:Y:S01]  /*32bc0*/  UMOV UR8, UR5 ;  /* 0x0000000500087c82 */ /* 0x000fe20008000000 */
[----:B------:R-:W-:Y:S01]  /*32bd0*/  SEL R8, R8, RZ, P1 ;  /* 0x000000ff08087207 */ /* 0x000fe20000800000 */
[----:B------:R0:W-:Y:S01]  /*32be0*/  UTMALDG.3D [UR8], [UR6], desc[UR14] ;  /* 0x00000e08060075b4 */ /* 0x0001e20008011000 */
[----:B------:R-:W-:Y:S01]  /*32bf0*/  LOP3.LUT R5, R5, R12, RZ, 0x3c, !PT ;  /* 0x0000000c05057212 */ /* 0x000fe200078e3cff */
[----:B0-----:R-:W-:Y:S01]  /*32c00*/  UMOV UR8, UR16 ;  /* 0x0000001000087c82 */ /* 0x001fe20008000000 */
[----:B------:R-:W-:Y:S02]  /*32c10*/  UMOV UR11, UR19 ;  /* 0x00000013000b7c82 */ /* 0x000fe40008000000 */
[----:B------:R0:W-:Y:S02]  /*32c20*/  UTMALDG.3D [UR8], [UR26], desc[UR14] ;  /* 0x00000e081a0075b4 */ /* 0x0001e40008011000 */
[----:B0-----:R-:W-:Y:S05]  /*32c30*/  @P3 BRA `(.L_x_990) ;  /* 0xfffffffc00443947 */ /* 0x001fea000383ffff */
.L_x_986:
[----:B------:R-:W-:Y:S05]  /*32c40*/  BSYNC B1 ;  /* 0x0000000000017941 */ /* 0x000fea0003800000 */
.L_x_985:
[----:B------:R-:W2:Y:S01]  /*32c50*/  LDL.LU R14, [R1+0x46c] ;  /* 0x00046c00010e7983 */ /* 0x000ea20000300800 */
[----:B------:R-:W-:Y:S01]  /*32c60*/  LOP3.LUT P1, RZ, R9, 0xff, RZ, 0xc0, !PT ;  /* 0x000000ff09ff7812 */ /* 0x000fe2000782c0ff */
[C---:B------:R-:W-:Y:S01]  /*32c70*/  IMAD.IADD R4, R6.reuse, 0x1, R7 ;  /* 0x0000000106047824 */ /* 0x040fe200078e0207 */
[----:B------:R-:W-:Y:S01]  /*32c80*/  ULDC.64 UR6, c[0x0][0x650] ;  /* 0x0001940000067ab9 */ /* 0x000fe20000000a00 */
[----:B------:R-:W3:Y:S01]  /*32c90*/  LDL.LU R12, [R1+0x484] ;  /* 0x00048400010c7983 */ /* 0x000ee20000300800 */
[----:B------:R-:W-:Y:S01]  /*32ca0*/  ISETP.GE.U32.AND P3, PT, R6, 0x9, PT ;  /* 0x000000090600780c */ /* 0x000fe20003f66070 */
[----:B------:R-:W-:Y:S01]  /*32cb0*/  BSSY B1, `(.L_x_991) ;  /* 0x000006f000017945 */ /* 0x000fe20003800000 */
[----:B------:R-:W-:Y:S01]  /*32cc0*/  IMAD.MOV.U32 R10, RZ, RZ, -0x1 ;  /* 0xffffffffff0a7424 */ /* 0x000fe200078e00ff */
[----:B------:R-:W-:-:S06]  /*32cd0*/  PRMT R9, RZ, 0x7610, R9 ;  /* 0x00007610ff097816 */ /* 0x000fcc0000000009 */
[----:B------:R-:W0:Y:S01]  /*32ce0*/  @P1 S2R R3, SR_CgaCtaId ;  /* 0x0000000000031919 */ /* 0x000e220000008800 */
[----:B------:R-:W-:-:S04]  /*32cf0*/  @P1 MOV R2, 0x400 ;  /* 0x0000040000021802 */ /* 0x000fc80000000f00 */
[----:B0-----:R-:W-:-:S04]  /*32d00*/  @P1 LEA R2, R3, R2, 0x18 ;  /* 0x0000000203021211 */ /* 0x001fc800078ec0ff */
[----:B------:R0:W-:Y:S01]  /*32d10*/  @P1 SYNCS.ARRIVE.TRANS64.A1T0 RZ, [R2+URZ+0xa8], RZ ;  /* 0x0000a8ff02ff19a7 */ /* 0x0001e2000810003f */
[----:B------:R-:W-:-:S04]  /*32d20*/  ISETP.GT.U32.AND P1, PT, R4, 0x8, PT ;  /* 0x000000080400780c */ /* 0x000fc80003f24070 */
[----:B------:R-:W-:Y:S01]  /*32d30*/  ISETP.LT.U32.AND P1, PT, R6, 0x9, P1 ;  /* 0x000000090600780c */ /* 0x000fe20000f21070 */
[----:B0-----:R-:W-:-:S04]  /*32d40*/  IMAD.WIDE.U32 R2, R4, 0x38e38e39, RZ ;  /* 0x38e38e3904027825 */ /* 0x001fc800078e00ff */
[----:B------:R-:W-:Y:S01]  /*32d50*/  IMAD.MOV.U32 R2, RZ, RZ, -0x1 ;  /* 0xffffffffff027424 */ /* 0x000fe200078e00ff */
[----:B------:R-:W-:Y:S02]  /*32d60*/  SHF.R.U32.HI R5, RZ, 0x1, R3 ;  /* 0x00000001ff057819 */ /* 0x000fe40000011603 */
[----:B------:R-:W-:-:S03]  /*32d70*/  SEL R3, RZ, 0x1, !P1 ;  /* 0x00000001ff037807 */ /* 0x000fc60004800000 */
[--C-:B------:R-:W-:Y:S01]  /*32d80*/  IMAD R7, R5, -0x9, R4.reuse ;  /* 0xfffffff705077824 */ /* 0x100fe200078e0204 */
[----:B------:R-:W-:Y:S01]  /*32d90*/  LOP3.LUT R0, R0, R3, RZ, 0x3c, !PT ;  /* 0x0000000300007212 */ /* 0x000fe200078e3cff */
[----:B------:R-:W-:Y:S01]  /*32da0*/  IMAD.MOV.U32 R3, RZ, RZ, -0x1 ;  /* 0xffffffffff037424 */ /* 0x000fe200078e00ff */
[----:B------:R-:W-:Y:S02]  /*32db0*/  PRMT R4, RZ, 0x7610, R4 ;  /* 0x00007610ff047816 */ /* 0x000fe40000000004 */
[----:B------:R-:W-:Y:S02]  /*32dc0*/  @P3 LOP3.LUT R0, R0, 0x1, R5, 0x78, !PT ;  /* 0x0000000100003812 */ /* 0x000fe400078e7805 */
[----:B---3--:R-:W-:-:S04]  /*32dd0*/  IADD3 R12, P1, R12, UR20, RZ ;  /* 0x000000140c0c7c10 */ /* 0x008fc8000ff3e0ff */
[----:B--2---:R-:W-:Y:S01]  /*32de0*/  IADD3.X R14, R14, UR13, RZ, P1, !PT ;  /* 0x0000000d0e0e7c10 */ /* 0x004fe20008ffe4ff */
[----:B------:R0:W-:Y:S01]  /*32df0*/  STL [R1+0x484], R12 ;  /* 0x0004840c01007387 */ /* 0x0001e20000100800 */
[----:B------:R-:W-:-:S03]  /*32e00*/  ISETP.GE.U32.AND P1, PT, R12, UR6, PT ;  /* 0x000000060c007c0c */ /* 0x000fc6000bf26070 */
[----:B------:R0:W-:Y:S01]  /*32e10*/  STL [R1+0x46c], R14 ;  /* 0x00046c0e01007387 */ /* 0x0001e20000100800 */
[----:B------:R-:W-:-:S13]  /*32e20*/  ISETP.GE.U32.AND.EX P1, PT, R14, UR7, PT, P1 ;  /* 0x000000070e007c0c */ /* 0x000fda000bf26110 */
[----:B0-----:R-:W-:Y:S05]  /*32e30*/  @P1 BRA `(.L_x_992) ;  /* 0x0000000400581947 */ /* 0x001fea0003800000 */
[----:B------:R-:W0:Y:S01]  /*32e40*/  S2R R8, SR_CTAID.X ;  /* 0x0000000000087919 */ /* 0x000e220000002500 */
[----:B------:R-:W1:Y:S01]  /*32e50*/  LDC R15, c[0x0][0x65c] ;  /* 0x00019700ff0f7b82 */ /* 0x000e620000000800 */
[----:B------:R-:W-:Y:S01]  /*32e60*/  ULDC UR5, c[0x0][0x150] ;  /* 0x0000540000057ab9 */ /* 0x000fe20000000800 */
[----:B------:R-:W-:Y:S01]  /*32e70*/  ULDC.64 UR6, c[0x0][0x628] ;  /* 0x00018a0000067ab9 */ /* 0x000fe20000000a00 */
[----:B------:R-:W2:Y:S01]  /*32e80*/  S2R R2, SR_CTAID.Y ;  /* 0x0000000000027919 */ /* 0x000ea20000002600 */
[----:B------:R-:W-:Y:S01]  /*32e90*/  ISETP.NE.U32.AND P1, PT, RZ, UR6, PT ;  /* 0x00000006ff007c0c */ /* 0x000fe2000bf25070 */
[----:B------:R-:W-:-:S03]  /*32ea0*/  ULDC UR8, c[0x0][0x630] ;  /* 0x00018c0000087ab9 */ /* 0x000fc60000000800 */
[----:B------:R-:W3:Y:S01]  /*32eb0*/  LDC R5, c[0x0][0x144] ;  /* 0x00005100ff057b82 */ /* 0x000ee20000000800 */
[----:B------:R-:W-:-:S07]  /*32ec0*/  ISETP.NE.AND.EX P1, PT, RZ, UR7, PT, P1 ;  /* 0x00000007ff007c0c */ /* 0x000fce000bf25310 */
[----:B------:R-:W4:Y:S01]  /*32ed0*/  LDC R11, c[0x0][0x148] ;  /* 0x00005200ff0b7b82 */ /* 0x000f220000000800 */
[----:B-1----:R-:W-:Y:S02]  /*32ee0*/  ISETP.NE.AND P4, PT, R15, 0x1, PT ;  /* 0x000000010f00780c */ /* 0x002fe40003f85270 */
[----:B0-----:R-:W-:Y:S02]  /*32ef0*/  I2FP.F32.U32 R3, R8 ;  /* 0x0000000800037245 */ /* 0x001fe40000201000 */
[----:B--2---:R-:W-:-:S03]  /*32f00*/  I2FP.F32.U32 R4, R2 ;  /* 0x0000000200047245 */ /* 0x004fc60000201000 */
[----:B------:R-:W-:Y:S01]  /*32f10*/  FMUL R3, R3, UR5 ;  /* 0x0000000503037c20 */ /* 0x000fe20008400000 */
[----:B------:R-:W-:Y:S02]  /*32f20*/  ULDC UR5, c[0x0][0x154] ;  /* 0x0000550000057ab9 */ /* 0x000fe40000000800 */
[----:B------:R-:W-:-:S03]  /*32f30*/  FMUL R10, R4, UR5 ;  /* 0x00000005040a7c20 */ /* 0x000fc60008400000 */
[----:B------:R-:W0:Y:S08]  /*32f40*/  F2I.U32.TRUNC.NTZ R3, R3 ;  /* 0x0000000300037305 */ /* 0x000e30000020f000 */
[----:B------:R-:W1:Y:S01]  /*32f50*/  F2I.U32.TRUNC.NTZ R10, R10 ;  /* 0x0000000a000a7305 */ /* 0x000e62000020f000 */
[----:B0-----:R-:W-:Y:S02]  /*32f60*/  IMAD.MOV R4, RZ, RZ, -R3 ;  /* 0x000000ffff047224 */ /* 0x001fe400078e0a03 */
[----:B------:R-:W-:-:S02]  /*32f70*/  IMAD.MOV.U32 R3, RZ, RZ, R14 ;  /* 0x000000ffff037224 */ /* 0x000fc400078e000e */
[----:B---3--:R-:W-:Y:S02]  /*32f80*/  IMAD R8, R5, R4, R8 ;  /* 0x0000000405087224 */ /* 0x008fe400078e0208 */
[----:B-1----:R-:W-:-:S04]  /*32f90*/  IMAD.MOV R4, RZ, RZ, -R10 ;  /* 0x000000ffff047224 */ /* 0x002fc800078e0a0a */
[----:B----4-:R-:W-:Y:S02]  /*32fa0*/  @P4 IMAD R8, R11, R4, R2 ;  /* 0x000000040b084224 */ /* 0x010fe400078e0202 */
[----:B------:R-:W-:Y:S01]  /*32fb0*/  IMAD.MOV.U32 R2, RZ, RZ, R12 ;  /* 0x000000ffff027224 */ /* 0x000fe200078e000c */
[----:B------:R-:W-:Y:S06]  /*32fc0*/  @!P1 BRA `(.L_x_993) ;  /* 0x0000000000289947 */ /* 0x000fec0003800000 */
[----:B------:R-:W-:Y:S02]  /*32fd0*/  ULDC UR5, c[0x0][0x634] ;  /* 0x00018d0000057ab9 */ /* 0x000fe40000000800 */
[----:B------:R-:W-:-:S05]  /*32fe0*/  IADD3 R3, P1, R12, UR5, RZ ;  /* 0x000000050c037c10 */ /* 0x000fca000ff3e0ff */
[----:B------:R-:W-:-:S04]  /*32ff0*/  IMAD.X R11, RZ, RZ, R14, P1 ;  /* 0x000000ffff0b7224 */ /* 0x000fc800008e060e */
[----:B------:R-:W-:-:S04]  /*33000*/  IMAD.WIDE.U32 R4, R11, UR6, RZ ;  /* 0x000000060b047c25 */ /* 0x000fc8000f8e00ff */
[----:B------:R-:W-:-:S04]  /*33010*/  IMAD.WIDE.U32 R4, P1, R3, UR7, R4 ;  /* 0x0000000703047c25 */ /* 0x000fc8000f820004 */
[----:B------:R-:W-:-:S04]  /*33020*/  IMAD.WIDE.U32 R2, R3, UR6, RZ ;  /* 0x0000000603027c25 */ /* 0x000fc8000f8e00ff */
[----:B------:R-:W-:Y:S01]  /*33030*/  IMAD.MOV.U32 R2, RZ, RZ, R5 ;  /* 0x000000ffff027224 */ /* 0x000fe200078e0005 */
[----:B------:R-:W-:Y:S01]  /*33040*/  IADD3 RZ, P3, R3, R4, RZ ;  /* 0x0000000403ff7210 */ /* 0x000fe20007f7e0ff */
[----:B------:R-:W-:-:S04]  /*33050*/  IMAD.X R3, RZ, RZ, RZ, P1 ;  /* 0x000000ffff037224 */ /* 0x000fc800008e06ff */
[----:B------:R-:W-:-:S08]  /*33060*/  IMAD.WIDE.U32.X R2, R11, UR7, R2, P3 ;  /* 0x000000070b027c25 */ /* 0x000fd000098e0402 */
.L_x_993:
[--C-:B------:R-:W-:Y:S01]  /*33070*/  SHF.R.U64 R10, R2, UR8, R3.reuse ;  /* 0x00000008020a7c19 */ /* 0x100fe20008001203 */
[----:B------:R-:W-:Y:S01]  /*33080*/  ULDC.64 UR6, c[0x0][0x620] ;  /* 0x0001880000067ab9 */ /* 0x000fe20000000a00 */
[----:B------:R-:W-:Y:S01]  /*33090*/  SHF.R.U32.HI R2, RZ, UR8, R3 ;  /* 0x00000008ff027c19 */ /* 0x000fe20008011603 */
[----:B------:R-:W-:Y:S01]  /*330a0*/  IMAD.MOV.U32 R3, RZ, RZ, R14 ;  /* 0x000000ffff037224 */ /* 0x000fe200078e000e */
[----:B------:R-:W-:Y:S01]  /*330b0*/  IADD3 R11, P1, RZ, -R10, RZ ;  /* 0x8000000aff0b7210 */ /* 0x000fe20007f3e0ff */
[----:B------:R-:W-:-:S04]  /*330c0*/  ULDC UR5, c[0x0][0x618] ;  /* 0x0001860000057ab9 */ /* 0x000fc80000000800 */
[----:B------:R-:W-:-:S04]  /*330d0*/  IMAD.X R2, RZ, RZ, ~R2, P1 ;  /* 0x000000ffff027224 */ /* 0x000fc800008e0e02 */
[----:B------:R-:W-:-:S04]  /*330e0*/  IMAD R2, R2, UR6, RZ ;  /* 0x0000000602027c24 */ /* 0x000fc8000f8e02ff */
[----:B------:R-:W-:Y:S02]  /*330f0*/  IMAD R5, R11, UR7, R2 ;  /* 0x000000070b057c24 */ /* 0x000fe4000f8e0202 */
[----:B------:R-:W-:-:S04]  /*33100*/  IMAD.MOV.U32 R2, RZ, RZ, R12 ;  /* 0x000000ffff027224 */ /* 0x000fc800078e000c */
[----:B------:R-:W-:Y:S01]  /*33110*/  IMAD.WIDE.U32 R2, R11, UR6, R2 ;  /* 0x000000060b027c25 */ /* 0x000fe2000f8e0002 */
[----:B------:R-:W-:Y:S02]  /*33120*/  ULDC.64 UR6, c[0x0][0x640] ;  /* 0x0001900000067ab9 */ /* 0x000fe40000000a00 */
[----:B------:R-:W-:Y:S01]  /*33130*/  ISETP.NE.U32.AND P1, PT, RZ, UR6, PT ;  /* 0x00000006ff007c0c */ /* 0x000fe2000bf25070 */
[----:B------:R-:W-:-:S03]  /*33140*/  IMAD.IADD R3, R3, 0x1, R5 ;  /* 0x0000000103037824 */ /* 0x000fc600078e0205 */
[----:B------:R-:W-:Y:S02]  /*33150*/  ISETP.NE.AND.EX P1, PT, RZ, UR7, PT, P1 ;  /* 0x00000007ff007c0c */ /* 0x000fe4000bf25310 */
[--C-:B------:R-:W-:Y:S02]  /*33160*/  SHF.R.U64 R11, R2, UR5, R3.reuse ;  /* 0x00000005020b7c19 */ /* 0x100fe40008001203 */
[----:B------:R-:W-:Y:S01]  /*33170*/  SHF.R.U32.HI R2, RZ, UR5, R3 ;  /* 0x00000005ff027c19 */ /* 0x000fe20008011603 */
[----:B------:R-:W-:-:S03]  /*33180*/  ULDC UR5, c[0x0][0x608] ;  /* 0x0001820000057ab9 */ /* 0x000fc60000000800 */
[--C-:B------:R-:W-:Y:S02]  /*33190*/  SHF.R.U64 R12, R11, UR5, R2.reuse ;  /* 0x000000050b0c7c19 */ /* 0x100fe40008001202 */
[----:B------:R-:W-:Y:S01]  /*331a0*/  SHF.R.U32.HI R3, RZ, UR5, R2 ;  /* 0x00000005ff037c19 */ /* 0x000fe20008011602 */
[----:B------:R-:W-:-:S03]  /*331b0*/  ULDC UR5, c[0x0][0x658] ;  /* 0x0001960000057ab9 */ /* 0x000fc60000000800 */
[--C-:B------:R-:W-:Y:S02]  /*331c0*/  SHF.R.U64 R13, R12, UR5, R3.reuse ;  /* 0x000000050c0d7c19 */ /* 0x100fe40008001203 */
[----:B------:R-:W-:-:S03]  /*331d0*/  SHF.R.U32.HI R14, RZ, UR5, R3 ;  /* 0x00000005ff0e7c19 */ /* 0x000fc60008011603 */
[----:B------:R-:W-:Y:S02]  /*331e0*/  IMAD.MOV.U32 R2, RZ, RZ, R13 ;  /* 0x000000ffff027224 */ /* 0x000fe400078e000d */
        /* <DEDUP_REMOVED lines=12> */
.L_x_994:
[----:B------:R-:W-:Y:S01]  /*332b0*/  ULDC UR5, c[0x0][0x648] ;  /* 0x0001920000057ab9 */ /* 0x000fe20000000800 */
[----:B------:R-:W-:Y:S01]  /*332c0*/  LOP3.LUT R12, R12, UR17, RZ, 0xc0, !PT ;  /* 0x000000110c0c7c12 */ /* 0x000fe2000f8ec0ff */
[----:B------:R-:W-:Y:S01]  /*332d0*/  IMAD.MOV.U32 R4, RZ, RZ, 0x1 ;  /* 0x00000001ff047424 */ /* 0x000fe200078e00ff */
[----:B------:R-:W-:Y:S01]  /*332e0*/  SHF.R.U64 R3, R2, UR5, R3 ;  /* 0x0000000502037c19 */ /* 0x000fe20008001203 */
[----:B------:R-:W-:-:S04]  /*332f0*/  ULDC UR5, c[0x0][0x638] ;  /* 0x00018e0000057ab9 */ /* 0x000fc80000000800 */
[----:B------:R-:W-:Y:S02]  /*33300*/  IMAD.MOV R2, RZ, RZ, -R3 ;  /* 0x000000ffff027224 */ /* 0x000fe400078e0a03 */
[----:B------:R-:W-:Y:S02]  /*33310*/  IMAD R5, R3, UR18, R12 ;  /* 0x0000001203057c24 */ /* 0x000fe4000f8e020c */
[----:B------:R-:W-:Y:S01]  /*33320*/  IMAD R13, R2, UR5, R13 ;  /* 0x00000005020d7c24 */ /* 0x000fe2000f8e020d */
[----:B------:R-:W-:Y:S01]  /*33330*/  ULDC UR5, c[0x0][0x610] ;  /* 0x0001840000057ab9 */ /* 0x000fe20000000800 */
[----:B------:R-:W-:Y:S01]  /*33340*/  LOP3.LUT R2, R11, UR4, RZ, 0xc0, !PT ;  /* 0x000000040b027c12 */ /* 0x000fe2000f8ec0ff */
[----:B------:R-:W-:Y:S01]  /*33350*/  IMAD R8, R5, UR5, R8 ;  /* 0x0000000505087c24 */ /* 0x000fe2000f8e0208 */
[----:B------:R-:W-:-:S03]  /*33360*/  ULDC UR5, c[0x0][0x600] ;  /* 0x0001800000057ab9 */ /* 0x000fc60000000800 */
[----:B------:R-:W-:-:S05]  /*33370*/  IMAD R13, R13, UR5, R2 ;  /* 0x000000050d0d7c24 */ /* 0x000fca000f8e0202 */
[----:B------:R-:W-:Y:S02]  /*33380*/  SEL R3, R13, R8, !P4 ;  /* 0x000000080d037207 */ /* 0x000fe40006000000 */
[----:B------:R-:W-:-:S07]  /*33390*/  SEL R2, R8, R13, !P4 ;  /* 0x0000000d08027207 */ /* 0x000fce0006000000 */
.L_x_992:
[----:B------:R-:W-:Y:S05]  /*333a0*/  BSYNC B1 ;  /* 0x0000000000017941 */ /* 0x000fea0003800000 */
.L_x_991:
[----:B------:R-:W-:-:S13]  /*333b0*/  LOP3.LUT P1, RZ, R4, 0xff, RZ, 0xc0, !PT ;  /* 0x000000ff04ff7812 */ /* 0x000fda000782c0ff */
[----:B------:R-:W-:Y:S05]  /*333c0*/  @P1 BRA `(.L_x_995) ;  /* 0xfffffff4002c1947 */ /* 0x000fea000383ffff */
[----:B------:R-:W-:Y:S05]  /*333d0*/  BSYNC B0 ;  /* 0x0000000000007941 */ /* 0x000fea0003800000 */
.L_x_983:
[----:B------:R-:W-:-:S03]  /*333e0*/  UMOV UR5, 0xffffffff ;  /* 0xffffffff00057882 */ /* 0x000fc60000000000 */
[----:B------:R-:W-:Y:S05]  /*333f0*/  BRA.DIV UR5, `(.L_x_996) ;  /* 0x0000000605d87947 */ /* 0x000fea000b800000 */
[----:B------:R-:W-:-:S13]  /*33400*/  ELECT P6, URZ, PT ;  /* 0x00000000003f782f */ /* 0x000fda00038c0000 */
.L_x_1015:
[----:B------:R-:W-:Y:S04]  /*33410*/  BSSY B0, `(.L_x_997) ;  /* 0x000005b000007945 */ /* 0x000fe80003800000 */
[----:B------:R-:W-:Y:S05]  /*33420*/  @!P6 BRA `(.L_x_998) ;  /* 0x000000040064e947 */ /* 0x000fea0003800000 */
[----:B------:R-:W2:Y:S02]  /*33430*/  LDL R2, [R1+0x458] ;  /* 0x0004580001027983 */ /* 0x000ea40000100800 */
[----:B--2---:R-:W-:-:S13]  /*33440*/  R2UR UR5, R2 ;  /* 0x00000000020572ca */ /* 0x004fda00000e0000 */
[----:B------:R-:W-:-:S04]  /*33450*/  ULOP3.LUT UR5, UR5, 0x2, URZ, 0xfc, !UPT ;  /* 0x0000000205057892 */ /* 0x000fc8000f8efc3f */
[----:B------:R-:W-:-:S06]  /*33460*/  UISETP.NE.AND UP0, UPT, UR5, 0x3, UPT ;  /* 0x000000030500788c */ /* 0x000fcc000bf05270 */
[----:B------:R-:W-:-:S13]  /*33470*/  PLOP3.LUT P0, PT, PT, PT, UP0, 0x80, 0x0 ;  /* 0x000000000000781c */ /* 0x000fda0003f0f008 */
[----:B------:R-:W-:Y:S05]  /*33480*/  @!P0 BRA `(.L_x_999) ;  /* 0x0000000000048947 */ /* 0x000fea0003800000 */
[----:B------:R-:W-:Y:S01]  /*33490*/  BPT.TRAP 0x1 ;  /* 0x000000040000795c */ /* 0x000fe20000300000 */
.L_x_999:
[----:B------:R-:W0:Y:S01]  /*334a0*/  S2R R3, SR_CgaCtaId ;  /* 0x0000000000037919 */ /* 0x000e220000008800 */
[----:B------:R-:W-:-:S04]  /*334b0*/  MOV R2, 0x400 ;  /* 0x0000040000027802 */ /* 0x000fc80000000f00 */
[----:B0-----:R-:W-:Y:S02]  /*334c0*/  LEA R2, R3, R2, 0x18 ;  /* 0x0000000203027211 */ /* 0x001fe400078ec0ff */
[----:B------:R-:W-:-:S03]  /*334d0*/  SHF.L.U32 R3, R0, 0x1f, RZ ;  /* 0x0000001f00037819 */ /* 0x000fc600000006ff */
[----:B------:R-:W-:-:S04]  /*334e0*/  VIADD R2, R2, 0x48 ;  /* 0x0000004802027836 */ /* 0x000fc80000000000 */
[----:B------:R-:W-:-:S04]  /*334f0*/  IMAD R4, R7, 0x8, R2 ;  /* 0x0000000807047824 */ /* 0x000fc800078e0202 */
[----:B------:R-:W0:Y:S02]  /*33500*/  SYNCS.PHASECHK.TRANS64.TRYWAIT P0, [R4+URZ], R3 ;  /* 0x00000003040075a7 */ /* 0x000e24000800017f */
[----:B0-----:R-:W-:Y:S05]  /*33510*/  @!P0 BRA `(.L_x_1000) ;  /* 0x0000000400b08947 */ /* 0x001fea0003800000 */
.L_x_1016:
[----:B------:R-:W-:-:S05]  /*33520*/  VIADD R7, R7, 0x1 ;  /* 0x0000000107077836 */ /* 0x000fca0000000000 */
[----:B------:R-:W-:-:S04]  /*33530*/  ISETP.NE.AND P0, PT, R7, 0x9, PT ;  /* 0x000000090700780c */ /* 0x000fc80003f05270 */
[----:B0-----:R-:W-:Y:S02]  /*33540*/  SEL R3, RZ, 0x1, P0 ;  /* 0x00000001ff037807 */ /* 0x001fe40000000000 */
[----:B------:R-:W-:Y:S02]  /*33550*/  SEL R7, R7, RZ, P0 ;  /* 0x000000ff07077207 */ /* 0x000fe40000000000 */
[----:B------:R-:W-:-:S03]  /*33560*/  LOP3.LUT R4, R0, R3, RZ, 0x3c, !PT ;  /* 0x0000000300047212 */ /* 0x000fc600078e3cff */
[----:B------:R-:W-:Y:S01]  /*33570*/  IMAD R3, R7, 0x8, R2 ;  /* 0x0000000807037824 */ /* 0x000fe200078e0202 */
[----:B------:R-:W-:-:S04]  /*33580*/  SHF.L.U32 R0, R4, 0x1f, RZ ;  /* 0x0000001f04007819 */ /* 0x000fc800000006ff */
[----:B------:R-:W0:Y:S02]  /*33590*/  SYNCS.PHASECHK.TRANS64.TRYWAIT P0, [R3+URZ], R0 ;  /* 0x00000000030075a7 */ /* 0x000e24000800017f */
[----:B0-----:R-:W-:Y:S05]  /*335a0*/  @!P0 BRA `(.L_x_1001) ;  /* 0x0000000400a08947 */ /* 0x001fea0003800000 */
.L_x_1017:
[----:B0-----:R-:W-:-:S05]  /*335b0*/  VIADD R0, R7, 0x1 ;  /* 0x0000000107007836 */ /* 0x001fca0000000000 */
[----:B------:R-:W-:-:S04]  /*335c0*/  ISETP.NE.AND P0, PT, R0, 0x9, PT ;  /* 0x000000090000780c */ /* 0x000fc80003f05270 */
[----:B------:R-:W-:Y:S02]  /*335d0*/  SEL R3, RZ, 0x1, P0 ;  /* 0x00000001ff037807 */ /* 0x000fe40000000000 */
[----:B------:R-:W-:Y:S02]  /*335e0*/  SEL R5, R0, RZ, P0 ;  /* 0x000000ff00057207 */ /* 0x000fe40000000000 */
[----:B------:R-:W-:-:S03]  /*335f0*/  LOP3.LUT R4, R4, R3, RZ, 0x3c, !PT ;  /* 0x0000000304047212 */ /* 0x000fc600078e3cff */
[----:B------:R-:W-:Y:S01]  /*33600*/  IMAD R3, R5, 0x8, R2 ;  /* 0x0000000805037824 */ /* 0x000fe200078e0202 */
[----:B------:R-:W-:-:S04]  /*33610*/  SHF.L.U32 R0, R4, 0x1f, RZ ;  /* 0x0000001f04007819 */ /* 0x000fc800000006ff */
[----:B------:R-:W0:Y:S02]  /*33620*/  SYNCS.PHASECHK.TRANS64.TRYWAIT P0, [R3+URZ], R0 ;  /* 0x00000000030075a7 */ /* 0x000e24000800017f */
[----:B0-----:R-:W-:Y:S05]  /*33630*/  @!P0 BRA `(.L_x_1002) ;  /* 0x0000000400908947 */ /* 0x001fea0003800000 */
.L_x_1018:
        /* <DEDUP_REMOVED lines=9> */
.L_x_1019:
        /* <DEDUP_REMOVED lines=9> */
.L_x_1020:
        /* <DEDUP_REMOVED lines=9> */
.L_x_1021:
        /* <DEDUP_REMOVED lines=9> */
.L_x_1022:
        /* <DEDUP_REMOVED lines=9> */
.L_x_1023:
[----:B0-----:R-:W-:-:S05]  /*33910*/  VIADD R0, R5, 0x1 ;  /* 0x0000000105007836 */ /* 0x001fca0000000000 */
[----:B------:R-:W-:-:S04]  /*33920*/  ISETP.NE.AND P0, PT, R0, 0x9, PT ;  /* 0x000000090000780c */ /* 0x000fc80003f05270 */
[----:B------:R-:W-:Y:S02]  /*33930*/  SEL R4, RZ, 0x1, P0 ;  /* 0x00000001ff047807 */ /* 0x000fe40000000000 */
[----:B------:R-:W-:Y:S02]  /*33940*/  SEL R3, R0, RZ, P0 ;  /* 0x000000ff00037207 */ /* 0x000fe40000000000 */
[----:B------:R-:W-:-:S03]  /*33950*/  LOP3.LUT R0, R7, R4, RZ, 0x3c, !PT ;  /* 0x0000000407007212 */ /* 0x000fc600078e3cff */
[----:B------:R-:W-:Y:S01]  /*33960*/  IMAD R3, R3, 0x8, R2 ;  /* 0x0000000803037824 */ /* 0x000fe200078e0202 */
[----:B------:R-:W-:-:S07]  /*33970*/  SHF.L.U32 R0, R0, 0x1f, RZ ;  /* 0x0000001f00007819 */ /* 0x000fce00000006ff */
.L_x_1008:
[----:B0-----:R0:W1:Y:S02]  /*33980*/  SYNCS.PHASECHK.TRANS64.TRYWAIT P0, [R3+URZ], R0 ;  /* 0x00000000030075a7 */ /* 0x001064000800017f */
[----:B-1----:R-:W-:Y:S05]  /*33990*/  @!P0 NANOSLEEP.SYNCS 0x989680 ;  /* 0x009896800000895d */ /* 0x002fea0003900000 */
[----:B------:R-:W1:Y:S02]  /*339a0*/  @!P0 SYNCS.PHASECHK.TRANS64 P0, [R3+URZ], R0 ;  /* 0x00000000030085a7 */ /* 0x000e64000800007f */
[----:B-1----:R-:W-:Y:S05]  /*339b0*/  @!P0 BRA `(.L_x_1008) ;  /* 0xfffffffc00f08947 */ /* 0x002fea000383ffff */
.L_x_998:
[----:B------:R-:W-:Y:S05]  /*339c0*/  BSYNC B0 ;  /* 0x0000000000007941 */ /* 0x000fea0003800000 */
.L_x_997:
[----:B------:R-:W-:Y:S05]  /*339d0*/  EXIT ;  /* 0x000000000000794d */ /* 0x000fea0003800000 */
.L_x_18:
[----:B-1----:R1:W2:Y:S02]  /*339e0*/  SYNCS.PHASECHK.TRANS64.TRYWAIT P1, [R3+URZ], R0 ;  /* 0x00000000030075a7 */ /* 0x0022a4000802017f */
[----:B--2---:R-:W-:Y:S05]  /*339f0*/  @!P1 NANOSLEEP.SYNCS 0x989680 ;  /* 0x009896800000995d */ /* 0x004fea0003900000 */
[----:B------:R-:W2:Y:S02]  /*33a00*/  @!P1 SYNCS.PHASECHK.TRANS64 P1, [R3+URZ], R0 ;  /* 0x00000000030095a7 */ /* 0x000ea4000802007f */
[----:B--2---:R-:W-:Y:S05]  /*33a10*/  @!P1 BRA `(.L_x_18) ;  /* 0xfffffffc00f09947 */ /* 0x004fea000383ffff */
[----:B------:R-:W-:Y:S05]  /*33a20*/  BRA `(.L_x_17) ;  /* 0xfffffcd800c07947 */ /* 0x000fea000383ffff */
.L_x_23:
[----:B-1----:R-:W-:-:S04]  /*33a30*/  IMAD.U32 R7, RZ, RZ, UR4 ;  /* 0x00000004ff077e24 */ /* 0x002fc8000f8e00ff */
[----:B------:R1:W3:Y:S03]  /*33a40*/  SYNCS.PHASECHK.TRANS64.TRYWAIT P1, [R7+URZ], R6 ;  /* 0x00000006070075a7 */ /* 0x0002e6000802017f */
[----:B---3--:R-:W-:Y:S05]  /*33a50*/  @!P1 NANOSLEEP.SYNCS 0x989680 ;  /* 0x009896800000995d */ /* 0x008fea0003900000 */
[----:B------:R-:W3:Y:S02]  /*33a60*/  @!P1 SYNCS.PHASECHK.TRANS64 P1, [R7+URZ], R6 ;  /* 0x00000006070095a7 */ /* 0x000ee4000802007f */
[----:B---3--:R-:W-:Y:S05]  /*33a70*/  @!P1 BRA `(.L_x_23) ;  /* 0xfffffffc00ec9947 */ /* 0x008fea000383ffff */
[----:B------:R-:W-:Y:S05]  /*33a80*/  BRA `(.L_x_22) ;  /* 0xfffffcfc004c7947 */ /* 0x000fea000383ffff */
.L_x_984:
[----:B------:R-:W-:Y:S01]  /*33a90*/  BSSY B1, `(.L_x_1009) ;  /* 0x0000006000017945 */ /* 0x000fe20003800000 */
[----:B------:R-:W-:-:S07]  /*33aa0*/  IMAD.MOV.U32 R15, RZ, RZ, -0x1 ;  /* 0xffffffffff0f7424 */ /* 0x000fce00078e00ff */
[----:B------:R-:W-:Y:S05]  /*33ab0*/  WARPSYNC.COLLECTIVE R15, `(.L_x_1010) ;  /* 0x000000000f0c7348 */ /* 0x000fea0003c00000 */
[----:B------:R-:W-:Y:S02]  /*33ac0*/  ELECT P6, UR62, PT ;  /* 0x00000000003e782f */ /* 0x000fe400038c0000 */
[----:B------:R-:W-:Y:S01]  /*33ad0*/  MOV R14, UR62 ;  /* 0x0000003e000e7c02 */ /* 0x000fe20008000f00 */
[----:B------:R-:W-:Y:S10]  /*33ae0*/  ENDCOLLECTIVE ;  /* 0x000000000000791b */ /* 0x000ff40003800000 */
.L_x_1010:
[----:B------:R-:W-:Y:S05]  /*33af0*/  BSYNC B1 ;  /* 0x0000000000017941 */ /* 0x000fea0003800000 */
.L_x_1009:
[----:B------:R-:W-:Y:S05]  /*33b00*/  BRA `(.L_x_1011) ;  /* 0xffffffec00687947 */ /* 0x000fea000383ffff */
.L_x_987:
[----:B0-----:R0:W1:Y:S02]  /*33b10*/  SYNCS.PHASECHK.TRANS64.TRYWAIT P1, [R11+URZ+0x48], R12 ;  /* 0x0000480c0b0075a7 */ /* 0x001064000802017f */
[----:B-1----:R-:W-:Y:S05]  /*33b20*/  @!P1 NANOSLEEP.SYNCS 0x989680 ;  /* 0x009896800000995d */ /* 0x002fea0003900000 */
[----:B------:R-:W1:Y:S02]  /*33b30*/  @!P1 SYNCS.PHASECHK.TRANS64 P1, [R11+URZ+0x48], R12 ;  /* 0x0000480c0b0095a7 */ /* 0x000e64000802007f */
[----:B-1----:R-:W-:Y:S05]  /*33b40*/  @!P1 BRA `(.L_x_987) ;  /* 0xfffffffc00f09947 */ /* 0x002fea000383ffff */
[----:B------:R-:W-:Y:S05]  /*33b50*/  BRA `(.L_x_1012) ;  /* 0xffffffec009c7947 */ /* 0x000fea000383ffff */
.L_x_996:
[----:B------:R-:W-:Y:S01]  /*33b60*/  BSSY B0, `(.L_x_1013) ;  /* 0x0000006000007945 */ /* 0x000fe20003800000 */
[----:B------:R-:W-:-:S07]  /*33b70*/  IMAD.MOV.U32 R15, RZ, RZ, -0x1 ;  /* 0xffffffffff0f7424 */ /* 0x000fce00078e00ff */
[----:B------:R-:W-:Y:S05]  /*33b80*/  WARPSYNC.COLLECTIVE R15, `(.L_x_1014) ;  /* 0x000000000f0c7348 */ /* 0x000fea0003c00000 */
[----:B------:R-:W-:Y:S02]  /*33b90*/  ELECT P6, UR62, PT ;  /* 0x00000000003e782f */ /* 0x000fe400038c0000 */
[----:B------:R-:W-:Y:S01]  /*33ba0*/  MOV R14, UR62 ;  /* 0x0000003e000e7c02 */ /* 0x000fe20008000f00 */
[----:B------:R-:W-:Y:S10]  /*33bb0*/  ENDCOLLECTIVE ;  /* 0x000000000000791b */ /* 0x000ff40003800000 */
.L_x_1014:
[----:B------:R-:W-:Y:S05]  /*33bc0*/  BSYNC B0 ;  /* 0x0000000000007941 */ /* 0x000fea0003800000 */
.L_x_1013:
[----:B------:R-:W-:Y:S05]  /*33bd0*/  BRA `(.L_x_1015) ;  /* 0xfffffff8000c7947 */ /* 0x000fea000383ffff */
.L_x_1000:
[----:B0-----:R0:W1:Y:S02]  /*33be0*/  SYNCS.PHASECHK.TRANS64.TRYWAIT P0, [R4+URZ], R3 ;  /* 0x00000003040075a7 */ /* 0x001064000800017f */
[----:B-1----:R-:W-:Y:S05]  /*33bf0*/  @!P0 NANOSLEEP.SYNCS 0x989680 ;  /* 0x009896800000895d */ /* 0x002fea0003900000 */
[----:B------:R-:W1:Y:S02]  /*33c00*/  @!P0 SYNCS.PHASECHK.TRANS64 P0, [R4+URZ], R3 ;  /* 0x00000003040085a7 */ /* 0x000e64000800007f */
[----:B-1----:R-:W-:Y:S05]  /*33c10*/  @!P0 BRA `(.L_x_1000) ;  /* 0xfffffffc00f08947 */ /* 0x002fea000383ffff */
[----:B------:R-:W-:Y:S05]  /*33c20*/  BRA `(.L_x_1016) ;  /* 0xfffffff8003c7947 */ /* 0x000fea000383ffff */
.L_x_1001:
[----:B0-----:R0:W1:Y:S02]  /*33c30*/  SYNCS.PHASECHK.TRANS64.TRYWAIT P0, [R3+URZ], R0 ;  /* 0x00000000030075a7 */ /* 0x001064000800017f */
[----:B-1----:R-:W-:Y:S05]  /*33c40*/  @!P0 NANOSLEEP.SYNCS 0x989680 ;  /* 0x009896800000895d */ /* 0x002fea0003900000 */
[----:B------:R-:W1:Y:S02]  /*33c50*/  @!P0 SYNCS.PHASECHK.TRANS64 P0, [R3+URZ], R0 ;  /* 0x00000000030085a7 */ /* 0x000e64000800007f */
[----:B-1----:R-:W-:Y:S05]  /*33c60*/  @!P0 BRA `(.L_x_1001) ;  /* 0xfffffffc00f08947 */ /* 0x002fea000383ffff */
[----:B------:R-:W-:Y:S05]  /*33c70*/  BRA `(.L_x_1017) ;  /* 0xfffffff8004c7947 */ /* 0x000fea000383ffff */
.L_x_1002:
[----:B0-----:R0:W1:Y:S02]  /*33c80*/  SYNCS.PHASECHK.TRANS64.TRYWAIT P0, [R3+URZ], R0 ;  /* 0x00000000030075a7 */ /* 0x001064000800017f */
[----:B-1----:R-:W-:Y:S05]  /*33c90*/  @!P0 NANOSLEEP.SYNCS 0x989680 ;  /* 0x009896800000895d */ /* 0x002fea0003900000 */
[----:B------:R-:W1:Y:S02]  /*33ca0*/  @!P0 SYNCS.PHASECHK.TRANS64 P0, [R3+URZ], R0 ;  /* 0x00000000030085a7 */ /* 0x000e64000800007f */
[----:B-1----:R-:W-:Y:S05]  /*33cb0*/  @!P0 BRA `(.L_x_1002) ;  /* 0xfffffffc00f08947 */ /* 0x002fea000383ffff */
[----:B------:R-:W-:Y:S05]  /*33cc0*/  BRA `(.L_x_1018) ;  /* 0xfffffff8005c7947 */ /* 0x000fea000383ffff */
.L_x_1003:
[----:B0-----:R0:W1:Y:S02]  /*33cd0*/  SYNCS.PHASECHK.TRANS64.TRYWAIT P0, [R3+URZ], R0 ;  /* 0x00000000030075a7 */ /* 0x001064000800017f */
[----:B-1----:R-:W-:Y:S05]  /*33ce0*/  @!P0 NANOSLEEP.SYNCS 0x989680 ;  /* 0x009896800000895d */ /* 0x002fea0003900000 */
[----:B------:R-:W1:Y:S02]  /*33cf0*/  @!P0 SYNCS.PHASECHK.TRANS64 P0, [R3+URZ], R0 ;  /* 0x00000000030085a7 */ /* 0x000e64000800007f */
[----:B-1----:R-:W-:Y:S05]  /*33d00*/  @!P0 BRA `(.L_x_1003) ;  /* 0xfffffffc00f08947 */ /* 0x002fea000383ffff */
[----:B------:R-:W-:Y:S05]  /*33d10*/  BRA `(.L_x_1019) ;  /* 0xfffffff8006c7947 */ /* 0x000fea000383ffff */
.L_x_1004:
[----:B0-----:R0:W1:Y:S02]  /*33d20*/  SYNCS.PHASECHK.TRANS64.TRYWAIT P0, [R3+URZ], R0 ;  /* 0x00000000030075a7 */ /* 0x001064000800017f */
[----:B-1----:R-:W-:Y:S05]  /*33d30*/  @!P0 NANOSLEEP.SYNCS 0x989680 ;  /* 0x009896800000895d */ /* 0x002fea0003900000 */
[----:B------:R-:W1:Y:S02]  /*33d40*/  @!P0 SYNCS.PHASECHK.TRANS64 P0, [R3+URZ], R0 ;  /* 0x00000000030085a7 */ /* 0x000e64000800007f */
[----:B-1----:R-:W-:Y:S05]  /*33d50*/  @!P0 BRA `(.L_x_1004) ;  /* 0xfffffffc00f08947 */ /* 0x002fea000383ffff */
[----:B------:R-:W-:Y:S05]  /*33d60*/  BRA `(.L_x_1020) ;  /* 0xfffffff8007c7947 */ /* 0x000fea000383ffff */
.L_x_1005:
[----:B0-----:R0:W1:Y:S02]  /*33d70*/  SYNCS.PHASECHK.TRANS64.TRYWAIT P0, [R3+URZ], R0 ;  /* 0x00000000030075a7 */ /* 0x001064000800017f */
[----:B-1----:R-:W-:Y:S05]  /*33d80*/  @!P0 NANOSLEEP.SYNCS 0x989680 ;  /* 0x009896800000895d */ /* 0x002fea0003900000 */
[----:B------:R-:W1:Y:S02]  /*33d90*/  @!P0 SYNCS.PHASECHK.TRANS64 P0, [R3+URZ], R0 ;  /* 0x00000000030085a7 */ /* 0x000e64000800007f */
[----:B-1----:R-:W-:Y:S05]  /*33da0*/  @!P0 BRA `(.L_x_1005) ;  /* 0xfffffffc00f08947 */ /* 0x002fea000383ffff */
[----:B------:R-:W-:Y:S05]  /*33db0*/  BRA `(.L_x_1021) ;  /* 0xfffffff8008c7947 */ /* 0x000fea000383ffff */
.L_x_1006:
[----:B0-----:R0:W1:Y:S02]  /*33dc0*/  SYNCS.PHASECHK.TRANS64.TRYWAIT P0, [R3+URZ], R0 ;  /* 0x00000000030075a7 */ /* 0x001064000800017f */
[----:B-1----:R-:W-:Y:S05]  /*33dd0*/  @!P0 NANOSLEEP.SYNCS 0x989680 ;  /* 0x009896800000895d */ /* 0x002fea0003900000 */
[----:B------:R-:W1:Y:S02]  /*33de0*/  @!P0 SYNCS.PHASECHK.TRANS64 P0, [R3+URZ], R0 ;  /* 0x00000000030085a7 */ /* 0x000e64000800007f */
[----:B-1----:R-:W-:Y:S05]  /*33df0*/  @!P0 BRA `(.L_x_1006) ;  /* 0xfffffffc00f08947 */ /* 0x002fea000383ffff */
[----:B------:R-:W-:Y:S05]  /*33e00*/  BRA `(.L_x_1022) ;  /* 0xfffffff8009c7947 */ /* 0x000fea000383ffff */
.L_x_1007:
[----:B0-----:R0:W1:Y:S02]  /*33e10*/  SYNCS.PHASECHK.TRANS64.TRYWAIT P0, [R3+URZ], R0 ;  /* 0x00000000030075a7 */ /* 0x001064000800017f */
[----:B-1----:R-:W-:Y:S05]  /*33e20*/  @!P0 NANOSLEEP.SYNCS 0x989680 ;  /* 0x009896800000895d */ /* 0x002fea0003900000 */
[----:B------:R-:W1:Y:S02]  /*33e30*/  @!P0 SYNCS.PHASECHK.TRANS64 P0, [R3+URZ], R0 ;  /* 0x00000000030085a7 */ /* 0x000e64000800007f */
[----:B-1----:R-:W-:Y:S05]  /*33e40*/  @!P0 BRA `(.L_x_1007) ;  /* 0xfffffffc00f08947 */ /* 0x002fea000383ffff */
[----:B------:R-:W-:Y:S05]  /*33e50*/  BRA `(.L_x_1023) ;  /* 0xfffffff800ac7947 */ /* 0x000fea000383ffff */
.L_x_1024:
[----:B------:R-:W-:-:S00]  /*33e60*/  BRA `(.L_x_1024) ;  /* 0xfffffffc00fc7947 */ /* 0x000fc0000383ffff */
[----:B------:R-:W-:-:S00]  /*33e70*/  NOP ;  /* 0x0000000000007918 */ /* 0x000fc00000000000 */
        /* <DEDUP_REMOVED lines=8> */
.L_x_1025:


//--------------------- .nv.global.init           --------------------------
	.section	.nv.global.init,"aw",@progbits
.nv.global.init:
	.type		$str$22,@object
	.size		$str$22,($str$23 - $str$22)
$str$22:
        /*0000*/ 	.byte	0x6b, 0x5f, 0x74, 0x69, 0x6c, 0x65, 0x5f, 0x63, 0x6f, 0x75, 0x6e, 0x74, 0x20, 0x3e, 0x3d, 0x20
        /*0010*/ 	.byte	0x31, 0x00
	.type		$str$23,@object
	.size		$str$23,(__unnamed_1 - $str$23)
$str$23:
        /*0012*/ 	.byte	0x2f, 0x74, 0x6d, 0x70, 0x2f, 0x63, 0x75, 0x74, 0x6c, 0x61, 0x73, 0x73, 0x5f, 0x73, 0x77, 0x65
        /*0022*/ 	.byte	0x65, 0x70, 0x5f, 0x73, 0x72, 0x63, 0x2f, 0x69, 0x6e, 0x63, 0x6c, 0x75, 0x64, 0x65, 0x2f, 0x63
        /*0032*/ 	.byte	0x75, 0x74, 0x6c, 0x61, 0x73, 0x73, 0x2f, 0x67, 0x65, 0x6d, 0x6d, 0x2f, 0x63, 0x6f, 0x6c, 0x6c
        /*0042*/ 	.byte	0x65, 0x63, 0x74, 0x69, 0x76, 0x65, 0x2f, 0x73, 0x6d, 0x39, 0x30, 0x5f, 0x6d, 0x6d, 0x61, 0x5f
        /*0052*/ 	.byte	0x74, 0x6d, 0x61, 0x5f, 0x67, 0x6d, 0x6d, 0x61, 0x5f, 0x73, 0x73, 0x5f, 0x77, 0x61, 0x72, 0x70
        /*0062*/ 	.byte	0x73, 0x70, 0x65, 0x63, 0x69, 0x61, 0x6c, 0x69, 0x7a, 0x65, 0x64, 0x2e, 0x68, 0x70, 0x70, 0x00
	.type		__unnamed_1,@object
	.size		__unnamed_1,(.L_0 - __unnamed_1)
__unnamed_1:
        /* <DEDUP_REMOVED lines=181> */
        /*0bc2*/ 	.byte	0x74, 0x69, 0x74, 0x79, 0x5d, 0x00
.L_0:


//--------------------- .nv.shared._ZN7cutlass13device_kernelINS_4gemm6kernel13GemmUniversalIN4cute5tupleIJiiiiEEENS1_10collective13CollectiveMmaINS1_34MainloopSm90TmaGmmaWarpSpecializedILi9ENS5_IJNS4_1CILi1EEESB_SB_EEENS1_35KernelTmaWarpSpecializedCooperativeEEENS5_IJNSA_ILi512EEENSA_ILi240EEENSA_ILi16EEEEEENS_10bfloat16_tENS5_IJlSB_lEEESJ_SK_NS4_8TiledMMAINS4_8MMA_AtomIJNS4_4SM904GMMA27MMA_64x16x16_F32BF16BF16_SSILNSO_5MajorE0ELSQ_0ELNSO_7ScaleInE1ELSR_1EEEEEENS4_6LayoutINS5_IJNSA_ILi2EEESB_SB_EEENS5_IJSB_NSA_ILi0EEESX_EEEEENS5_IJNS4_10UnderscoreES10_S10_EEEEENS4_13SM90_TMA_LOADENS4_14ComposedLayoutINS4_7SwizzleILi1ELi4ELi3EEENS4_18smem_ptr_flag_bitsILi16EEENSU_INS5_IJNSA_ILi8EEESH_EEENS5_IJSH_SB_EEEEEEEvNS4_8identityES13_S1D_vS1E_EENS_8epilogue10collective6detail29Sm90TmaWarpSpecializedAdapterINS1H_15DefaultEpilogueISJ_SK_SK_NS1G_6thread17LinearCombinationISJ_Li1EffLNS1L_9ScaleType4KindE0ELNS_15FloatRoundStyleE2ESJ_EENS1_15EpilogueDefaultEEEEEvvEEEEvNT_6ParamsE --------------------------
	.section	.nv.shared._ZN7cutlass13device_kernelINS_4gemm6kernel13GemmUniversalIN4cute5tupleIJiiiiEEENS1_10collective13CollectiveMmaINS1_34MainloopSm90TmaGmmaWarpSpecializedILi9ENS5_IJNS4_1CILi1EEESB_SB_EEENS1_35KernelTmaWarpSpecializedCooperativeEEENS5_IJNSA_ILi512EEENSA_ILi240EEENSA_ILi16EEEEEENS_10bfloat16_tENS5_IJlSB_lEEESJ_SK_NS4_8TiledMMAINS4_8MMA_AtomIJNS4_4SM904GMMA27MMA_64x16x16_F32BF16BF16_SSILNSO_5MajorE0ELSQ_0ELNSO_7ScaleInE1ELSR_1EEEEEENS4_6LayoutINS5_IJNSA_ILi2EEESB_SB_EEENS5_IJSB_NSA_ILi0EEESX_EEEEENS5_IJNS4_10UnderscoreES10_S10_EEEEENS4_13SM90_TMA_LOADENS4_14ComposedLayoutINS4_7SwizzleILi1ELi4ELi3EEENS4_18smem_ptr_flag_bitsILi16EEENSU_INS5_IJNSA_ILi8EEESH_EEENS5_IJSH_SB_EEEEEEEvNS4_8identityES13_S1D_vS1E_EENS_8epilogue10collective6detail29Sm90TmaWarpSpecializedAdapterINS1H_15DefaultEpilogueISJ_SK_SK_NS1G_6thread17LinearCombinationISJ_Li1EffLNS1L_9ScaleType4KindE0ELNS_15FloatRoundStyleE2ESJ_EENS1_15EpilogueDefaultEEEEEvvEEEEvNT_6ParamsE,"aw",@nobits
	.sectionflags	@""
	.align	16
	.zero		1024


//--------------------- .nv.shared.reserved.0     --------------------------
	.section	.nv.shared.reserved.0,"aw",@nobits
	.weak		__nv_reservedSMEM_offset_0_alias
	.size		__nv_reservedSMEM_offset_0_alias, 0, 0
	.other		__nv_reservedSMEM_offset_0_alias,@"STO_CUDA_RESERVED_SHARED STV_DEFAULT"
__nv_reservedSMEM_offset_0_alias:
	.zero		0


//--------------------- .nv.global                --------------------------
	.section	.nv.global,"aw",@nobits
.nv.global:
	.type		_ZN40_INTERNAL_a200c2b3_4_k_cu_8ca5b9a6_143364cute1_E,@object
	.size		_ZN40_INTERNAL_a200c2b3_4_k_cu_8ca5b9a6_143364cute1_E,(_ZN40_INTERNAL_a200c2b3_4_k_cu_8ca5b9a6_143364cuda3std3__45__cpo6cbeginE - _ZN40_INTERNAL_a200c2b3_4_k_cu_8ca5b9a6_143364cute1_E)
_ZN40_INTERNAL_a200c2b3_4_k_cu_8ca5b9a6_143364cute1_E:
	.zero		1
	.type		_ZN40_INTERNAL_a200c2b3_4_k_cu_8ca5b9a6_143364cuda3std3__45__cpo6cbeginE,@object
	.size		_ZN40_INTERNAL_a200c2b3_4_k_cu_8ca5b9a6_143364cuda3std3__45__cpo6cbeginE,(_ZN40_INTERNAL_a200c2b3_4_k_cu_8ca5b9a6_143364cuda3std3__48in_placeE - _ZN40_INTERNAL_a200c2b3_4_k_cu_8ca5b9a6_143364cuda3std3__45__cpo6cbeginE)
_ZN40_INTERNAL_a200c2b3_4_k_cu_8ca5b9a6_143364cuda3std3__45__cpo6cbeginE:
	.zero		1
	.type		_ZN40_INTERNAL_a200c2b3_4_k_cu_8ca5b9a6_143364cuda3std3__48in_placeE,@object
	.size		_ZN40_INTERNAL_a200c2b3_4_k_cu_8ca5b9a6_143364cuda3std3__48in_placeE,(_ZN40_INTERNAL_a200c2b3_4_k_cu_8ca5b9a6_143364cuda3std6ranges3__45__cpo9iter_moveE - _ZN40_INTERNAL_a200c2b3_4_k_cu_8ca5b9a6_143364cuda3std3__48in_placeE)
_ZN40_INTERNAL_a200c2b3_4_k_cu_8ca5b9a6_143364cuda3std3__48in_placeE:
	.zero		1
	.type		_ZN40_INTERNAL_a200c2b3_4_k_cu_8ca5b9a6_143364cuda3std6ranges3__45__cpo9iter_moveE,@object
	.size		_ZN40_INTERNAL_a200c2b3_4_k_cu_8ca5b9a6_143364cuda3std6ranges3__45__cpo9iter_moveE,(_ZN40_INTERNAL_a200c2b3_4_k_cu_8ca5b9a6_143364cuda3std3__45__cpo5beginE - _ZN40_INTERNAL_a200c2b3_4_k_cu_8ca5b9a6_143364cuda3std6ranges3__45__cpo9iter_moveE)
_ZN40_INTERNAL_a200c2b3_4_k_cu_8ca5b9a6_143364cuda3std6ranges3__45__cpo9iter_moveE:
	.zero		1
	.type		_ZN40_INTERNAL_a200c2b3_4_k_cu_8ca5b9a6_143364cuda3std3__45__cpo5beginE,@object
	.size		_ZN40_INTERNAL_a200c2b3_4_k_cu_8ca5b9a6_143364cuda3std3__45__cpo5beginE,(_ZN40_INTERNAL_a200c2b3_4_k_cu_8ca5b9a6_143364cuda3std3__442_GLOBAL__N__a200c2b3_4_k_cu_8ca5b9a6_143366ignoreE - _ZN40_INTERNAL_a200c2b3_4_k_cu_8ca5b9a6_143364cuda3std3__45__cpo5beginE)
_ZN40_INTERNAL_a200c2b3_4_k_cu_8ca5b9a6_143364cuda3std3__45__cpo5beginE:
	.zero		1
	.type		_ZN40_INTERNAL_a200c2b3_4_k_cu_8ca5b9a6_143364cuda3std3__442_GLOBAL__N__a200c2b3_4_k_cu_8ca5b9a6_143366ignoreE,@object
	.size		_ZN40_INTERNAL_a200c2b3_4_k_cu_8ca5b9a6_143364cuda3std3__442_GLOBAL__N__a200c2b3_4_k_cu_8ca5b9a6_143366ignoreE,(_ZN40_INTERNAL_a200c2b3_4_k_cu_8ca5b9a6_143364cute7productE - _ZN40_INTERNAL_a200c2b3_4_k_cu_8ca5b9a6_143364cuda3std3__442_GLOBAL__N__a200c2b3_4_k_cu_8ca5b9a6_143366ignoreE)
_ZN40_INTERNAL_a200c2b3_4_k_cu_8ca5b9a6_143364cuda3std3__442_GLOBAL__N__a200c2b3_4_k_cu_8ca5b9a6_143366ignoreE:
	.zero		1
	.type		_ZN40_INTERNAL_a200c2b3_4_k_cu_8ca5b9a6_143364cute7productE,@object
	.size		_ZN40_INTERNAL_a200c2b3_4_k_cu_8ca5b9a6_143364cute7productE,(_ZN40_INTERNAL_a200c2b3_4_k_cu_8ca5b9a6_143364cuda3std3__45__cpo3endE - _ZN40_INTERNAL_a200c2b3_4_k_cu_8ca5b9a6_143364cute7productE)
_ZN40_INTERNAL_a200c2b3_4_k_cu_8ca5b9a6_143364cute7productE:
	.zero		1
	.type		_ZN40_INTERNAL_a200c2b3_4_k_cu_8ca5b9a6_143364cuda3std3__45__cpo3endE,@object
	.size		_ZN40_INTERNAL_a200c2b3_4_k_cu_8ca5b9a6_143364cuda3std3__45__cpo3endE,(_ZN40_INTERNAL_a200c2b3_4_k_cu_8ca5b9a6_143364cuda3std3__419piecewise_constructE - _ZN40_INTERNAL_a200c2b3_4_k_cu_8ca5b9a6_143364cuda3std3__45__cpo3endE)
_ZN40_INTERNAL_a200c2b3_4_k_cu_8ca5b9a6_143364cuda3std3__45__cpo3endE:
	.zero		1
	.type		_ZN40_INTERNAL_a200c2b3_4_k_cu_8ca5b9a6_143364cuda3std3__419piecewise_constructE,@object
	.size		_ZN40_INTERNAL_a200c2b3_4_k_cu_8ca5b9a6_143364cuda3std3__419piecewise_constructE,(_ZN40_INTERNAL_a200c2b3_4_k_cu_8ca5b9a6_143364cuda3std3__45__cpo4cendE - _ZN40_INTERNAL_a200c2b3_4_k_cu_8ca5b9a6_143364cuda3std3__419piecewise_constructE)
_ZN40_INTERNAL_a200c2b3_4_k_cu_8ca5b9a6_143364cuda3std3__419piecewise_constructE:
	.zero		1
	.type		_ZN40_INTERNAL_a200c2b3_4_k_cu_8ca5b9a6_143364cuda3std3__45__cpo4cendE,@object
	.size		_ZN40_INTERNAL_a200c2b3_4_k_cu_8ca5b9a6_143364cuda3std3__45__cpo4cendE,(_ZN40_INTERNAL_a200c2b3_4_k_cu_8ca5b9a6_143364cuda3std6ranges3__45__cpo4swapE - _ZN40_INTERNAL_a200c2b3_4_k_cu_8ca5b9a6_143364cuda3std3__45__cpo4cendE)
_ZN40_INTERNAL_a200c2b3_4_k_cu_8ca5b9a6_143364cuda3std3__45__cpo4cendE:
	.zero		1
	.type		_ZN40_INTERNAL_a200c2b3_4_k_cu_8ca5b9a6_143364cuda3std6ranges3__45__cpo4swapE,@object
	.size		_ZN40_INTERNAL_a200c2b3_4_k_cu_8ca5b9a6_143364cuda3std6ranges3__45__cpo4swapE,(.L_8 - _ZN40_INTERNAL_a200c2b3_4_k_cu_8ca5b9a6_143364cuda3std6ranges3__45__cpo4swapE)
_ZN40_INTERNAL_a200c2b3_4_k_cu_8ca5b9a6_143364cuda3std6ranges3__45__cpo4swapE:
	.zero		1
.L_8:


//--------------------- .nv.constant0._ZN7cutlass13device_kernelINS_4gemm6kernel13GemmUniversalIN4cute5tupleIJiiiiEEENS1_10collective13CollectiveMmaINS1_34MainloopSm90TmaGmmaWarpSpecializedILi9ENS5_IJNS4_1CILi1EEESB_SB_EEENS1_35KernelTmaWarpSpecializedCooperativeEEENS5_IJNSA_ILi512EEENSA_ILi240EEENSA_ILi16EEEEEENS_10bfloat16_tENS5_IJlSB_lEEESJ_SK_NS4_8TiledMMAINS4_8MMA_AtomIJNS4_4SM904GMMA27MMA_64x16x16_F32BF16BF16_SSILNSO_5MajorE0ELSQ_0ELNSO_7ScaleInE1ELSR_1EEEEEENS4_6LayoutINS5_IJNSA_ILi2EEESB_SB_EEENS5_IJSB_NSA_ILi0EEESX_EEEEENS5_IJNS4_10UnderscoreES10_S10_EEEEENS4_13SM90_TMA_LOADENS4_14ComposedLayoutINS4_7SwizzleILi1ELi4ELi3EEENS4_18smem_ptr_flag_bitsILi16EEENSU_INS5_IJNSA_ILi8EEESH_EEENS5_IJSH_SB_EEEEEEEvNS4_8identityES13_S1D_vS1E_EENS_8epilogue10collective6detail29Sm90TmaWarpSpecializedAdapterINS1H_15DefaultEpilogueISJ_SK_SK_NS1G_6thread17LinearCombinationISJ_Li1EffLNS1L_9ScaleType4KindE0ELNS_15FloatRoundStyleE2ESJ_EENS1_15EpilogueDefaultEEEEEvvEEEEvNT_6ParamsE --------------------------
	.section	.nv.constant0._ZN7cutlass13device_kernelINS_4gemm6kernel13GemmUniversalIN4cute5tupleIJiiiiEEENS1_10collective13CollectiveMmaINS1_34MainloopSm90TmaGmmaWarpSpecializedILi9ENS5_IJNS4_1CILi1EEESB_SB_EEENS1_35KernelTmaWarpSpecializedCooperativeEEENS5_IJNSA_ILi512EEENSA_ILi240EEENSA_ILi16EEEEEENS_10bfloat16_tENS5_IJlSB_lEEESJ_SK_NS4_8TiledMMAINS4_8MMA_AtomIJNS4_4SM904GMMA27MMA_64x16x16_F32BF16BF16_SSILNSO_5MajorE0ELSQ_0ELNSO_7ScaleInE1ELSR_1EEEEEENS4_6LayoutINS5_IJNSA_ILi2EEESB_SB_EEENS5_IJSB_NSA_ILi0EEESX_EEEEENS5_IJNS4_10UnderscoreES10_S10_EEEEENS4_13SM90_TMA_LOADENS4_14ComposedLayoutINS4_7SwizzleILi1ELi4ELi3EEENS4_18smem_ptr_flag_bitsILi16EEENSU_INS5_IJNSA_ILi8EEESH_EEENS5_IJSH_SB_EEEEEEEvNS4_8identityES13_S1D_vS1E_EENS_8epilogue10collective6detail29Sm90TmaWarpSpecializedAdapterINS1H_15DefaultEpilogueISJ_SK_SK_NS1G_6thread17LinearCombinationISJ_Li1EffLNS1L_9ScaleType4KindE0ELNS_15FloatRoundStyleE2ESJ_EENS1_15EpilogueDefaultEEEEEvvEEEEvNT_6ParamsE,"a",@progbits
	.sectionflags	@""
	.align	4
.nv.constant0._ZN7cutlass13device_kernelINS_4gemm6kernel13GemmUniversalIN4cute5tupleIJiiiiEEENS1_10collective13CollectiveMmaINS1_34MainloopSm90TmaGmmaWarpSpecializedILi9ENS5_IJNS4_1CILi1EEESB_SB_EEENS1_35KernelTmaWarpSpecializedCooperativeEEENS5_IJNSA_ILi512EEENSA_ILi240EEENSA_ILi16EEEEEENS_10bfloat16_tENS5_IJlSB_lEEESJ_SK_NS4_8TiledMMAINS4_8MMA_AtomIJNS4_4SM904GMMA27MMA_64x16x16_F32BF16BF16_SSILNSO_5MajorE0ELSQ_0ELNSO_7ScaleInE1ELSR_1EEEEEENS4_6LayoutINS5_IJNSA_ILi2EEESB_SB_EEENS5_IJSB_NSA_ILi0EEESX_EEEEENS5_IJNS4_10UnderscoreES10_S10_EEEEENS4_13SM90_TMA_LOADENS4_14ComposedLayoutINS4_7SwizzleILi1ELi4ELi3EEENS4_18smem_ptr_flag_bitsILi16EEENSU_INS5_IJNSA_ILi8EEESH_EEENS5_IJSH_SB_EEEEEEEvNS4_8identityES13_S1D_vS1E_EENS_8epilogue10collective6detail29Sm90TmaWarpSpecializedAdapterINS1H_15DefaultEpilogueISJ_SK_SK_NS1G_6thread17LinearCombinationISJ_Li1EffLNS1L_9ScaleType4KindE0ELNS_15FloatRoundStyleE2ESJ_EENS1_15EpilogueDefaultEEEEEvvEEEEvNT_6ParamsE:
	.zero		1664


//--------------------- SYMBOLS --------------------------

	.type		.nv.reservedSmem.offset0,@object
	.size		.nv.reservedSmem.offset0,0x4
	.type		__assertfail,@function
